//
// Generated by NVIDIA NVVM Compiler
//
// Compiler Build ID: CL-36424714
// Cuda compilation tools, release 13.0, V13.0.88
// Based on NVVM 20.0.0
//

.version 9.0
.target sm_100
.address_size 64

	// .globl	dma_batch_f32
.extern .shared .align 16 .b8 smem[];
.extern .shared .align 16 .b8 shared[];
.extern .shared .align 16 .b8 diff_ring[];

.visible .entry dma_batch_f32(
	.param .u64 .ptr .align 1 dma_batch_f32_param_0,
	.param .u64 .ptr .align 1 dma_batch_f32_param_1,
	.param .u64 .ptr .align 1 dma_batch_f32_param_2,
	.param .u64 .ptr .align 1 dma_batch_f32_param_3,
	.param .u64 .ptr .align 1 dma_batch_f32_param_4,
	.param .u32 dma_batch_f32_param_5,
	.param .u32 dma_batch_f32_param_6,
	.param .u32 dma_batch_f32_param_7,
	.param .u64 .ptr .align 1 dma_batch_f32_param_8
)
{
	.reg .pred 	%p<125>;
	.reg .b16 	%rs<74>;
	.reg .b32 	%r<268>;
	.reg .b32 	%f<1524>;
	.reg .b64 	%rd<90>;

	ld.param.u64 	%rd10, [dma_batch_f32_param_0];
	ld.param.u64 	%rd6, [dma_batch_f32_param_1];
	ld.param.u64 	%rd7, [dma_batch_f32_param_2];
	ld.param.u64 	%rd8, [dma_batch_f32_param_3];
	ld.param.u64 	%rd9, [dma_batch_f32_param_4];
	ld.param.u32 	%r105, [dma_batch_f32_param_5];
	ld.param.u32 	%r107, [dma_batch_f32_param_6];
	ld.param.u32 	%r236, [dma_batch_f32_param_7];
	ld.param.u64 	%rd11, [dma_batch_f32_param_8];
	cvta.to.global.u64 	%rd1, %rd11;
	cvta.to.global.u64 	%rd2, %rd10;
	mov.u32 	%r1, %ctaid.x;
	setp.ge.s32 	%p4, %r1, %r107;
	mov.u32 	%r108, %tid.x;
	setp.ne.s32 	%p5, %r108, 0;
	or.pred  	%p6, %p5, %p4;
	@%p6 bra 	$L__BB0_142;
	cvta.to.global.u64 	%rd12, %rd6;
	cvta.to.global.u64 	%rd13, %rd7;
	cvta.to.global.u64 	%rd14, %rd8;
	cvta.to.global.u64 	%rd15, %rd9;
	mul.wide.u32 	%rd16, %r1, 4;
	add.s64 	%rd17, %rd12, %rd16;
	ld.global.nc.u32 	%r109, [%rd17];
	add.s64 	%rd18, %rd13, %rd16;
	ld.global.nc.u32 	%r110, [%rd18];
	add.s64 	%rd19, %rd14, %rd16;
	ld.global.nc.u32 	%r4, [%rd19];
	add.s64 	%rd20, %rd15, %rd16;
	ld.global.nc.u32 	%r5, [%rd20];
	min.s32 	%r111, %r105, %r109;
	min.s32 	%r112, %r111, %r110;
	setp.lt.s32 	%p7, %r112, 1;
	@%p7 bra 	$L__BB0_142;
	shr.u32 	%r6, %r109, 1;
	cvt.rn.f32.u32 	%f1, %r109;
	sqrt.rn.f32 	%f330, %f1;
	add.f32 	%f331, %f330, 0f3F000000;
	cvt.rmi.f32.f32 	%f332, %f331;
	cvt.rzi.s32.f32 	%r7, %f332;
	setp.lt.u32 	%p8, %r109, 2;
	mov.f32 	%f1328, 0f3F800000;
	@%p8 bra 	$L__BB0_4;
	add.s32 	%r113, %r6, 1;
	mul.wide.u32 	%rd21, %r113, %r6;
	shr.u64 	%rd22, %rd21, 1;
	cvt.u32.u64 	%r114, %rd22;
	cvt.rn.f32.s32 	%f1328, %r114;
$L__BB0_4:
	setp.lt.s32 	%p9, %r7, 1;
	mov.f32 	%f1329, 0f3F800000;
	@%p9 bra 	$L__BB0_6;
	add.s32 	%r115, %r7, 1;
	mul.wide.u32 	%rd23, %r115, %r7;
	shr.u64 	%rd24, %rd23, 1;
	cvt.u32.u64 	%r116, %rd24;
	cvt.rn.f32.s32 	%f1329, %r116;
$L__BB0_6:
	rcp.rn.f32 	%f6, %f1329;
	mul.lo.s32 	%r8, %r105, %r1;
	and.b32  	%r9, %r105, 7;
	setp.lt.u32 	%p10, %r105, 8;
	mov.b32 	%r234, 0;
	@%p10 bra 	$L__BB0_9;
	and.b32  	%r234, %r105, 2147483640;
	mov.b32 	%r232, 0;
$L__BB0_8:
	.pragma "nounroll";
	add.s32 	%r119, %r232, %r8;
	mul.wide.u32 	%rd25, %r119, 4;
	add.s64 	%rd26, %rd1, %rd25;
	mov.b32 	%r120, 2143289344;
	st.global.u32 	[%rd26], %r120;
	st.global.u32 	[%rd26+4], %r120;
	st.global.u32 	[%rd26+8], %r120;
	st.global.u32 	[%rd26+12], %r120;
	st.global.u32 	[%rd26+16], %r120;
	st.global.u32 	[%rd26+20], %r120;
	st.global.u32 	[%rd26+24], %r120;
	st.global.u32 	[%rd26+28], %r120;
	add.s32 	%r232, %r232, 8;
	setp.ne.s32 	%p11, %r232, %r234;
	@%p11 bra 	$L__BB0_8;
$L__BB0_9:
	setp.eq.s32 	%p12, %r9, 0;
	@%p12 bra 	$L__BB0_17;
	and.b32  	%r14, %r105, 3;
	setp.lt.u32 	%p13, %r9, 4;
	@%p13 bra 	$L__BB0_12;
	add.s32 	%r121, %r234, %r8;
	mul.wide.u32 	%rd27, %r121, 4;
	add.s64 	%rd28, %rd1, %rd27;
	mov.b32 	%r122, 2143289344;
	st.global.u32 	[%rd28], %r122;
	cvt.u64.u32 	%rd29, %r8;
	cvt.u64.u32 	%rd30, %r234;
	add.s64 	%rd31, %rd30, %rd29;
	shl.b64 	%rd32, %rd31, 2;
	add.s64 	%rd33, %rd1, %rd32;
	st.global.u32 	[%rd33+4], %r122;
	st.global.u32 	[%rd33+8], %r122;
	st.global.u32 	[%rd33+12], %r122;
	add.s32 	%r234, %r234, 4;
$L__BB0_12:
	setp.eq.s32 	%p14, %r14, 0;
	@%p14 bra 	$L__BB0_17;
	setp.eq.s32 	%p15, %r14, 1;
	@%p15 bra 	$L__BB0_15;
	add.s32 	%r123, %r234, %r8;
	mul.wide.u32 	%rd34, %r123, 4;
	add.s64 	%rd35, %rd1, %rd34;
	mov.b32 	%r124, 2143289344;
	st.global.u32 	[%rd35], %r124;
	cvt.u64.u32 	%rd36, %r8;
	cvt.u64.u32 	%rd37, %r234;
	add.s64 	%rd38, %rd37, %rd36;
	shl.b64 	%rd39, %rd38, 2;
	add.s64 	%rd40, %rd1, %rd39;
	st.global.u32 	[%rd40+4], %r124;
	add.s32 	%r234, %r234, 2;
$L__BB0_15:
	and.b32  	%r125, %r105, 1;
	setp.eq.b32 	%p16, %r125, 1;
	not.pred 	%p17, %p16;
	@%p17 bra 	$L__BB0_17;
	add.s32 	%r126, %r234, %r8;
	mul.wide.u32 	%rd41, %r126, 4;
	add.s64 	%rd42, %rd1, %rd41;
	mov.b32 	%r127, 2143289344;
	st.global.u32 	[%rd42], %r127;
$L__BB0_17:
	setp.ge.s32 	%p18, %r236, %r105;
	@%p18 bra 	$L__BB0_142;
	setp.lt.s32 	%p19, %r7, 1;
	setp.lt.u32 	%p20, %r109, 2;
	cvt.rn.f32.u32 	%f7, %r110;
	add.f32 	%f335, %f7, 0f3F800000;
	mov.f32 	%f336, 0f40000000;
	div.rn.f32 	%f8, %f336, %f335;
	add.s32 	%r19, %r236, -1;
	add.s32 	%r20, %r6, -1;
	selp.b32 	%r128, 0, %r20, %p20;
	add.s32 	%r21, %r128, %r236;
	add.s32 	%r22, %r19, %r109;
	mov.f32 	%f1330, 0f00000000;
	@%p19 bra 	$L__BB0_20;
	cvt.rn.f32.u32 	%f337, %r7;
	add.f32 	%f338, %f337, 0f3F800000;
	mov.f32 	%f339, 0f40000000;
	div.rn.f32 	%f1330, %f339, %f338;
$L__BB0_20:
	setp.lt.u32 	%p21, %r109, 2;
	mov.f32 	%f1331, 0f00000000;
	@%p21 bra 	$L__BB0_22;
	cvt.rn.f32.u32 	%f341, %r6;
	add.f32 	%f342, %f341, 0f3F800000;
	mov.f32 	%f343, 0f40000000;
	div.rn.f32 	%f1331, %f343, %f342;
$L__BB0_22:
	add.f32 	%f346, %f1, 0f3F800000;
	mov.f32 	%f347, 0f40000000;
	div.rn.f32 	%f13, %f347, %f346;
	cvt.rn.f32.u32 	%f14, %r6;
	cvt.rn.f32.u32 	%f15, %r7;
	and.b32  	%r23, %r110, 15;
	and.b32  	%r24, %r110, 7;
	and.b32  	%r130, %r6, 15;
	add.s32 	%r25, %r130, -1;
	and.b32  	%r131, %r6, 7;
	add.s32 	%r26, %r131, -1;
	and.b32  	%r27, %r109, 15;
	and.b32  	%r28, %r109, 7;
	add.s32 	%r29, %r28, -1;
	and.b32  	%r30, %r109, 3;
	and.b32  	%r31, %r7, 7;
	and.b32  	%r32, %r110, 3;
	and.b32  	%r33, %r6, 1073741808;
	and.b32  	%r34, %r109, 14;
	and.b32  	%r35, %r6, 3;
	and.b32  	%r36, %r109, 2147483632;
	and.b32  	%r132, %r110, 2147483632;
	neg.s32 	%r37, %r132;
	add.s32 	%r133, %r109, 1;
	mul.wide.u32 	%rd43, %r133, %r109;
	shr.u64 	%rd44, %rd43, 1;
	cvt.u32.u64 	%r134, %rd44;
	cvt.rn.f32.s32 	%f348, %r134;
	rcp.rn.f32 	%f16, %f348;
	rcp.rn.f32 	%f17, %f1328;
	add.s32 	%r38, %r19, %r110;
	mov.b32 	%r267, 0;
	mov.f32 	%f1479, 0f00000000;
	mov.b16 	%rs71, 0;
	mov.f32 	%f1520, 0f7FC00000;
	mov.u16 	%rs66, %rs71;
	mov.f32 	%f1478, %f1479;
	mov.u16 	%rs72, %rs71;
	mov.f32 	%f21, %f1479;
	mov.u32 	%r266, %r267;
	mov.u16 	%rs65, %rs71;
	mov.u16 	%rs64, %rs71;
	mov.u16 	%rs73, %rs71;
	mov.f32 	%f1336, %f1479;
	mov.u16 	%rs63, %rs71;
	mov.f32 	%f1337, %f1479;
	mov.f32 	%f1518, %f1479;
	mov.f32 	%f1517, %f1479;
	mov.f32 	%f1516, %f1479;
	mov.f32 	%f1515, %f1479;
	mov.f32 	%f1514, %f1479;
	mov.f32 	%f1513, %f1479;
	mov.f32 	%f1433, %f1479;
	mov.f32 	%f1432, %f1479;
	mov.f32 	%f1431, %f1479;
	mov.f32 	%f1430, %f1479;
	mov.f32 	%f1401, %f1479;
	mov.f32 	%f1400, %f1479;
	mov.f32 	%f1399, %f1479;
	mov.f32 	%f1398, %f1479;
$L__BB0_23:
	mul.wide.s32 	%rd45, %r236, 4;
	add.s64 	%rd46, %rd2, %rd45;
	ld.global.nc.f32 	%f38, [%rd46];
	and.b16  	%rs20, %rs63, 255;
	setp.ne.s16 	%p22, %rs20, 0;
	@%p22 bra 	$L__BB0_42;
	setp.lt.s32 	%p25, %r236, %r38;
	mov.b16 	%rs63, 0;
	mov.pred 	%p122, -1;
	@%p25 bra 	$L__BB0_43;
	sub.s32 	%r135, %r236, %r110;
	add.s32 	%r242, %r135, 1;
	setp.gt.s32 	%p26, %r242, %r236;
	mov.f32 	%f1368, 0f00000000;
	@%p26 bra 	$L__BB0_41;
	add.s32 	%r136, %r110, -1;
	setp.lt.u32 	%p27, %r136, 15;
	mov.f32 	%f1367, 0f00000000;
	mov.f32 	%f1361, %f1367;
	@%p27 bra 	$L__BB0_30;
	sub.s32 	%r240, %r236, %r110;
	mov.f32 	%f1367, 0f00000000;
	mov.u32 	%r239, %r37;
	mov.f32 	%f1366, %f1367;
$L__BB0_28:
	.pragma "nounroll";
	add.s32 	%r137, %r240, 1;
	mul.wide.s32 	%rd47, %r137, 4;
	add.s64 	%rd48, %rd2, %rd47;
	ld.global.nc.f32 	%f354, [%rd48];
	sub.f32 	%f355, %f354, %f1367;
	add.f32 	%f356, %f1366, %f355;
	sub.f32 	%f357, %f356, %f1366;
	sub.f32 	%f358, %f357, %f355;
	ld.global.nc.f32 	%f359, [%rd48+4];
	sub.f32 	%f360, %f359, %f358;
	add.f32 	%f361, %f356, %f360;
	sub.f32 	%f362, %f361, %f356;
	sub.f32 	%f363, %f362, %f360;
	ld.global.nc.f32 	%f364, [%rd48+8];
	sub.f32 	%f365, %f364, %f363;
	add.f32 	%f366, %f361, %f365;
	sub.f32 	%f367, %f366, %f361;
	sub.f32 	%f368, %f367, %f365;
	ld.global.nc.f32 	%f369, [%rd48+12];
	sub.f32 	%f370, %f369, %f368;
	add.f32 	%f371, %f366, %f370;
	sub.f32 	%f372, %f371, %f366;
	sub.f32 	%f373, %f372, %f370;
	ld.global.nc.f32 	%f374, [%rd48+16];
	sub.f32 	%f375, %f374, %f373;
	add.f32 	%f376, %f371, %f375;
	sub.f32 	%f377, %f376, %f371;
	sub.f32 	%f378, %f377, %f375;
	ld.global.nc.f32 	%f379, [%rd48+20];
	sub.f32 	%f380, %f379, %f378;
	add.f32 	%f381, %f376, %f380;
	sub.f32 	%f382, %f381, %f376;
	sub.f32 	%f383, %f382, %f380;
	ld.global.nc.f32 	%f384, [%rd48+24];
	sub.f32 	%f385, %f384, %f383;
	add.f32 	%f386, %f381, %f385;
	sub.f32 	%f387, %f386, %f381;
	sub.f32 	%f388, %f387, %f385;
	ld.global.nc.f32 	%f389, [%rd48+28];
	sub.f32 	%f390, %f389, %f388;
	add.f32 	%f391, %f386, %f390;
	sub.f32 	%f392, %f391, %f386;
	sub.f32 	%f393, %f392, %f390;
	ld.global.nc.f32 	%f394, [%rd48+32];
	sub.f32 	%f395, %f394, %f393;
	add.f32 	%f396, %f391, %f395;
	sub.f32 	%f397, %f396, %f391;
	sub.f32 	%f398, %f397, %f395;
	ld.global.nc.f32 	%f399, [%rd48+36];
	sub.f32 	%f400, %f399, %f398;
	add.f32 	%f401, %f396, %f400;
	sub.f32 	%f402, %f401, %f396;
	sub.f32 	%f403, %f402, %f400;
	ld.global.nc.f32 	%f404, [%rd48+40];
	sub.f32 	%f405, %f404, %f403;
	add.f32 	%f406, %f401, %f405;
	sub.f32 	%f407, %f406, %f401;
	sub.f32 	%f408, %f407, %f405;
	ld.global.nc.f32 	%f409, [%rd48+44];
	sub.f32 	%f410, %f409, %f408;
	add.f32 	%f411, %f406, %f410;
	sub.f32 	%f412, %f411, %f406;
	sub.f32 	%f413, %f412, %f410;
	ld.global.nc.f32 	%f414, [%rd48+48];
	sub.f32 	%f415, %f414, %f413;
	add.f32 	%f416, %f411, %f415;
	sub.f32 	%f417, %f416, %f411;
	sub.f32 	%f418, %f417, %f415;
	ld.global.nc.f32 	%f419, [%rd48+52];
	sub.f32 	%f420, %f419, %f418;
	add.f32 	%f421, %f416, %f420;
	sub.f32 	%f422, %f421, %f416;
	sub.f32 	%f423, %f422, %f420;
	ld.global.nc.f32 	%f424, [%rd48+56];
	sub.f32 	%f425, %f424, %f423;
	add.f32 	%f426, %f421, %f425;
	sub.f32 	%f427, %f426, %f421;
	sub.f32 	%f428, %f427, %f425;
	ld.global.nc.f32 	%f429, [%rd48+60];
	sub.f32 	%f430, %f429, %f428;
	add.f32 	%f1366, %f426, %f430;
	sub.f32 	%f431, %f1366, %f426;
	sub.f32 	%f1367, %f431, %f430;
	add.s32 	%r240, %r240, 16;
	add.s32 	%r239, %r239, 16;
	setp.ne.s32 	%p28, %r239, 0;
	@%p28 bra 	$L__BB0_28;
	add.s32 	%r242, %r240, 1;
	mov.f32 	%f1361, %f1366;
$L__BB0_30:
	setp.eq.s32 	%p29, %r23, 0;
	@%p29 bra 	$L__BB0_40;
	add.s32 	%r138, %r23, -1;
	setp.lt.u32 	%p30, %r138, 7;
	@%p30 bra 	$L__BB0_33;
	mul.wide.s32 	%rd49, %r242, 4;
	add.s64 	%rd50, %rd2, %rd49;
	ld.global.nc.f32 	%f433, [%rd50];
	sub.f32 	%f434, %f433, %f1367;
	add.f32 	%f435, %f1361, %f434;
	sub.f32 	%f436, %f435, %f1361;
	sub.f32 	%f437, %f436, %f434;
	ld.global.nc.f32 	%f438, [%rd50+4];
	sub.f32 	%f439, %f438, %f437;
	add.f32 	%f440, %f435, %f439;
	sub.f32 	%f441, %f440, %f435;
	sub.f32 	%f442, %f441, %f439;
	ld.global.nc.f32 	%f443, [%rd50+8];
	sub.f32 	%f444, %f443, %f442;
	add.f32 	%f445, %f440, %f444;
	sub.f32 	%f446, %f445, %f440;
	sub.f32 	%f447, %f446, %f444;
	ld.global.nc.f32 	%f448, [%rd50+12];
	sub.f32 	%f449, %f448, %f447;
	add.f32 	%f450, %f445, %f449;
	sub.f32 	%f451, %f450, %f445;
	sub.f32 	%f452, %f451, %f449;
	ld.global.nc.f32 	%f453, [%rd50+16];
	sub.f32 	%f454, %f453, %f452;
	add.f32 	%f455, %f450, %f454;
	sub.f32 	%f456, %f455, %f450;
	sub.f32 	%f457, %f456, %f454;
	ld.global.nc.f32 	%f458, [%rd50+20];
	sub.f32 	%f459, %f458, %f457;
	add.f32 	%f460, %f455, %f459;
	sub.f32 	%f461, %f460, %f455;
	sub.f32 	%f462, %f461, %f459;
	ld.global.nc.f32 	%f463, [%rd50+24];
	sub.f32 	%f464, %f463, %f462;
	add.f32 	%f465, %f460, %f464;
	sub.f32 	%f466, %f465, %f460;
	sub.f32 	%f467, %f466, %f464;
	ld.global.nc.f32 	%f468, [%rd50+28];
	sub.f32 	%f469, %f468, %f467;
	add.f32 	%f1366, %f465, %f469;
	sub.f32 	%f470, %f1366, %f465;
	sub.f32 	%f1367, %f470, %f469;
	add.s32 	%r242, %r242, 8;
	mov.f32 	%f1361, %f1366;
$L__BB0_33:
	setp.eq.s32 	%p31, %r24, 0;
	@%p31 bra 	$L__BB0_40;
	add.s32 	%r139, %r24, -1;
	setp.lt.u32 	%p32, %r139, 3;
	@%p32 bra 	$L__BB0_36;
	mul.wide.s32 	%rd51, %r242, 4;
	add.s64 	%rd52, %rd2, %rd51;
	ld.global.nc.f32 	%f472, [%rd52];
	sub.f32 	%f473, %f472, %f1367;
	add.f32 	%f474, %f1361, %f473;
	sub.f32 	%f475, %f474, %f1361;
	sub.f32 	%f476, %f475, %f473;
	ld.global.nc.f32 	%f477, [%rd52+4];
	sub.f32 	%f478, %f477, %f476;
	add.f32 	%f479, %f474, %f478;
	sub.f32 	%f480, %f479, %f474;
	sub.f32 	%f481, %f480, %f478;
	ld.global.nc.f32 	%f482, [%rd52+8];
	sub.f32 	%f483, %f482, %f481;
	add.f32 	%f484, %f479, %f483;
	sub.f32 	%f485, %f484, %f479;
	sub.f32 	%f486, %f485, %f483;
	ld.global.nc.f32 	%f487, [%rd52+12];
	sub.f32 	%f488, %f487, %f486;
	add.f32 	%f1366, %f484, %f488;
	sub.f32 	%f489, %f1366, %f484;
	sub.f32 	%f1367, %f489, %f488;
	add.s32 	%r242, %r242, 4;
	mov.f32 	%f1361, %f1366;
$L__BB0_36:
	setp.eq.s32 	%p33, %r32, 0;
	@%p33 bra 	$L__BB0_40;
	setp.eq.s32 	%p34, %r32, 1;
	mul.wide.s32 	%rd53, %r242, 4;
	add.s64 	%rd3, %rd2, %rd53;
	ld.global.nc.f32 	%f490, [%rd3];
	sub.f32 	%f491, %f490, %f1367;
	add.f32 	%f1366, %f1361, %f491;
	sub.f32 	%f492, %f1366, %f1361;
	sub.f32 	%f1367, %f492, %f491;
	@%p34 bra 	$L__BB0_40;
	setp.eq.s32 	%p35, %r32, 2;
	ld.global.nc.f32 	%f493, [%rd3+4];
	sub.f32 	%f494, %f493, %f1367;
	add.f32 	%f61, %f1366, %f494;
	sub.f32 	%f495, %f61, %f1366;
	sub.f32 	%f1367, %f495, %f494;
	mov.f32 	%f1366, %f61;
	@%p35 bra 	$L__BB0_40;
	ld.global.nc.f32 	%f496, [%rd3+8];
	sub.f32 	%f497, %f496, %f1367;
	add.f32 	%f1366, %f61, %f497;
	sub.f32 	%f498, %f1366, %f61;
	sub.f32 	%f1367, %f498, %f497;
$L__BB0_40:
	add.f32 	%f1368, %f1366, %f1367;
$L__BB0_41:
	div.rn.f32 	%f1337, %f1368, %f7;
	mov.b16 	%rs63, 1;
	mov.pred 	%p122, 0;
	bra.uni 	$L__BB0_43;
$L__BB0_42:
	sub.f32 	%f349, %f38, %f1337;
	fma.rn.f32 	%f1337, %f8, %f349, %f1337;
	mov.b16 	%rs63, 1;
	mov.pred 	%p122, 0;
$L__BB0_43:
	setp.ne.s32 	%p37, %r5, 0;
	@%p37 bra 	$L__BB0_73;
	setp.lt.u32 	%p67, %r109, 2;
	@%p67 bra 	$L__BB0_58;
	and.b16  	%rs33, %rs64, 255;
	setp.ne.s16 	%p68, %rs33, 0;
	@%p68 bra 	$L__BB0_143;
	setp.lt.s32 	%p69, %r236, %r21;
	mov.b16 	%rs64, 0;
	@%p69 bra 	$L__BB0_58;
	setp.lt.u32 	%p70, %r20, 7;
	sub.s32 	%r149, %r236, %r6;
	add.s32 	%r54, %r149, 1;
	mov.f32 	%f1401, 0f00000000;
	mov.b32 	%r246, 0;
	mov.f32 	%f1399, %f1401;
	mov.f32 	%f1400, %f1401;
	mov.f32 	%f1398, %f1401;
	@%p70 bra 	$L__BB0_50;
	mov.f32 	%f1401, 0f00000000;
	mov.b32 	%r244, 0;
$L__BB0_49:
	.pragma "nounroll";
	add.s32 	%r151, %r54, %r244;
	add.s32 	%r152, %r244, 1;
	cvt.rn.f32.u32 	%f813, %r152;
	mul.wide.s32 	%rd70, %r151, 4;
	add.s64 	%rd71, %rd2, %rd70;
	ld.global.nc.f32 	%f814, [%rd71];
	sub.f32 	%f815, %f814, %f1400;
	add.f32 	%f816, %f1398, %f815;
	sub.f32 	%f817, %f816, %f1398;
	sub.f32 	%f818, %f817, %f815;
	mul.f32 	%f819, %f814, %f813;
	sub.f32 	%f820, %f819, %f1401;
	add.f32 	%f821, %f1399, %f820;
	sub.f32 	%f822, %f821, %f1399;
	sub.f32 	%f823, %f822, %f820;
	add.s32 	%r153, %r244, 2;
	cvt.rn.f32.u32 	%f824, %r153;
	ld.global.nc.f32 	%f825, [%rd71+4];
	sub.f32 	%f826, %f825, %f818;
	add.f32 	%f827, %f816, %f826;
	sub.f32 	%f828, %f827, %f816;
	sub.f32 	%f829, %f828, %f826;
	mul.f32 	%f830, %f825, %f824;
	sub.f32 	%f831, %f830, %f823;
	add.f32 	%f832, %f821, %f831;
	sub.f32 	%f833, %f832, %f821;
	sub.f32 	%f834, %f833, %f831;
	add.s32 	%r154, %r244, 3;
	cvt.rn.f32.u32 	%f835, %r154;
	ld.global.nc.f32 	%f836, [%rd71+8];
	sub.f32 	%f837, %f836, %f829;
	add.f32 	%f838, %f827, %f837;
	sub.f32 	%f839, %f838, %f827;
	sub.f32 	%f840, %f839, %f837;
	mul.f32 	%f841, %f836, %f835;
	sub.f32 	%f842, %f841, %f834;
	add.f32 	%f843, %f832, %f842;
	sub.f32 	%f844, %f843, %f832;
	sub.f32 	%f845, %f844, %f842;
	add.s32 	%r155, %r244, 4;
	cvt.rn.f32.u32 	%f846, %r155;
	ld.global.nc.f32 	%f847, [%rd71+12];
	sub.f32 	%f848, %f847, %f840;
	add.f32 	%f849, %f838, %f848;
	sub.f32 	%f850, %f849, %f838;
	sub.f32 	%f851, %f850, %f848;
	mul.f32 	%f852, %f847, %f846;
	sub.f32 	%f853, %f852, %f845;
	add.f32 	%f854, %f843, %f853;
	sub.f32 	%f855, %f854, %f843;
	sub.f32 	%f856, %f855, %f853;
	add.s32 	%r156, %r244, 5;
	cvt.rn.f32.u32 	%f857, %r156;
	ld.global.nc.f32 	%f858, [%rd71+16];
	sub.f32 	%f859, %f858, %f851;
	add.f32 	%f860, %f849, %f859;
	sub.f32 	%f861, %f860, %f849;
	sub.f32 	%f862, %f861, %f859;
	mul.f32 	%f863, %f858, %f857;
	sub.f32 	%f864, %f863, %f856;
	add.f32 	%f865, %f854, %f864;
	sub.f32 	%f866, %f865, %f854;
	sub.f32 	%f867, %f866, %f864;
	add.s32 	%r157, %r244, 6;
	cvt.rn.f32.u32 	%f868, %r157;
	ld.global.nc.f32 	%f869, [%rd71+20];
	sub.f32 	%f870, %f869, %f862;
	add.f32 	%f871, %f860, %f870;
	sub.f32 	%f872, %f871, %f860;
	sub.f32 	%f873, %f872, %f870;
	mul.f32 	%f874, %f869, %f868;
	sub.f32 	%f875, %f874, %f867;
	add.f32 	%f876, %f865, %f875;
	sub.f32 	%f877, %f876, %f865;
	sub.f32 	%f878, %f877, %f875;
	add.s32 	%r158, %r244, 7;
	cvt.rn.f32.u32 	%f879, %r158;
	ld.global.nc.f32 	%f880, [%rd71+24];
	sub.f32 	%f881, %f880, %f873;
	add.f32 	%f882, %f871, %f881;
	sub.f32 	%f883, %f882, %f871;
	sub.f32 	%f884, %f883, %f881;
	mul.f32 	%f885, %f880, %f879;
	sub.f32 	%f886, %f885, %f878;
	add.f32 	%f887, %f876, %f886;
	sub.f32 	%f888, %f887, %f876;
	sub.f32 	%f889, %f888, %f886;
	add.s32 	%r244, %r244, 8;
	cvt.rn.f32.u32 	%f890, %r244;
	ld.global.nc.f32 	%f891, [%rd71+28];
	sub.f32 	%f892, %f891, %f884;
	add.f32 	%f1398, %f882, %f892;
	sub.f32 	%f893, %f1398, %f882;
	sub.f32 	%f1400, %f893, %f892;
	mul.f32 	%f894, %f891, %f890;
	sub.f32 	%f895, %f894, %f889;
	add.f32 	%f1399, %f887, %f895;
	sub.f32 	%f896, %f1399, %f887;
	sub.f32 	%f1401, %f896, %f895;
	and.b32  	%r246, %r6, 1073741816;
	setp.eq.s32 	%p71, %r244, %r246;
	@%p71 bra 	$L__BB0_50;
	bra.uni 	$L__BB0_49;
$L__BB0_50:
	setp.eq.s32 	%p72, %r34, 0;
	mov.b16 	%rs64, 1;
	@%p72 bra 	$L__BB0_58;
	setp.lt.u32 	%p73, %r26, 3;
	@%p73 bra 	$L__BB0_53;
	add.s32 	%r159, %r54, %r246;
	add.s32 	%r160, %r246, 1;
	cvt.rn.f32.u32 	%f898, %r160;
	mul.wide.s32 	%rd72, %r159, 4;
	add.s64 	%rd73, %rd2, %rd72;
	ld.global.nc.f32 	%f899, [%rd73];
	sub.f32 	%f900, %f899, %f1400;
	add.f32 	%f901, %f1398, %f900;
	sub.f32 	%f902, %f901, %f1398;
	sub.f32 	%f903, %f902, %f900;
	mul.f32 	%f904, %f899, %f898;
	sub.f32 	%f905, %f904, %f1401;
	add.f32 	%f906, %f1399, %f905;
	sub.f32 	%f907, %f906, %f1399;
	sub.f32 	%f908, %f907, %f905;
	add.s32 	%r161, %r246, 2;
	cvt.rn.f32.u32 	%f909, %r161;
	ld.global.nc.f32 	%f910, [%rd73+4];
	sub.f32 	%f911, %f910, %f903;
	add.f32 	%f912, %f901, %f911;
	sub.f32 	%f913, %f912, %f901;
	sub.f32 	%f914, %f913, %f911;
	mul.f32 	%f915, %f910, %f909;
	sub.f32 	%f916, %f915, %f908;
	add.f32 	%f917, %f906, %f916;
	sub.f32 	%f918, %f917, %f906;
	sub.f32 	%f919, %f918, %f916;
	add.s32 	%r162, %r246, 3;
	cvt.rn.f32.u32 	%f920, %r162;
	ld.global.nc.f32 	%f921, [%rd73+8];
	sub.f32 	%f922, %f921, %f914;
	add.f32 	%f923, %f912, %f922;
	sub.f32 	%f924, %f923, %f912;
	sub.f32 	%f925, %f924, %f922;
	mul.f32 	%f926, %f921, %f920;
	sub.f32 	%f927, %f926, %f919;
	add.f32 	%f928, %f917, %f927;
	sub.f32 	%f929, %f928, %f917;
	sub.f32 	%f930, %f929, %f927;
	add.s32 	%r246, %r246, 4;
	cvt.rn.f32.u32 	%f931, %r246;
	ld.global.nc.f32 	%f932, [%rd73+12];
	sub.f32 	%f933, %f932, %f925;
	add.f32 	%f1398, %f923, %f933;
	sub.f32 	%f934, %f1398, %f923;
	sub.f32 	%f1400, %f934, %f933;
	mul.f32 	%f935, %f932, %f931;
	sub.f32 	%f936, %f935, %f930;
	add.f32 	%f1399, %f928, %f936;
	sub.f32 	%f937, %f1399, %f928;
	sub.f32 	%f1401, %f937, %f936;
$L__BB0_53:
	and.b32  	%r163, %r109, 6;
	setp.eq.s32 	%p74, %r163, 0;
	@%p74 bra 	$L__BB0_58;
	setp.eq.s32 	%p75, %r163, 2;
	@%p75 bra 	$L__BB0_56;
	add.s32 	%r164, %r54, %r246;
	add.s32 	%r165, %r246, 1;
	cvt.rn.f32.u32 	%f939, %r165;
	mul.wide.s32 	%rd74, %r164, 4;
	add.s64 	%rd75, %rd2, %rd74;
	ld.global.nc.f32 	%f940, [%rd75];
	sub.f32 	%f941, %f940, %f1400;
	add.f32 	%f942, %f1398, %f941;
	sub.f32 	%f943, %f942, %f1398;
	sub.f32 	%f944, %f943, %f941;
	mul.f32 	%f945, %f940, %f939;
	sub.f32 	%f946, %f945, %f1401;
	add.f32 	%f947, %f1399, %f946;
	sub.f32 	%f948, %f947, %f1399;
	sub.f32 	%f949, %f948, %f946;
	add.s32 	%r246, %r246, 2;
	cvt.rn.f32.u32 	%f950, %r246;
	ld.global.nc.f32 	%f951, [%rd75+4];
	sub.f32 	%f952, %f951, %f944;
	add.f32 	%f1398, %f942, %f952;
	sub.f32 	%f953, %f1398, %f942;
	sub.f32 	%f1400, %f953, %f952;
	mul.f32 	%f954, %f951, %f950;
	sub.f32 	%f955, %f954, %f949;
	add.f32 	%f1399, %f947, %f955;
	sub.f32 	%f956, %f1399, %f947;
	sub.f32 	%f1401, %f956, %f955;
$L__BB0_56:
	and.b32  	%r166, %r109, 2;
	setp.eq.s32 	%p76, %r166, 0;
	@%p76 bra 	$L__BB0_58;
	add.s32 	%r167, %r54, %r246;
	add.s32 	%r168, %r246, 1;
	cvt.rn.f32.u32 	%f957, %r168;
	mul.wide.s32 	%rd76, %r167, 4;
	add.s64 	%rd77, %rd2, %rd76;
	ld.global.nc.f32 	%f958, [%rd77];
	sub.f32 	%f959, %f958, %f1400;
	add.f32 	%f116, %f1398, %f959;
	sub.f32 	%f960, %f116, %f1398;
	sub.f32 	%f1400, %f960, %f959;
	mul.f32 	%f961, %f958, %f957;
	sub.f32 	%f962, %f961, %f1401;
	add.f32 	%f118, %f1399, %f962;
	sub.f32 	%f963, %f118, %f1399;
	sub.f32 	%f1401, %f963, %f962;
	mov.f32 	%f1398, %f116;
	mov.f32 	%f1399, %f118;
$L__BB0_58:
	and.b16  	%rs40, %rs65, 255;
	setp.ne.s16 	%p77, %rs40, 0;
	@%p77 bra 	$L__BB0_144;
	setp.lt.s32 	%p80, %r236, %r22;
	mov.b16 	%rs65, 0;
	mov.pred 	%p123, 0;
	@%p80 bra 	$L__BB0_71;
	setp.lt.u32 	%p81, %r109, 8;
	sub.s32 	%r171, %r236, %r109;
	add.s32 	%r63, %r171, 1;
	mov.f32 	%f1433, 0f00000000;
	mov.b32 	%r250, 0;
	mov.f32 	%f1431, %f1433;
	mov.f32 	%f1432, %f1433;
	mov.f32 	%f1430, %f1433;
	@%p81 bra 	$L__BB0_63;
	mov.f32 	%f1433, 0f00000000;
	mov.b32 	%r248, 0;
$L__BB0_62:
	.pragma "nounroll";
	add.s32 	%r173, %r63, %r248;
	add.s32 	%r174, %r248, 1;
	cvt.rn.f32.u32 	%f975, %r174;
	mul.wide.s32 	%rd80, %r173, 4;
	add.s64 	%rd81, %rd2, %rd80;
	ld.global.nc.f32 	%f976, [%rd81];
	sub.f32 	%f977, %f976, %f1432;
	add.f32 	%f978, %f1430, %f977;
	sub.f32 	%f979, %f978, %f1430;
	sub.f32 	%f980, %f979, %f977;
	mul.f32 	%f981, %f976, %f975;
	sub.f32 	%f982, %f981, %f1433;
	add.f32 	%f983, %f1431, %f982;
	sub.f32 	%f984, %f983, %f1431;
	sub.f32 	%f985, %f984, %f982;
	add.s32 	%r175, %r248, 2;
	cvt.rn.f32.u32 	%f986, %r175;
	ld.global.nc.f32 	%f987, [%rd81+4];
	sub.f32 	%f988, %f987, %f980;
	add.f32 	%f989, %f978, %f988;
	sub.f32 	%f990, %f989, %f978;
	sub.f32 	%f991, %f990, %f988;
	mul.f32 	%f992, %f987, %f986;
	sub.f32 	%f993, %f992, %f985;
	add.f32 	%f994, %f983, %f993;
	sub.f32 	%f995, %f994, %f983;
	sub.f32 	%f996, %f995, %f993;
	add.s32 	%r176, %r248, 3;
	cvt.rn.f32.u32 	%f997, %r176;
	ld.global.nc.f32 	%f998, [%rd81+8];
	sub.f32 	%f999, %f998, %f991;
	add.f32 	%f1000, %f989, %f999;
	sub.f32 	%f1001, %f1000, %f989;
	sub.f32 	%f1002, %f1001, %f999;
	mul.f32 	%f1003, %f998, %f997;
	sub.f32 	%f1004, %f1003, %f996;
	add.f32 	%f1005, %f994, %f1004;
	sub.f32 	%f1006, %f1005, %f994;
	sub.f32 	%f1007, %f1006, %f1004;
	add.s32 	%r177, %r248, 4;
	cvt.rn.f32.u32 	%f1008, %r177;
	ld.global.nc.f32 	%f1009, [%rd81+12];
	sub.f32 	%f1010, %f1009, %f1002;
	add.f32 	%f1011, %f1000, %f1010;
	sub.f32 	%f1012, %f1011, %f1000;
	sub.f32 	%f1013, %f1012, %f1010;
	mul.f32 	%f1014, %f1009, %f1008;
	sub.f32 	%f1015, %f1014, %f1007;
	add.f32 	%f1016, %f1005, %f1015;
	sub.f32 	%f1017, %f1016, %f1005;
	sub.f32 	%f1018, %f1017, %f1015;
	add.s32 	%r178, %r248, 5;
	cvt.rn.f32.u32 	%f1019, %r178;
	ld.global.nc.f32 	%f1020, [%rd81+16];
	sub.f32 	%f1021, %f1020, %f1013;
	add.f32 	%f1022, %f1011, %f1021;
	sub.f32 	%f1023, %f1022, %f1011;
	sub.f32 	%f1024, %f1023, %f1021;
	mul.f32 	%f1025, %f1020, %f1019;
	sub.f32 	%f1026, %f1025, %f1018;
	add.f32 	%f1027, %f1016, %f1026;
	sub.f32 	%f1028, %f1027, %f1016;
	sub.f32 	%f1029, %f1028, %f1026;
	add.s32 	%r179, %r248, 6;
	cvt.rn.f32.u32 	%f1030, %r179;
	ld.global.nc.f32 	%f1031, [%rd81+20];
	sub.f32 	%f1032, %f1031, %f1024;
	add.f32 	%f1033, %f1022, %f1032;
	sub.f32 	%f1034, %f1033, %f1022;
	sub.f32 	%f1035, %f1034, %f1032;
	mul.f32 	%f1036, %f1031, %f1030;
	sub.f32 	%f1037, %f1036, %f1029;
	add.f32 	%f1038, %f1027, %f1037;
	sub.f32 	%f1039, %f1038, %f1027;
	sub.f32 	%f1040, %f1039, %f1037;
	add.s32 	%r180, %r248, 7;
	cvt.rn.f32.u32 	%f1041, %r180;
	ld.global.nc.f32 	%f1042, [%rd81+24];
	sub.f32 	%f1043, %f1042, %f1035;
	add.f32 	%f1044, %f1033, %f1043;
	sub.f32 	%f1045, %f1044, %f1033;
	sub.f32 	%f1046, %f1045, %f1043;
	mul.f32 	%f1047, %f1042, %f1041;
	sub.f32 	%f1048, %f1047, %f1040;
	add.f32 	%f1049, %f1038, %f1048;
	sub.f32 	%f1050, %f1049, %f1038;
	sub.f32 	%f1051, %f1050, %f1048;
	add.s32 	%r248, %r248, 8;
	cvt.rn.f32.u32 	%f1052, %r248;
	ld.global.nc.f32 	%f1053, [%rd81+28];
	sub.f32 	%f1054, %f1053, %f1046;
	add.f32 	%f1430, %f1044, %f1054;
	sub.f32 	%f1055, %f1430, %f1044;
	sub.f32 	%f1432, %f1055, %f1054;
	mul.f32 	%f1056, %f1053, %f1052;
	sub.f32 	%f1057, %f1056, %f1051;
	add.f32 	%f1431, %f1049, %f1057;
	sub.f32 	%f1058, %f1431, %f1049;
	sub.f32 	%f1433, %f1058, %f1057;
	and.b32  	%r250, %r109, 2147483640;
	setp.eq.s32 	%p82, %r248, %r250;
	@%p82 bra 	$L__BB0_63;
	bra.uni 	$L__BB0_62;
$L__BB0_63:
	setp.eq.s32 	%p84, %r28, 0;
	mov.b16 	%rs65, 1;
	mov.pred 	%p123, -1;
	@%p84 bra 	$L__BB0_71;
	setp.lt.u32 	%p85, %r29, 3;
	@%p85 bra 	$L__BB0_66;
	add.s32 	%r181, %r63, %r250;
	add.s32 	%r182, %r250, 1;
	cvt.rn.f32.u32 	%f1060, %r182;
	mul.wide.s32 	%rd82, %r181, 4;
	add.s64 	%rd83, %rd2, %rd82;
	ld.global.nc.f32 	%f1061, [%rd83];
	sub.f32 	%f1062, %f1061, %f1432;
	add.f32 	%f1063, %f1430, %f1062;
	sub.f32 	%f1064, %f1063, %f1430;
	sub.f32 	%f1065, %f1064, %f1062;
	mul.f32 	%f1066, %f1061, %f1060;
	sub.f32 	%f1067, %f1066, %f1433;
	add.f32 	%f1068, %f1431, %f1067;
	sub.f32 	%f1069, %f1068, %f1431;
	sub.f32 	%f1070, %f1069, %f1067;
	add.s32 	%r183, %r250, 2;
	cvt.rn.f32.u32 	%f1071, %r183;
	ld.global.nc.f32 	%f1072, [%rd83+4];
	sub.f32 	%f1073, %f1072, %f1065;
	add.f32 	%f1074, %f1063, %f1073;
	sub.f32 	%f1075, %f1074, %f1063;
	sub.f32 	%f1076, %f1075, %f1073;
	mul.f32 	%f1077, %f1072, %f1071;
	sub.f32 	%f1078, %f1077, %f1070;
	add.f32 	%f1079, %f1068, %f1078;
	sub.f32 	%f1080, %f1079, %f1068;
	sub.f32 	%f1081, %f1080, %f1078;
	add.s32 	%r184, %r250, 3;
	cvt.rn.f32.u32 	%f1082, %r184;
	ld.global.nc.f32 	%f1083, [%rd83+8];
	sub.f32 	%f1084, %f1083, %f1076;
	add.f32 	%f1085, %f1074, %f1084;
	sub.f32 	%f1086, %f1085, %f1074;
	sub.f32 	%f1087, %f1086, %f1084;
	mul.f32 	%f1088, %f1083, %f1082;
	sub.f32 	%f1089, %f1088, %f1081;
	add.f32 	%f1090, %f1079, %f1089;
	sub.f32 	%f1091, %f1090, %f1079;
	sub.f32 	%f1092, %f1091, %f1089;
	add.s32 	%r250, %r250, 4;
	cvt.rn.f32.u32 	%f1093, %r250;
	ld.global.nc.f32 	%f1094, [%rd83+12];
	sub.f32 	%f1095, %f1094, %f1087;
	add.f32 	%f1430, %f1085, %f1095;
	sub.f32 	%f1096, %f1430, %f1085;
	sub.f32 	%f1432, %f1096, %f1095;
	mul.f32 	%f1097, %f1094, %f1093;
	sub.f32 	%f1098, %f1097, %f1092;
	add.f32 	%f1431, %f1090, %f1098;
	sub.f32 	%f1099, %f1431, %f1090;
	sub.f32 	%f1433, %f1099, %f1098;
$L__BB0_66:
	setp.eq.s32 	%p87, %r30, 0;
	@%p87 bra 	$L__BB0_71;
	setp.eq.s32 	%p88, %r30, 1;
	@%p88 bra 	$L__BB0_69;
	add.s32 	%r185, %r63, %r250;
	add.s32 	%r186, %r250, 1;
	cvt.rn.f32.u32 	%f1101, %r186;
	mul.wide.s32 	%rd84, %r185, 4;
	add.s64 	%rd85, %rd2, %rd84;
	ld.global.nc.f32 	%f1102, [%rd85];
	sub.f32 	%f1103, %f1102, %f1432;
	add.f32 	%f1104, %f1430, %f1103;
	sub.f32 	%f1105, %f1104, %f1430;
	sub.f32 	%f1106, %f1105, %f1103;
	mul.f32 	%f1107, %f1102, %f1101;
	sub.f32 	%f1108, %f1107, %f1433;
	add.f32 	%f1109, %f1431, %f1108;
	sub.f32 	%f1110, %f1109, %f1431;
	sub.f32 	%f1111, %f1110, %f1108;
	add.s32 	%r250, %r250, 2;
	cvt.rn.f32.u32 	%f1112, %r250;
	ld.global.nc.f32 	%f1113, [%rd85+4];
	sub.f32 	%f1114, %f1113, %f1106;
	add.f32 	%f1430, %f1104, %f1114;
	sub.f32 	%f1115, %f1430, %f1104;
	sub.f32 	%f1432, %f1115, %f1114;
	mul.f32 	%f1116, %f1113, %f1112;
	sub.f32 	%f1117, %f1116, %f1111;
	add.f32 	%f1431, %f1109, %f1117;
	sub.f32 	%f1118, %f1431, %f1109;
	sub.f32 	%f1433, %f1118, %f1117;
$L__BB0_69:
	and.b32  	%r187, %r109, 1;
	setp.eq.b32 	%p90, %r187, 1;
	not.pred 	%p91, %p90;
	@%p91 bra 	$L__BB0_71;
	add.s32 	%r188, %r63, %r250;
	add.s32 	%r189, %r250, 1;
	cvt.rn.f32.u32 	%f1119, %r189;
	mul.wide.s32 	%rd86, %r188, 4;
	add.s64 	%rd87, %rd2, %rd86;
	ld.global.nc.f32 	%f1120, [%rd87];
	sub.f32 	%f1121, %f1120, %f1432;
	add.f32 	%f168, %f1430, %f1121;
	sub.f32 	%f1122, %f168, %f1430;
	sub.f32 	%f1432, %f1122, %f1121;
	mul.f32 	%f1123, %f1120, %f1119;
	sub.f32 	%f1124, %f1123, %f1433;
	add.f32 	%f170, %f1431, %f1124;
	sub.f32 	%f1125, %f170, %f1431;
	sub.f32 	%f1433, %f1125, %f1124;
	mov.f32 	%f1430, %f168;
	mov.f32 	%f1431, %f170;
$L__BB0_71:
	and.b16  	%rs47, %rs64, 255;
	setp.eq.s16 	%p93, %rs47, 0;
	not.pred 	%p94, %p123;
	mov.f32 	%f1480, 0f7FC00000;
	or.pred  	%p95, %p93, %p94;
	@%p95 bra 	$L__BB0_113;
	add.f32 	%f1127, %f1399, %f1401;
	mul.f32 	%f1128, %f17, %f1127;
	add.f32 	%f1129, %f1431, %f1433;
	mul.f32 	%f1130, %f16, %f1129;
	fma.rn.f32 	%f1131, %f17, %f1127, %f1128;
	sub.f32 	%f1480, %f1131, %f1130;
	mov.b16 	%rs64, 1;
	mov.u16 	%rs65, %rs64;
	bra.uni 	$L__BB0_113;
$L__BB0_73:
	setp.lt.u32 	%p38, %r109, 2;
	@%p38 bra 	$L__BB0_93;
	and.b16  	%rs24, %rs66, 255;
	setp.ne.s16 	%p39, %rs24, 0;
	@%p39 bra 	$L__BB0_92;
	setp.lt.s32 	%p40, %r236, %r21;
	mov.b16 	%rs66, 0;
	@%p40 bra 	$L__BB0_93;
	sub.s32 	%r140, %r236, %r6;
	add.s32 	%r254, %r140, 1;
	setp.gt.s32 	%p41, %r254, %r236;
	mov.f32 	%f1450, 0f00000000;
	@%p41 bra 	$L__BB0_91;
	setp.lt.u32 	%p42, %r20, 15;
	mov.f32 	%f1449, 0f00000000;
	mov.f32 	%f1448, %f1449;
	@%p42 bra 	$L__BB0_80;
	mov.b32 	%r253, 0;
	mov.f32 	%f1449, 0f00000000;
$L__BB0_79:
	.pragma "nounroll";
	mul.wide.s32 	%rd54, %r254, 4;
	add.s64 	%rd55, %rd2, %rd54;
	ld.global.nc.f32 	%f504, [%rd55];
	sub.f32 	%f505, %f504, %f1449;
	add.f32 	%f506, %f1448, %f505;
	sub.f32 	%f507, %f506, %f1448;
	sub.f32 	%f508, %f507, %f505;
	ld.global.nc.f32 	%f509, [%rd55+4];
	sub.f32 	%f510, %f509, %f508;
	add.f32 	%f511, %f506, %f510;
	sub.f32 	%f512, %f511, %f506;
	sub.f32 	%f513, %f512, %f510;
	ld.global.nc.f32 	%f514, [%rd55+8];
	sub.f32 	%f515, %f514, %f513;
	add.f32 	%f516, %f511, %f515;
	sub.f32 	%f517, %f516, %f511;
	sub.f32 	%f518, %f517, %f515;
	ld.global.nc.f32 	%f519, [%rd55+12];
	sub.f32 	%f520, %f519, %f518;
	add.f32 	%f521, %f516, %f520;
	sub.f32 	%f522, %f521, %f516;
	sub.f32 	%f523, %f522, %f520;
	ld.global.nc.f32 	%f524, [%rd55+16];
	sub.f32 	%f525, %f524, %f523;
	add.f32 	%f526, %f521, %f525;
	sub.f32 	%f527, %f526, %f521;
	sub.f32 	%f528, %f527, %f525;
	ld.global.nc.f32 	%f529, [%rd55+20];
	sub.f32 	%f530, %f529, %f528;
	add.f32 	%f531, %f526, %f530;
	sub.f32 	%f532, %f531, %f526;
	sub.f32 	%f533, %f532, %f530;
	ld.global.nc.f32 	%f534, [%rd55+24];
	sub.f32 	%f535, %f534, %f533;
	add.f32 	%f536, %f531, %f535;
	sub.f32 	%f537, %f536, %f531;
	sub.f32 	%f538, %f537, %f535;
	ld.global.nc.f32 	%f539, [%rd55+28];
	sub.f32 	%f540, %f539, %f538;
	add.f32 	%f541, %f536, %f540;
	sub.f32 	%f542, %f541, %f536;
	sub.f32 	%f543, %f542, %f540;
	ld.global.nc.f32 	%f544, [%rd55+32];
	sub.f32 	%f545, %f544, %f543;
	add.f32 	%f546, %f541, %f545;
	sub.f32 	%f547, %f546, %f541;
	sub.f32 	%f548, %f547, %f545;
	ld.global.nc.f32 	%f549, [%rd55+36];
	sub.f32 	%f550, %f549, %f548;
	add.f32 	%f551, %f546, %f550;
	sub.f32 	%f552, %f551, %f546;
	sub.f32 	%f553, %f552, %f550;
	ld.global.nc.f32 	%f554, [%rd55+40];
	sub.f32 	%f555, %f554, %f553;
	add.f32 	%f556, %f551, %f555;
	sub.f32 	%f557, %f556, %f551;
	sub.f32 	%f558, %f557, %f555;
	ld.global.nc.f32 	%f559, [%rd55+44];
	sub.f32 	%f560, %f559, %f558;
	add.f32 	%f561, %f556, %f560;
	sub.f32 	%f562, %f561, %f556;
	sub.f32 	%f563, %f562, %f560;
	ld.global.nc.f32 	%f564, [%rd55+48];
	sub.f32 	%f565, %f564, %f563;
	add.f32 	%f566, %f561, %f565;
	sub.f32 	%f567, %f566, %f561;
	sub.f32 	%f568, %f567, %f565;
	ld.global.nc.f32 	%f569, [%rd55+52];
	sub.f32 	%f570, %f569, %f568;
	add.f32 	%f571, %f566, %f570;
	sub.f32 	%f572, %f571, %f566;
	sub.f32 	%f573, %f572, %f570;
	ld.global.nc.f32 	%f574, [%rd55+56];
	sub.f32 	%f575, %f574, %f573;
	add.f32 	%f576, %f571, %f575;
	sub.f32 	%f577, %f576, %f571;
	sub.f32 	%f578, %f577, %f575;
	ld.global.nc.f32 	%f579, [%rd55+60];
	sub.f32 	%f580, %f579, %f578;
	add.f32 	%f1448, %f576, %f580;
	sub.f32 	%f581, %f1448, %f576;
	sub.f32 	%f1449, %f581, %f580;
	add.s32 	%r254, %r254, 16;
	add.s32 	%r253, %r253, 16;
	setp.ne.s32 	%p43, %r253, %r33;
	@%p43 bra 	$L__BB0_79;
$L__BB0_80:
	and.b32  	%r142, %r109, 30;
	setp.eq.s32 	%p44, %r142, 0;
	@%p44 bra 	$L__BB0_90;
	setp.lt.u32 	%p45, %r25, 7;
	@%p45 bra 	$L__BB0_83;
	mul.wide.s32 	%rd56, %r254, 4;
	add.s64 	%rd57, %rd2, %rd56;
	ld.global.nc.f32 	%f583, [%rd57];
	sub.f32 	%f584, %f583, %f1449;
	add.f32 	%f585, %f1448, %f584;
	sub.f32 	%f586, %f585, %f1448;
	sub.f32 	%f587, %f586, %f584;
	ld.global.nc.f32 	%f588, [%rd57+4];
	sub.f32 	%f589, %f588, %f587;
	add.f32 	%f590, %f585, %f589;
	sub.f32 	%f591, %f590, %f585;
	sub.f32 	%f592, %f591, %f589;
	ld.global.nc.f32 	%f593, [%rd57+8];
	sub.f32 	%f594, %f593, %f592;
	add.f32 	%f595, %f590, %f594;
	sub.f32 	%f596, %f595, %f590;
	sub.f32 	%f597, %f596, %f594;
	ld.global.nc.f32 	%f598, [%rd57+12];
	sub.f32 	%f599, %f598, %f597;
	add.f32 	%f600, %f595, %f599;
	sub.f32 	%f601, %f600, %f595;
	sub.f32 	%f602, %f601, %f599;
	ld.global.nc.f32 	%f603, [%rd57+16];
	sub.f32 	%f604, %f603, %f602;
	add.f32 	%f605, %f600, %f604;
	sub.f32 	%f606, %f605, %f600;
	sub.f32 	%f607, %f606, %f604;
	ld.global.nc.f32 	%f608, [%rd57+20];
	sub.f32 	%f609, %f608, %f607;
	add.f32 	%f610, %f605, %f609;
	sub.f32 	%f611, %f610, %f605;
	sub.f32 	%f612, %f611, %f609;
	ld.global.nc.f32 	%f613, [%rd57+24];
	sub.f32 	%f614, %f613, %f612;
	add.f32 	%f615, %f610, %f614;
	sub.f32 	%f616, %f615, %f610;
	sub.f32 	%f617, %f616, %f614;
	ld.global.nc.f32 	%f618, [%rd57+28];
	sub.f32 	%f619, %f618, %f617;
	add.f32 	%f1448, %f615, %f619;
	sub.f32 	%f620, %f1448, %f615;
	sub.f32 	%f1449, %f620, %f619;
	add.s32 	%r254, %r254, 8;
$L__BB0_83:
	setp.eq.s32 	%p46, %r34, 0;
	@%p46 bra 	$L__BB0_90;
	setp.lt.u32 	%p47, %r26, 3;
	@%p47 bra 	$L__BB0_86;
	mul.wide.s32 	%rd58, %r254, 4;
	add.s64 	%rd59, %rd2, %rd58;
	ld.global.nc.f32 	%f622, [%rd59];
	sub.f32 	%f623, %f622, %f1449;
	add.f32 	%f624, %f1448, %f623;
	sub.f32 	%f625, %f624, %f1448;
	sub.f32 	%f626, %f625, %f623;
	ld.global.nc.f32 	%f627, [%rd59+4];
	sub.f32 	%f628, %f627, %f626;
	add.f32 	%f629, %f624, %f628;
	sub.f32 	%f630, %f629, %f624;
	sub.f32 	%f631, %f630, %f628;
	ld.global.nc.f32 	%f632, [%rd59+8];
	sub.f32 	%f633, %f632, %f631;
	add.f32 	%f634, %f629, %f633;
	sub.f32 	%f635, %f634, %f629;
	sub.f32 	%f636, %f635, %f633;
	ld.global.nc.f32 	%f637, [%rd59+12];
	sub.f32 	%f638, %f637, %f636;
	add.f32 	%f1448, %f634, %f638;
	sub.f32 	%f639, %f1448, %f634;
	sub.f32 	%f1449, %f639, %f638;
	add.s32 	%r254, %r254, 4;
$L__BB0_86:
	setp.eq.s32 	%p48, %r35, 0;
	@%p48 bra 	$L__BB0_90;
	setp.eq.s32 	%p49, %r35, 1;
	mul.wide.s32 	%rd60, %r254, 4;
	add.s64 	%rd4, %rd2, %rd60;
	ld.global.nc.f32 	%f640, [%rd4];
	sub.f32 	%f641, %f640, %f1449;
	add.f32 	%f197, %f1448, %f641;
	sub.f32 	%f642, %f197, %f1448;
	sub.f32 	%f1449, %f642, %f641;
	mov.f32 	%f1448, %f197;
	@%p49 bra 	$L__BB0_90;
	setp.eq.s32 	%p50, %r35, 2;
	ld.global.nc.f32 	%f643, [%rd4+4];
	sub.f32 	%f644, %f643, %f1449;
	add.f32 	%f1448, %f197, %f644;
	sub.f32 	%f645, %f1448, %f197;
	sub.f32 	%f1449, %f645, %f644;
	@%p50 bra 	$L__BB0_90;
	ld.global.nc.f32 	%f646, [%rd4+8];
	sub.f32 	%f647, %f646, %f1449;
	add.f32 	%f201, %f1448, %f647;
	sub.f32 	%f648, %f201, %f1448;
	sub.f32 	%f1449, %f648, %f647;
	mov.f32 	%f1448, %f201;
$L__BB0_90:
	add.f32 	%f1450, %f1448, %f1449;
$L__BB0_91:
	div.rn.f32 	%f1478, %f1450, %f14;
	mov.b16 	%rs66, 1;
	bra.uni 	$L__BB0_93;
$L__BB0_92:
	sub.f32 	%f499, %f38, %f1478;
	fma.rn.f32 	%f1478, %f1331, %f499, %f1478;
	mov.b16 	%rs66, 1;
$L__BB0_93:
	and.b16  	%rs28, %rs71, 255;
	setp.ne.s16 	%p51, %rs28, 0;
	@%p51 bra 	$L__BB0_111;
	setp.lt.s32 	%p54, %r236, %r22;
	mov.b16 	%rs71, 0;
	mov.pred 	%p124, 0;
	@%p54 bra 	$L__BB0_112;
	sub.s32 	%r143, %r236, %r109;
	add.s32 	%r259, %r143, 1;
	setp.gt.s32 	%p55, %r259, %r236;
	mov.f32 	%f1468, 0f00000000;
	@%p55 bra 	$L__BB0_110;
	add.s32 	%r144, %r109, -1;
	setp.lt.u32 	%p56, %r144, 15;
	mov.f32 	%f1467, 0f00000000;
	mov.f32 	%f1466, %f1467;
	@%p56 bra 	$L__BB0_99;
	mov.b32 	%r258, 0;
	mov.f32 	%f1467, 0f00000000;
$L__BB0_98:
	.pragma "nounroll";
	mul.wide.s32 	%rd61, %r259, 4;
	add.s64 	%rd62, %rd2, %rd61;
	ld.global.nc.f32 	%f654, [%rd62];
	sub.f32 	%f655, %f654, %f1467;
	add.f32 	%f656, %f1466, %f655;
	sub.f32 	%f657, %f656, %f1466;
	sub.f32 	%f658, %f657, %f655;
	ld.global.nc.f32 	%f659, [%rd62+4];
	sub.f32 	%f660, %f659, %f658;
	add.f32 	%f661, %f656, %f660;
	sub.f32 	%f662, %f661, %f656;
	sub.f32 	%f663, %f662, %f660;
	ld.global.nc.f32 	%f664, [%rd62+8];
	sub.f32 	%f665, %f664, %f663;
	add.f32 	%f666, %f661, %f665;
	sub.f32 	%f667, %f666, %f661;
	sub.f32 	%f668, %f667, %f665;
	ld.global.nc.f32 	%f669, [%rd62+12];
	sub.f32 	%f670, %f669, %f668;
	add.f32 	%f671, %f666, %f670;
	sub.f32 	%f672, %f671, %f666;
	sub.f32 	%f673, %f672, %f670;
	ld.global.nc.f32 	%f674, [%rd62+16];
	sub.f32 	%f675, %f674, %f673;
	add.f32 	%f676, %f671, %f675;
	sub.f32 	%f677, %f676, %f671;
	sub.f32 	%f678, %f677, %f675;
	ld.global.nc.f32 	%f679, [%rd62+20];
	sub.f32 	%f680, %f679, %f678;
	add.f32 	%f681, %f676, %f680;
	sub.f32 	%f682, %f681, %f676;
	sub.f32 	%f683, %f682, %f680;
	ld.global.nc.f32 	%f684, [%rd62+24];
	sub.f32 	%f685, %f684, %f683;
	add.f32 	%f686, %f681, %f685;
	sub.f32 	%f687, %f686, %f681;
	sub.f32 	%f688, %f687, %f685;
	ld.global.nc.f32 	%f689, [%rd62+28];
	sub.f32 	%f690, %f689, %f688;
	add.f32 	%f691, %f686, %f690;
	sub.f32 	%f692, %f691, %f686;
	sub.f32 	%f693, %f692, %f690;
	ld.global.nc.f32 	%f694, [%rd62+32];
	sub.f32 	%f695, %f694, %f693;
	add.f32 	%f696, %f691, %f695;
	sub.f32 	%f697, %f696, %f691;
	sub.f32 	%f698, %f697, %f695;
	ld.global.nc.f32 	%f699, [%rd62+36];
	sub.f32 	%f700, %f699, %f698;
	add.f32 	%f701, %f696, %f700;
	sub.f32 	%f702, %f701, %f696;
	sub.f32 	%f703, %f702, %f700;
	ld.global.nc.f32 	%f704, [%rd62+40];
	sub.f32 	%f705, %f704, %f703;
	add.f32 	%f706, %f701, %f705;
	sub.f32 	%f707, %f706, %f701;
	sub.f32 	%f708, %f707, %f705;
	ld.global.nc.f32 	%f709, [%rd62+44];
	sub.f32 	%f710, %f709, %f708;
	add.f32 	%f711, %f706, %f710;
	sub.f32 	%f712, %f711, %f706;
	sub.f32 	%f713, %f712, %f710;
	ld.global.nc.f32 	%f714, [%rd62+48];
	sub.f32 	%f715, %f714, %f713;
	add.f32 	%f716, %f711, %f715;
	sub.f32 	%f717, %f716, %f711;
	sub.f32 	%f718, %f717, %f715;
	ld.global.nc.f32 	%f719, [%rd62+52];
	sub.f32 	%f720, %f719, %f718;
	add.f32 	%f721, %f716, %f720;
	sub.f32 	%f722, %f721, %f716;
	sub.f32 	%f723, %f722, %f720;
	ld.global.nc.f32 	%f724, [%rd62+56];
	sub.f32 	%f725, %f724, %f723;
	add.f32 	%f726, %f721, %f725;
	sub.f32 	%f727, %f726, %f721;
	sub.f32 	%f728, %f727, %f725;
	ld.global.nc.f32 	%f729, [%rd62+60];
	sub.f32 	%f730, %f729, %f728;
	add.f32 	%f1466, %f726, %f730;
	sub.f32 	%f731, %f1466, %f726;
	sub.f32 	%f1467, %f731, %f730;
	add.s32 	%r259, %r259, 16;
	add.s32 	%r258, %r258, 16;
	setp.ne.s32 	%p57, %r258, %r36;
	@%p57 bra 	$L__BB0_98;
$L__BB0_99:
	setp.eq.s32 	%p58, %r27, 0;
	@%p58 bra 	$L__BB0_109;
	add.s32 	%r146, %r27, -1;
	setp.lt.u32 	%p59, %r146, 7;
	@%p59 bra 	$L__BB0_102;
	mul.wide.s32 	%rd63, %r259, 4;
	add.s64 	%rd64, %rd2, %rd63;
	ld.global.nc.f32 	%f733, [%rd64];
	sub.f32 	%f734, %f733, %f1467;
	add.f32 	%f735, %f1466, %f734;
	sub.f32 	%f736, %f735, %f1466;
	sub.f32 	%f737, %f736, %f734;
	ld.global.nc.f32 	%f738, [%rd64+4];
	sub.f32 	%f739, %f738, %f737;
	add.f32 	%f740, %f735, %f739;
	sub.f32 	%f741, %f740, %f735;
	sub.f32 	%f742, %f741, %f739;
	ld.global.nc.f32 	%f743, [%rd64+8];
	sub.f32 	%f744, %f743, %f742;
	add.f32 	%f745, %f740, %f744;
	sub.f32 	%f746, %f745, %f740;
	sub.f32 	%f747, %f746, %f744;
	ld.global.nc.f32 	%f748, [%rd64+12];
	sub.f32 	%f749, %f748, %f747;
	add.f32 	%f750, %f745, %f749;
	sub.f32 	%f751, %f750, %f745;
	sub.f32 	%f752, %f751, %f749;
	ld.global.nc.f32 	%f753, [%rd64+16];
	sub.f32 	%f754, %f753, %f752;
	add.f32 	%f755, %f750, %f754;
	sub.f32 	%f756, %f755, %f750;
	sub.f32 	%f757, %f756, %f754;
	ld.global.nc.f32 	%f758, [%rd64+20];
	sub.f32 	%f759, %f758, %f757;
	add.f32 	%f760, %f755, %f759;
	sub.f32 	%f761, %f760, %f755;
	sub.f32 	%f762, %f761, %f759;
	ld.global.nc.f32 	%f763, [%rd64+24];
	sub.f32 	%f764, %f763, %f762;
	add.f32 	%f765, %f760, %f764;
	sub.f32 	%f766, %f765, %f760;
	sub.f32 	%f767, %f766, %f764;
	ld.global.nc.f32 	%f768, [%rd64+28];
	sub.f32 	%f769, %f768, %f767;
	add.f32 	%f1466, %f765, %f769;
	sub.f32 	%f770, %f1466, %f765;
	sub.f32 	%f1467, %f770, %f769;
	add.s32 	%r259, %r259, 8;
$L__BB0_102:
	setp.eq.s32 	%p60, %r28, 0;
	@%p60 bra 	$L__BB0_109;
	setp.lt.u32 	%p61, %r29, 3;
	@%p61 bra 	$L__BB0_105;
	mul.wide.s32 	%rd65, %r259, 4;
	add.s64 	%rd66, %rd2, %rd65;
	ld.global.nc.f32 	%f772, [%rd66];
	sub.f32 	%f773, %f772, %f1467;
	add.f32 	%f774, %f1466, %f773;
	sub.f32 	%f775, %f774, %f1466;
	sub.f32 	%f776, %f775, %f773;
	ld.global.nc.f32 	%f777, [%rd66+4];
	sub.f32 	%f778, %f777, %f776;
	add.f32 	%f779, %f774, %f778;
	sub.f32 	%f780, %f779, %f774;
	sub.f32 	%f781, %f780, %f778;
	ld.global.nc.f32 	%f782, [%rd66+8];
	sub.f32 	%f783, %f782, %f781;
	add.f32 	%f784, %f779, %f783;
	sub.f32 	%f785, %f784, %f779;
	sub.f32 	%f786, %f785, %f783;
	ld.global.nc.f32 	%f787, [%rd66+12];
	sub.f32 	%f788, %f787, %f786;
	add.f32 	%f1466, %f784, %f788;
	sub.f32 	%f789, %f1466, %f784;
	sub.f32 	%f1467, %f789, %f788;
	add.s32 	%r259, %r259, 4;
$L__BB0_105:
	setp.eq.s32 	%p62, %r30, 0;
	@%p62 bra 	$L__BB0_109;
	setp.eq.s32 	%p63, %r30, 1;
	mul.wide.s32 	%rd67, %r259, 4;
	add.s64 	%rd5, %rd2, %rd67;
	ld.global.nc.f32 	%f790, [%rd5];
	sub.f32 	%f791, %f790, %f1467;
	add.f32 	%f230, %f1466, %f791;
	sub.f32 	%f792, %f230, %f1466;
	sub.f32 	%f1467, %f792, %f791;
	mov.f32 	%f1466, %f230;
	@%p63 bra 	$L__BB0_109;
	setp.eq.s32 	%p64, %r30, 2;
	ld.global.nc.f32 	%f793, [%rd5+4];
	sub.f32 	%f794, %f793, %f1467;
	add.f32 	%f1466, %f230, %f794;
	sub.f32 	%f795, %f1466, %f230;
	sub.f32 	%f1467, %f795, %f794;
	@%p64 bra 	$L__BB0_109;
	ld.global.nc.f32 	%f796, [%rd5+8];
	sub.f32 	%f797, %f796, %f1467;
	add.f32 	%f234, %f1466, %f797;
	sub.f32 	%f798, %f234, %f1466;
	sub.f32 	%f1467, %f798, %f797;
	mov.f32 	%f1466, %f234;
$L__BB0_109:
	add.f32 	%f1468, %f1466, %f1467;
$L__BB0_110:
	div.rn.f32 	%f1479, %f1468, %f1;
	mov.b16 	%rs71, 1;
	mov.pred 	%p124, -1;
	bra.uni 	$L__BB0_112;
$L__BB0_111:
	sub.f32 	%f649, %f38, %f1479;
	fma.rn.f32 	%f1479, %f13, %f649, %f1479;
	mov.b16 	%rs71, 1;
	mov.pred 	%p124, -1;
$L__BB0_112:
	and.b16  	%rs32, %rs66, 255;
	setp.ne.s16 	%p66, %rs32, 0;
	add.f32 	%f799, %f1478, %f1478;
	sub.f32 	%f800, %f799, %f1479;
	selp.f32 	%f801, %f800, 0f7FC00000, %p124;
	selp.f32 	%f1480, %f801, 0f7FC00000, %p66;
$L__BB0_113:
	setp.lt.s32 	%p96, %r7, 1;
	abs.f32 	%f1132, %f1480;
	setp.nan.f32 	%p97, %f1132, %f1132;
	or.pred  	%p98, %p96, %p97;
	mov.f32 	%f1519, %f21;
	@%p98 bra 	$L__BB0_134;
	setp.ge.s32 	%p99, %r266, %r7;
	@%p99 bra 	$L__BB0_130;
	shl.b32 	%r194, %r266, 2;
	mov.u32 	%r195, shared;
	add.s32 	%r196, %r195, %r194;
	st.shared.f32 	[%r196], %f1480;
	sub.f32 	%f1142, %f1480, %f1514;
	add.f32 	%f255, %f1513, %f1142;
	sub.f32 	%f1143, %f255, %f1513;
	sub.f32 	%f1514, %f1143, %f1142;
	add.s32 	%r266, %r266, 1;
	setp.ne.s32 	%p103, %r266, %r7;
	mov.f32 	%f1513, %f255;
	mov.f32 	%f1519, %f21;
	@%p103 bra 	$L__BB0_134;
	@%p37 bra 	$L__BB0_129;
	setp.lt.u32 	%p105, %r7, 8;
	mov.f32 	%f1518, 0f00000000;
	mov.b32 	%r264, 0;
	mov.f32 	%f1517, %f1518;
	mov.f32 	%f1516, %f1518;
	mov.f32 	%f1515, %f1518;
	@%p105 bra 	$L__BB0_120;
	mov.f32 	%f1518, 0f00000000;
	mov.b32 	%r262, 0;
$L__BB0_119:
	.pragma "nounroll";
	add.s32 	%r199, %r262, 1;
	cvt.rn.f32.u32 	%f1148, %r199;
	shl.b32 	%r200, %r262, 2;
	mov.u32 	%r201, shared;
	add.s32 	%r202, %r201, %r200;
	ld.shared.v4.f32 	{%f1149, %f1150, %f1151, %f1152}, [%r202];
	sub.f32 	%f1153, %f1149, %f1517;
	add.f32 	%f1154, %f1515, %f1153;
	sub.f32 	%f1155, %f1154, %f1515;
	sub.f32 	%f1156, %f1155, %f1153;
	mul.f32 	%f1157, %f1149, %f1148;
	sub.f32 	%f1158, %f1157, %f1518;
	add.f32 	%f1159, %f1516, %f1158;
	sub.f32 	%f1160, %f1159, %f1516;
	sub.f32 	%f1161, %f1160, %f1158;
	add.s32 	%r203, %r262, 2;
	cvt.rn.f32.u32 	%f1162, %r203;
	sub.f32 	%f1163, %f1150, %f1156;
	add.f32 	%f1164, %f1154, %f1163;
	sub.f32 	%f1165, %f1164, %f1154;
	sub.f32 	%f1166, %f1165, %f1163;
	mul.f32 	%f1167, %f1150, %f1162;
	sub.f32 	%f1168, %f1167, %f1161;
	add.f32 	%f1169, %f1159, %f1168;
	sub.f32 	%f1170, %f1169, %f1159;
	sub.f32 	%f1171, %f1170, %f1168;
	add.s32 	%r204, %r262, 3;
	cvt.rn.f32.u32 	%f1172, %r204;
	sub.f32 	%f1173, %f1151, %f1166;
	add.f32 	%f1174, %f1164, %f1173;
	sub.f32 	%f1175, %f1174, %f1164;
	sub.f32 	%f1176, %f1175, %f1173;
	mul.f32 	%f1177, %f1151, %f1172;
	sub.f32 	%f1178, %f1177, %f1171;
	add.f32 	%f1179, %f1169, %f1178;
	sub.f32 	%f1180, %f1179, %f1169;
	sub.f32 	%f1181, %f1180, %f1178;
	add.s32 	%r205, %r262, 4;
	cvt.rn.f32.u32 	%f1182, %r205;
	sub.f32 	%f1183, %f1152, %f1176;
	add.f32 	%f1184, %f1174, %f1183;
	sub.f32 	%f1185, %f1184, %f1174;
	sub.f32 	%f1186, %f1185, %f1183;
	mul.f32 	%f1187, %f1152, %f1182;
	sub.f32 	%f1188, %f1187, %f1181;
	add.f32 	%f1189, %f1179, %f1188;
	sub.f32 	%f1190, %f1189, %f1179;
	sub.f32 	%f1191, %f1190, %f1188;
	add.s32 	%r206, %r262, 5;
	cvt.rn.f32.u32 	%f1192, %r206;
	ld.shared.v4.f32 	{%f1193, %f1194, %f1195, %f1196}, [%r202+16];
	sub.f32 	%f1197, %f1193, %f1186;
	add.f32 	%f1198, %f1184, %f1197;
	sub.f32 	%f1199, %f1198, %f1184;
	sub.f32 	%f1200, %f1199, %f1197;
	mul.f32 	%f1201, %f1193, %f1192;
	sub.f32 	%f1202, %f1201, %f1191;
	add.f32 	%f1203, %f1189, %f1202;
	sub.f32 	%f1204, %f1203, %f1189;
	sub.f32 	%f1205, %f1204, %f1202;
	add.s32 	%r207, %r262, 6;
	cvt.rn.f32.u32 	%f1206, %r207;
	sub.f32 	%f1207, %f1194, %f1200;
	add.f32 	%f1208, %f1198, %f1207;
	sub.f32 	%f1209, %f1208, %f1198;
	sub.f32 	%f1210, %f1209, %f1207;
	mul.f32 	%f1211, %f1194, %f1206;
	sub.f32 	%f1212, %f1211, %f1205;
	add.f32 	%f1213, %f1203, %f1212;
	sub.f32 	%f1214, %f1213, %f1203;
	sub.f32 	%f1215, %f1214, %f1212;
	add.s32 	%r208, %r262, 7;
	cvt.rn.f32.u32 	%f1216, %r208;
	sub.f32 	%f1217, %f1195, %f1210;
	add.f32 	%f1218, %f1208, %f1217;
	sub.f32 	%f1219, %f1218, %f1208;
	sub.f32 	%f1220, %f1219, %f1217;
	mul.f32 	%f1221, %f1195, %f1216;
	sub.f32 	%f1222, %f1221, %f1215;
	add.f32 	%f1223, %f1213, %f1222;
	sub.f32 	%f1224, %f1223, %f1213;
	sub.f32 	%f1225, %f1224, %f1222;
	add.s32 	%r262, %r262, 8;
	cvt.rn.f32.u32 	%f1226, %r262;
	sub.f32 	%f1227, %f1196, %f1220;
	add.f32 	%f1515, %f1218, %f1227;
	sub.f32 	%f1228, %f1515, %f1218;
	sub.f32 	%f1517, %f1228, %f1227;
	mul.f32 	%f1229, %f1196, %f1226;
	sub.f32 	%f1230, %f1229, %f1225;
	add.f32 	%f1516, %f1223, %f1230;
	sub.f32 	%f1231, %f1516, %f1223;
	sub.f32 	%f1518, %f1231, %f1230;
	and.b32  	%r264, %r7, 2147483640;
	setp.ne.s32 	%p106, %r262, %r264;
	@%p106 bra 	$L__BB0_119;
$L__BB0_120:
	setp.eq.s32 	%p107, %r31, 0;
	@%p107 bra 	$L__BB0_128;
	add.s32 	%r209, %r31, -1;
	setp.lt.u32 	%p108, %r209, 3;
	@%p108 bra 	$L__BB0_123;
	add.s32 	%r210, %r264, 1;
	cvt.rn.f32.u32 	%f1233, %r210;
	shl.b32 	%r211, %r264, 2;
	mov.u32 	%r212, shared;
	add.s32 	%r213, %r212, %r211;
	ld.shared.f32 	%f1234, [%r213];
	sub.f32 	%f1235, %f1234, %f1517;
	add.f32 	%f1236, %f1515, %f1235;
	sub.f32 	%f1237, %f1236, %f1515;
	sub.f32 	%f1238, %f1237, %f1235;
	mul.f32 	%f1239, %f1234, %f1233;
	sub.f32 	%f1240, %f1239, %f1518;
	add.f32 	%f1241, %f1516, %f1240;
	sub.f32 	%f1242, %f1241, %f1516;
	sub.f32 	%f1243, %f1242, %f1240;
	add.s32 	%r214, %r264, 2;
	cvt.rn.f32.u32 	%f1244, %r214;
	ld.shared.f32 	%f1245, [%r213+4];
	sub.f32 	%f1246, %f1245, %f1238;
	add.f32 	%f1247, %f1236, %f1246;
	sub.f32 	%f1248, %f1247, %f1236;
	sub.f32 	%f1249, %f1248, %f1246;
	mul.f32 	%f1250, %f1245, %f1244;
	sub.f32 	%f1251, %f1250, %f1243;
	add.f32 	%f1252, %f1241, %f1251;
	sub.f32 	%f1253, %f1252, %f1241;
	sub.f32 	%f1254, %f1253, %f1251;
	add.s32 	%r215, %r264, 3;
	cvt.rn.f32.u32 	%f1255, %r215;
	ld.shared.f32 	%f1256, [%r213+8];
	sub.f32 	%f1257, %f1256, %f1249;
	add.f32 	%f1258, %f1247, %f1257;
	sub.f32 	%f1259, %f1258, %f1247;
	sub.f32 	%f1260, %f1259, %f1257;
	mul.f32 	%f1261, %f1256, %f1255;
	sub.f32 	%f1262, %f1261, %f1254;
	add.f32 	%f1263, %f1252, %f1262;
	sub.f32 	%f1264, %f1263, %f1252;
	sub.f32 	%f1265, %f1264, %f1262;
	add.s32 	%r264, %r264, 4;
	cvt.rn.f32.u32 	%f1266, %r264;
	ld.shared.f32 	%f1267, [%r213+12];
	sub.f32 	%f1268, %f1267, %f1260;
	add.f32 	%f1515, %f1258, %f1268;
	sub.f32 	%f1269, %f1515, %f1258;
	sub.f32 	%f1517, %f1269, %f1268;
	mul.f32 	%f1270, %f1267, %f1266;
	sub.f32 	%f1271, %f1270, %f1265;
	add.f32 	%f1516, %f1263, %f1271;
	sub.f32 	%f1272, %f1516, %f1263;
	sub.f32 	%f1518, %f1272, %f1271;
$L__BB0_123:
	and.b32  	%r216, %r7, 3;
	setp.eq.s32 	%p109, %r216, 0;
	@%p109 bra 	$L__BB0_128;
	setp.eq.s32 	%p110, %r216, 1;
	@%p110 bra 	$L__BB0_126;
	add.s32 	%r217, %r264, 1;
	cvt.rn.f32.u32 	%f1274, %r217;
	shl.b32 	%r218, %r264, 2;
	mov.u32 	%r219, shared;
	add.s32 	%r220, %r219, %r218;
	ld.shared.f32 	%f1275, [%r220];
	sub.f32 	%f1276, %f1275, %f1517;
	add.f32 	%f1277, %f1515, %f1276;
	sub.f32 	%f1278, %f1277, %f1515;
	sub.f32 	%f1279, %f1278, %f1276;
	mul.f32 	%f1280, %f1275, %f1274;
	sub.f32 	%f1281, %f1280, %f1518;
	add.f32 	%f1282, %f1516, %f1281;
	sub.f32 	%f1283, %f1282, %f1516;
	sub.f32 	%f1284, %f1283, %f1281;
	add.s32 	%r264, %r264, 2;
	cvt.rn.f32.u32 	%f1285, %r264;
	ld.shared.f32 	%f1286, [%r220+4];
	sub.f32 	%f1287, %f1286, %f1279;
	add.f32 	%f1515, %f1277, %f1287;
	sub.f32 	%f1288, %f1515, %f1277;
	sub.f32 	%f1517, %f1288, %f1287;
	mul.f32 	%f1289, %f1286, %f1285;
	sub.f32 	%f1290, %f1289, %f1284;
	add.f32 	%f1516, %f1282, %f1290;
	sub.f32 	%f1291, %f1516, %f1282;
	sub.f32 	%f1518, %f1291, %f1290;
$L__BB0_126:
	and.b32  	%r221, %r7, 1;
	setp.eq.b32 	%p111, %r221, 1;
	not.pred 	%p112, %p111;
	@%p112 bra 	$L__BB0_128;
	add.s32 	%r222, %r264, 1;
	cvt.rn.f32.u32 	%f1292, %r222;
	shl.b32 	%r223, %r264, 2;
	mov.u32 	%r224, shared;
	add.s32 	%r225, %r224, %r223;
	ld.shared.f32 	%f1293, [%r225];
	sub.f32 	%f1294, %f1293, %f1517;
	add.f32 	%f297, %f1515, %f1294;
	sub.f32 	%f1295, %f297, %f1515;
	sub.f32 	%f1517, %f1295, %f1294;
	mul.f32 	%f1296, %f1293, %f1292;
	sub.f32 	%f1297, %f1296, %f1518;
	add.f32 	%f299, %f1516, %f1297;
	sub.f32 	%f1298, %f299, %f1516;
	sub.f32 	%f1518, %f1298, %f1297;
	mov.f32 	%f1515, %f297;
	mov.f32 	%f1516, %f299;
$L__BB0_128:
	add.f32 	%f1299, %f1516, %f1518;
	mul.f32 	%f1520, %f6, %f1299;
	mov.f32 	%f1513, %f255;
	mov.u32 	%r266, %r7;
	mov.f32 	%f1519, %f21;
	bra.uni 	$L__BB0_134;
$L__BB0_129:
	add.f32 	%f1144, %f255, %f1514;
	div.rn.f32 	%f1519, %f1144, %f15;
	mov.b16 	%rs72, 1;
	mov.f32 	%f1513, %f255;
	mov.u32 	%r266, %r7;
	mov.f32 	%f1520, %f1519;
	bra.uni 	$L__BB0_134;
$L__BB0_130:
	shl.b32 	%r190, %r267, 2;
	mov.u32 	%r191, shared;
	add.s32 	%r192, %r191, %r190;
	ld.shared.f32 	%f307, [%r192];
	st.shared.f32 	[%r192], %f1480;
	add.s32 	%r193, %r267, 1;
	setp.eq.s32 	%p101, %r193, %r7;
	selp.b32 	%r267, 0, %r193, %p101;
	@%p37 bra 	$L__BB0_132;
	sub.f32 	%f1134, %f1480, %f307;
	sub.f32 	%f1135, %f1134, %f1517;
	add.f32 	%f308, %f1515, %f1135;
	sub.f32 	%f1136, %f308, %f1515;
	sub.f32 	%f1517, %f1136, %f1135;
	neg.f32 	%f1137, %f1515;
	fma.rn.f32 	%f1138, %f15, %f1480, %f1137;
	sub.f32 	%f1139, %f1138, %f1518;
	add.f32 	%f310, %f1516, %f1139;
	sub.f32 	%f1140, %f310, %f1516;
	sub.f32 	%f1518, %f1140, %f1139;
	add.f32 	%f1141, %f310, %f1518;
	mul.f32 	%f1520, %f6, %f1141;
	mov.f32 	%f1515, %f308;
	mov.f32 	%f1516, %f310;
	mov.f32 	%f1519, %f21;
	bra.uni 	$L__BB0_134;
$L__BB0_132:
	and.b16  	%rs50, %rs72, 255;
	setp.eq.s16 	%p102, %rs50, 0;
	mov.b16 	%rs72, 1;
	mov.f32 	%f1519, %f1480;
	mov.f32 	%f1520, %f1480;
	@%p102 bra 	$L__BB0_134;
	sub.f32 	%f1133, %f1480, %f21;
	fma.rn.f32 	%f1519, %f1330, %f1133, %f21;
	mov.f32 	%f1520, %f1519;
$L__BB0_134:
	mov.f32 	%f1523, 0f7FC00000;
	mov.f32 	%f1522, %f1336;
	@%p122 bra 	$L__BB0_139;
	and.b16  	%rs54, %rs73, 255;
	setp.eq.s16 	%p113, %rs54, 0;
	mov.b16 	%rs73, 1;
	mov.f32 	%f1522, %f1337;
	mov.f32 	%f1523, %f1337;
	@%p113 bra 	$L__BB0_139;
	sub.f32 	%f322, %f38, %f1336;
	mul.f32 	%f323, %f8, %f322;
	abs.f32 	%f1302, %f323;
	setp.le.f32 	%p114, %f1302, 0f1E3CE508;
	mov.f32 	%f1521, 0f00000000;
	@%p114 bra 	$L__BB0_138;
	mov.f32 	%f1303, 0f3F800000;
	sub.f32 	%f1304, %f1303, %f8;
	mul.f32 	%f1305, %f1304, %f1336;
	fma.rn.f32 	%f1306, %f8, %f1337, %f1305;
	sub.f32 	%f1307, %f38, %f1306;
	div.rn.f32 	%f1308, %f1307, %f323;
	div.rn.f32 	%f1309, %f1308, 0f3DCCCCCD;
	cvt.rmi.f32.f32 	%f1310, %f1309;
	cvt.rzi.s32.f32 	%r226, %f1310;
	setp.lt.s32 	%p115, %r226, 0;
	min.s32 	%r227, %r226, %r4;
	selp.b32 	%r228, 0, %r227, %p115;
	setp.lt.s32 	%p116, %r228, %r4;
	selp.u32 	%r229, 1, 0, %p116;
	add.s32 	%r230, %r228, %r229;
	cvt.rn.f32.s32 	%f1311, %r228;
	mul.f32 	%f1312, %f1311, 0f3DCCCCCD;
	cvt.rn.f32.s32 	%f1313, %r230;
	mul.f32 	%f1314, %f1313, 0f3DCCCCCD;
	mul.f32 	%f1315, %f323, %f1312;
	sub.f32 	%f1316, %f1307, %f1315;
	abs.f32 	%f1317, %f1316;
	mul.f32 	%f1318, %f323, %f1314;
	sub.f32 	%f1319, %f1307, %f1318;
	abs.f32 	%f1320, %f1319;
	setp.le.f32 	%p117, %f1317, %f1320;
	selp.f32 	%f1521, %f1312, %f1314, %p117;
$L__BB0_138:
	fma.rn.f32 	%f1321, %f1521, %f322, %f1337;
	sub.f32 	%f1322, %f1321, %f1336;
	fma.rn.f32 	%f1522, %f8, %f1322, %f1336;
	mov.f32 	%f1523, %f1522;
$L__BB0_139:
	abs.f32 	%f1323, %f1520;
	setp.nan.f32 	%p118, %f1323, %f1323;
	abs.f32 	%f1324, %f1523;
	setp.nan.f32 	%p119, %f1324, %f1324;
	or.pred  	%p120, %p118, %p119;
	@%p120 bra 	$L__BB0_141;
	add.f32 	%f1326, %f1520, %f1523;
	mul.f32 	%f1327, %f1326, 0f3F000000;
	add.s32 	%r231, %r236, %r8;
	mul.wide.s32 	%rd88, %r231, 4;
	add.s64 	%rd89, %rd1, %rd88;
	st.global.f32 	[%rd89], %f1327;
$L__BB0_141:
	add.s32 	%r236, %r236, 1;
	setp.ne.s32 	%p121, %r236, %r105;
	mov.f32 	%f21, %f1519;
	mov.f32 	%f1336, %f1522;
	@%p121 bra 	$L__BB0_23;
$L__BB0_142:
	ret;
$L__BB0_143:
	sub.s32 	%r147, %r236, %r6;
	mul.wide.s32 	%rd68, %r147, 4;
	add.s64 	%rd69, %rd2, %rd68;
	ld.global.nc.f32 	%f802, [%rd69];
	sub.f32 	%f803, %f38, %f802;
	sub.f32 	%f804, %f803, %f1400;
	add.f32 	%f80, %f1398, %f804;
	sub.f32 	%f805, %f80, %f1398;
	sub.f32 	%f1400, %f805, %f804;
	neg.f32 	%f806, %f1398;
	fma.rn.f32 	%f807, %f14, %f38, %f806;
	sub.f32 	%f808, %f807, %f1401;
	add.f32 	%f82, %f1399, %f808;
	sub.f32 	%f809, %f82, %f1399;
	sub.f32 	%f1401, %f809, %f808;
	mov.b16 	%rs64, 1;
	mov.f32 	%f1398, %f80;
	mov.f32 	%f1399, %f82;
	bra.uni 	$L__BB0_58;
$L__BB0_144:
	sub.s32 	%r169, %r236, %r109;
	mul.wide.s32 	%rd78, %r169, 4;
	add.s64 	%rd79, %rd2, %rd78;
	ld.global.nc.f32 	%f964, [%rd79];
	sub.f32 	%f965, %f38, %f964;
	sub.f32 	%f966, %f965, %f1432;
	add.f32 	%f132, %f1430, %f966;
	sub.f32 	%f967, %f132, %f1430;
	sub.f32 	%f1432, %f967, %f966;
	neg.f32 	%f968, %f1430;
	fma.rn.f32 	%f969, %f1, %f38, %f968;
	sub.f32 	%f970, %f969, %f1433;
	add.f32 	%f134, %f1431, %f970;
	sub.f32 	%f971, %f134, %f1431;
	sub.f32 	%f1433, %f971, %f970;
	mov.b16 	%rs65, 1;
	mov.pred 	%p123, -1;
	mov.f32 	%f1430, %f132;
	mov.f32 	%f1431, %f134;
	bra.uni 	$L__BB0_71;

}
	// .globl	dma_batch_tiled_f32_tx64
.visible .entry dma_batch_tiled_f32_tx64(
	.param .u64 .ptr .align 1 dma_batch_tiled_f32_tx64_param_0,
	.param .u64 .ptr .align 1 dma_batch_tiled_f32_tx64_param_1,
	.param .u64 .ptr .align 1 dma_batch_tiled_f32_tx64_param_2,
	.param .u64 .ptr .align 1 dma_batch_tiled_f32_tx64_param_3,
	.param .u64 .ptr .align 1 dma_batch_tiled_f32_tx64_param_4,
	.param .u32 dma_batch_tiled_f32_tx64_param_5,
	.param .u32 dma_batch_tiled_f32_tx64_param_6,
	.param .u32 dma_batch_tiled_f32_tx64_param_7,
	.param .u32 dma_batch_tiled_f32_tx64_param_8,
	.param .u32 dma_batch_tiled_f32_tx64_param_9,
	.param .u64 .ptr .align 1 dma_batch_tiled_f32_tx64_param_10
)
{
	.reg .pred 	%p<118>;
	.reg .b16 	%rs<74>;
	.reg .b32 	%r<272>;
	.reg .b32 	%f<1516>;
	.reg .b64 	%rd<80>;

	ld.param.u64 	%rd10, [dma_batch_tiled_f32_tx64_param_0];
	ld.param.u64 	%rd6, [dma_batch_tiled_f32_tx64_param_1];
	ld.param.u64 	%rd7, [dma_batch_tiled_f32_tx64_param_2];
	ld.param.u64 	%rd8, [dma_batch_tiled_f32_tx64_param_3];
	ld.param.u64 	%rd9, [dma_batch_tiled_f32_tx64_param_4];
	ld.param.u32 	%r106, [dma_batch_tiled_f32_tx64_param_5];
	ld.param.u32 	%r109, [dma_batch_tiled_f32_tx64_param_6];
	ld.param.u32 	%r240, [dma_batch_tiled_f32_tx64_param_7];
	ld.param.u32 	%r110, [dma_batch_tiled_f32_tx64_param_8];
	ld.param.u32 	%r108, [dma_batch_tiled_f32_tx64_param_9];
	ld.param.u64 	%rd11, [dma_batch_tiled_f32_tx64_param_10];
	cvta.to.global.u64 	%rd1, %rd11;
	cvta.to.global.u64 	%rd2, %rd10;
	mov.u32 	%r1, %tid.x;
	mov.u32 	%r111, %ctaid.x;
	shl.b32 	%r112, %r111, 6;
	add.s32 	%r113, %r112, %r1;
	add.s32 	%r2, %r113, %r110;
	setp.ge.s32 	%p4, %r2, %r109;
	@%p4 bra 	$L__BB1_138;
	cvta.to.global.u64 	%rd12, %rd6;
	cvta.to.global.u64 	%rd13, %rd7;
	cvta.to.global.u64 	%rd14, %rd8;
	cvta.to.global.u64 	%rd15, %rd9;
	mul.lo.s32 	%r114, %r108, %r1;
	shl.b32 	%r115, %r114, 2;
	mov.u32 	%r116, smem;
	add.s32 	%r3, %r116, %r115;
	mul.wide.s32 	%rd16, %r2, 4;
	add.s64 	%rd17, %rd12, %rd16;
	ld.global.nc.u32 	%r117, [%rd17];
	add.s64 	%rd18, %rd13, %rd16;
	ld.global.nc.u32 	%r118, [%rd18];
	add.s64 	%rd19, %rd14, %rd16;
	ld.global.nc.u32 	%r6, [%rd19];
	add.s64 	%rd20, %rd15, %rd16;
	ld.global.nc.u32 	%r7, [%rd20];
	min.s32 	%r119, %r106, %r117;
	min.s32 	%r120, %r119, %r118;
	setp.lt.s32 	%p5, %r120, 1;
	@%p5 bra 	$L__BB1_138;
	shr.u32 	%r8, %r117, 1;
	cvt.rn.f32.u32 	%f1, %r117;
	sqrt.rn.f32 	%f327, %f1;
	add.f32 	%f328, %f327, 0f3F000000;
	cvt.rmi.f32.f32 	%f329, %f328;
	cvt.rzi.s32.f32 	%r9, %f329;
	max.s32 	%r10, %r9, 1;
	setp.lt.u32 	%p6, %r117, 2;
	mov.f32 	%f1322, 0f3F800000;
	@%p6 bra 	$L__BB1_4;
	add.s32 	%r121, %r8, 1;
	mul.wide.u32 	%rd21, %r121, %r8;
	shr.u64 	%rd22, %rd21, 1;
	cvt.u32.u64 	%r122, %rd22;
	cvt.rn.f32.s32 	%f1322, %r122;
$L__BB1_4:
	add.s32 	%r124, %r10, 1;
	mul.wide.u32 	%rd23, %r124, %r10;
	shr.u64 	%rd24, %rd23, 1;
	cvt.u32.u64 	%r125, %rd24;
	cvt.rn.f32.s32 	%f330, %r125;
	rcp.rn.f32 	%f4, %f330;
	mul.lo.s32 	%r11, %r2, %r106;
	and.b32  	%r12, %r106, 7;
	setp.lt.u32 	%p7, %r106, 8;
	mov.b32 	%r238, 0;
	@%p7 bra 	$L__BB1_7;
	and.b32  	%r238, %r106, 2147483640;
	mov.b32 	%r236, 0;
$L__BB1_6:
	.pragma "nounroll";
	add.s32 	%r127, %r236, %r11;
	mul.wide.s32 	%rd25, %r127, 4;
	add.s64 	%rd26, %rd1, %rd25;
	mov.b32 	%r128, 2143289344;
	st.global.u32 	[%rd26], %r128;
	st.global.u32 	[%rd26+4], %r128;
	st.global.u32 	[%rd26+8], %r128;
	st.global.u32 	[%rd26+12], %r128;
	st.global.u32 	[%rd26+16], %r128;
	st.global.u32 	[%rd26+20], %r128;
	st.global.u32 	[%rd26+24], %r128;
	st.global.u32 	[%rd26+28], %r128;
	add.s32 	%r236, %r236, 8;
	setp.ne.s32 	%p8, %r236, %r238;
	@%p8 bra 	$L__BB1_6;
$L__BB1_7:
	setp.eq.s32 	%p9, %r12, 0;
	@%p9 bra 	$L__BB1_15;
	and.b32  	%r17, %r106, 3;
	setp.lt.u32 	%p10, %r12, 4;
	@%p10 bra 	$L__BB1_10;
	add.s32 	%r129, %r238, %r11;
	mul.wide.s32 	%rd27, %r129, 4;
	add.s64 	%rd28, %rd1, %rd27;
	mov.b32 	%r130, 2143289344;
	st.global.u32 	[%rd28], %r130;
	st.global.u32 	[%rd28+4], %r130;
	st.global.u32 	[%rd28+8], %r130;
	st.global.u32 	[%rd28+12], %r130;
	add.s32 	%r238, %r238, 4;
$L__BB1_10:
	setp.eq.s32 	%p11, %r17, 0;
	@%p11 bra 	$L__BB1_15;
	setp.eq.s32 	%p12, %r17, 1;
	@%p12 bra 	$L__BB1_13;
	add.s32 	%r131, %r238, %r11;
	mul.wide.s32 	%rd29, %r131, 4;
	add.s64 	%rd30, %rd1, %rd29;
	mov.b32 	%r132, 2143289344;
	st.global.u32 	[%rd30], %r132;
	st.global.u32 	[%rd30+4], %r132;
	add.s32 	%r238, %r238, 2;
$L__BB1_13:
	and.b32  	%r133, %r106, 1;
	setp.eq.b32 	%p13, %r133, 1;
	not.pred 	%p14, %p13;
	@%p14 bra 	$L__BB1_15;
	add.s32 	%r134, %r238, %r11;
	mul.wide.s32 	%rd31, %r134, 4;
	add.s64 	%rd32, %rd1, %rd31;
	mov.b32 	%r135, 2143289344;
	st.global.u32 	[%rd32], %r135;
$L__BB1_15:
	setp.ge.s32 	%p15, %r240, %r106;
	@%p15 bra 	$L__BB1_138;
	setp.lt.u32 	%p16, %r117, 2;
	cvt.rn.f32.u32 	%f5, %r118;
	add.f32 	%f332, %f5, 0f3F800000;
	mov.f32 	%f333, 0f40000000;
	div.rn.f32 	%f6, %f333, %f332;
	add.s32 	%r22, %r240, -1;
	add.s32 	%r23, %r8, -1;
	selp.b32 	%r136, 0, %r23, %p16;
	add.s32 	%r24, %r136, %r240;
	add.s32 	%r25, %r22, %r117;
	cvt.rn.f32.u32 	%f7, %r10;
	mov.f32 	%f1323, 0f00000000;
	@%p16 bra 	$L__BB1_18;
	cvt.rn.f32.u32 	%f334, %r8;
	add.f32 	%f335, %f334, 0f3F800000;
	mov.f32 	%f336, 0f40000000;
	div.rn.f32 	%f1323, %f336, %f335;
$L__BB1_18:
	add.f32 	%f339, %f1, 0f3F800000;
	mov.f32 	%f340, 0f40000000;
	div.rn.f32 	%f10, %f340, %f339;
	cvt.rn.f32.u32 	%f11, %r8;
	and.b32  	%r26, %r118, 15;
	and.b32  	%r27, %r118, 7;
	and.b32  	%r138, %r8, 7;
	add.s32 	%r28, %r138, -1;
	and.b32  	%r29, %r117, 15;
	and.b32  	%r30, %r117, 7;
	add.s32 	%r31, %r30, -1;
	and.b32  	%r32, %r117, 3;
	and.b32  	%r33, %r10, 7;
	and.b32  	%r34, %r118, 3;
	and.b32  	%r35, %r8, 1073741808;
	and.b32  	%r36, %r117, 14;
	and.b32  	%r37, %r8, 3;
	and.b32  	%r139, %r118, 2147483632;
	neg.s32 	%r38, %r139;
	add.s32 	%r140, %r117, 1;
	mul.wide.u32 	%rd33, %r140, %r117;
	shr.u64 	%rd34, %rd33, 1;
	cvt.u32.u64 	%r141, %rd34;
	cvt.rn.f32.s32 	%f341, %r141;
	rcp.rn.f32 	%f12, %f341;
	rcp.rn.f32 	%f13, %f1322;
	add.f32 	%f342, %f7, 0f3F800000;
	div.rn.f32 	%f14, %f340, %f342;
	add.s32 	%r39, %r22, %r118;
	mov.b32 	%r271, 0;
	mov.f32 	%f1471, 0f00000000;
	mov.b16 	%rs71, 0;
	mov.f32 	%f1512, 0f7FC00000;
	mov.u16 	%rs66, %rs71;
	mov.f32 	%f1470, %f1471;
	mov.u16 	%rs72, %rs71;
	mov.f32 	%f18, %f1471;
	mov.u32 	%r270, %r271;
	mov.u16 	%rs65, %rs71;
	mov.u16 	%rs64, %rs71;
	mov.u16 	%rs73, %rs71;
	mov.f32 	%f1328, %f1471;
	mov.u16 	%rs63, %rs71;
	mov.f32 	%f1329, %f1471;
	mov.f32 	%f1510, %f1471;
	mov.f32 	%f1509, %f1471;
	mov.f32 	%f1508, %f1471;
	mov.f32 	%f1507, %f1471;
	mov.f32 	%f1506, %f1471;
	mov.f32 	%f1505, %f1471;
	mov.f32 	%f1425, %f1471;
	mov.f32 	%f1424, %f1471;
	mov.f32 	%f1423, %f1471;
	mov.f32 	%f1422, %f1471;
	mov.f32 	%f1393, %f1471;
	mov.f32 	%f1392, %f1471;
	mov.f32 	%f1391, %f1471;
	mov.f32 	%f1390, %f1471;
$L__BB1_19:
	mul.wide.s32 	%rd35, %r240, 4;
	add.s64 	%rd36, %rd2, %rd35;
	ld.global.nc.f32 	%f35, [%rd36];
	and.b16  	%rs20, %rs63, 255;
	setp.ne.s16 	%p17, %rs20, 0;
	@%p17 bra 	$L__BB1_38;
	setp.lt.s32 	%p20, %r240, %r39;
	mov.b16 	%rs63, 0;
	mov.pred 	%p115, -1;
	@%p20 bra 	$L__BB1_39;
	sub.s32 	%r142, %r240, %r118;
	add.s32 	%r246, %r142, 1;
	setp.gt.s32 	%p21, %r246, %r240;
	mov.f32 	%f1360, 0f00000000;
	@%p21 bra 	$L__BB1_37;
	add.s32 	%r143, %r118, -1;
	setp.lt.u32 	%p22, %r143, 15;
	mov.f32 	%f1359, 0f00000000;
	mov.f32 	%f1353, %f1359;
	@%p22 bra 	$L__BB1_26;
	sub.s32 	%r244, %r240, %r118;
	mov.f32 	%f1359, 0f00000000;
	mov.u32 	%r243, %r38;
	mov.f32 	%f1358, %f1359;
$L__BB1_24:
	.pragma "nounroll";
	add.s32 	%r144, %r244, 1;
	mul.wide.s32 	%rd37, %r144, 4;
	add.s64 	%rd38, %rd2, %rd37;
	ld.global.nc.f32 	%f348, [%rd38];
	sub.f32 	%f349, %f348, %f1359;
	add.f32 	%f350, %f1358, %f349;
	sub.f32 	%f351, %f350, %f1358;
	sub.f32 	%f352, %f351, %f349;
	ld.global.nc.f32 	%f353, [%rd38+4];
	sub.f32 	%f354, %f353, %f352;
	add.f32 	%f355, %f350, %f354;
	sub.f32 	%f356, %f355, %f350;
	sub.f32 	%f357, %f356, %f354;
	ld.global.nc.f32 	%f358, [%rd38+8];
	sub.f32 	%f359, %f358, %f357;
	add.f32 	%f360, %f355, %f359;
	sub.f32 	%f361, %f360, %f355;
	sub.f32 	%f362, %f361, %f359;
	ld.global.nc.f32 	%f363, [%rd38+12];
	sub.f32 	%f364, %f363, %f362;
	add.f32 	%f365, %f360, %f364;
	sub.f32 	%f366, %f365, %f360;
	sub.f32 	%f367, %f366, %f364;
	ld.global.nc.f32 	%f368, [%rd38+16];
	sub.f32 	%f369, %f368, %f367;
	add.f32 	%f370, %f365, %f369;
	sub.f32 	%f371, %f370, %f365;
	sub.f32 	%f372, %f371, %f369;
	ld.global.nc.f32 	%f373, [%rd38+20];
	sub.f32 	%f374, %f373, %f372;
	add.f32 	%f375, %f370, %f374;
	sub.f32 	%f376, %f375, %f370;
	sub.f32 	%f377, %f376, %f374;
	ld.global.nc.f32 	%f378, [%rd38+24];
	sub.f32 	%f379, %f378, %f377;
	add.f32 	%f380, %f375, %f379;
	sub.f32 	%f381, %f380, %f375;
	sub.f32 	%f382, %f381, %f379;
	ld.global.nc.f32 	%f383, [%rd38+28];
	sub.f32 	%f384, %f383, %f382;
	add.f32 	%f385, %f380, %f384;
	sub.f32 	%f386, %f385, %f380;
	sub.f32 	%f387, %f386, %f384;
	ld.global.nc.f32 	%f388, [%rd38+32];
	sub.f32 	%f389, %f388, %f387;
	add.f32 	%f390, %f385, %f389;
	sub.f32 	%f391, %f390, %f385;
	sub.f32 	%f392, %f391, %f389;
	ld.global.nc.f32 	%f393, [%rd38+36];
	sub.f32 	%f394, %f393, %f392;
	add.f32 	%f395, %f390, %f394;
	sub.f32 	%f396, %f395, %f390;
	sub.f32 	%f397, %f396, %f394;
	ld.global.nc.f32 	%f398, [%rd38+40];
	sub.f32 	%f399, %f398, %f397;
	add.f32 	%f400, %f395, %f399;
	sub.f32 	%f401, %f400, %f395;
	sub.f32 	%f402, %f401, %f399;
	ld.global.nc.f32 	%f403, [%rd38+44];
	sub.f32 	%f404, %f403, %f402;
	add.f32 	%f405, %f400, %f404;
	sub.f32 	%f406, %f405, %f400;
	sub.f32 	%f407, %f406, %f404;
	ld.global.nc.f32 	%f408, [%rd38+48];
	sub.f32 	%f409, %f408, %f407;
	add.f32 	%f410, %f405, %f409;
	sub.f32 	%f411, %f410, %f405;
	sub.f32 	%f412, %f411, %f409;
	ld.global.nc.f32 	%f413, [%rd38+52];
	sub.f32 	%f414, %f413, %f412;
	add.f32 	%f415, %f410, %f414;
	sub.f32 	%f416, %f415, %f410;
	sub.f32 	%f417, %f416, %f414;
	ld.global.nc.f32 	%f418, [%rd38+56];
	sub.f32 	%f419, %f418, %f417;
	add.f32 	%f420, %f415, %f419;
	sub.f32 	%f421, %f420, %f415;
	sub.f32 	%f422, %f421, %f419;
	ld.global.nc.f32 	%f423, [%rd38+60];
	sub.f32 	%f424, %f423, %f422;
	add.f32 	%f1358, %f420, %f424;
	sub.f32 	%f425, %f1358, %f420;
	sub.f32 	%f1359, %f425, %f424;
	add.s32 	%r244, %r244, 16;
	add.s32 	%r243, %r243, 16;
	setp.ne.s32 	%p23, %r243, 0;
	@%p23 bra 	$L__BB1_24;
	add.s32 	%r246, %r244, 1;
	mov.f32 	%f1353, %f1358;
$L__BB1_26:
	setp.eq.s32 	%p24, %r26, 0;
	@%p24 bra 	$L__BB1_36;
	add.s32 	%r145, %r26, -1;
	setp.lt.u32 	%p25, %r145, 7;
	@%p25 bra 	$L__BB1_29;
	mul.wide.s32 	%rd39, %r246, 4;
	add.s64 	%rd40, %rd2, %rd39;
	ld.global.nc.f32 	%f427, [%rd40];
	sub.f32 	%f428, %f427, %f1359;
	add.f32 	%f429, %f1353, %f428;
	sub.f32 	%f430, %f429, %f1353;
	sub.f32 	%f431, %f430, %f428;
	ld.global.nc.f32 	%f432, [%rd40+4];
	sub.f32 	%f433, %f432, %f431;
	add.f32 	%f434, %f429, %f433;
	sub.f32 	%f435, %f434, %f429;
	sub.f32 	%f436, %f435, %f433;
	ld.global.nc.f32 	%f437, [%rd40+8];
	sub.f32 	%f438, %f437, %f436;
	add.f32 	%f439, %f434, %f438;
	sub.f32 	%f440, %f439, %f434;
	sub.f32 	%f441, %f440, %f438;
	ld.global.nc.f32 	%f442, [%rd40+12];
	sub.f32 	%f443, %f442, %f441;
	add.f32 	%f444, %f439, %f443;
	sub.f32 	%f445, %f444, %f439;
	sub.f32 	%f446, %f445, %f443;
	ld.global.nc.f32 	%f447, [%rd40+16];
	sub.f32 	%f448, %f447, %f446;
	add.f32 	%f449, %f444, %f448;
	sub.f32 	%f450, %f449, %f444;
	sub.f32 	%f451, %f450, %f448;
	ld.global.nc.f32 	%f452, [%rd40+20];
	sub.f32 	%f453, %f452, %f451;
	add.f32 	%f454, %f449, %f453;
	sub.f32 	%f455, %f454, %f449;
	sub.f32 	%f456, %f455, %f453;
	ld.global.nc.f32 	%f457, [%rd40+24];
	sub.f32 	%f458, %f457, %f456;
	add.f32 	%f459, %f454, %f458;
	sub.f32 	%f460, %f459, %f454;
	sub.f32 	%f461, %f460, %f458;
	ld.global.nc.f32 	%f462, [%rd40+28];
	sub.f32 	%f463, %f462, %f461;
	add.f32 	%f1358, %f459, %f463;
	sub.f32 	%f464, %f1358, %f459;
	sub.f32 	%f1359, %f464, %f463;
	add.s32 	%r246, %r246, 8;
	mov.f32 	%f1353, %f1358;
$L__BB1_29:
	setp.eq.s32 	%p26, %r27, 0;
	@%p26 bra 	$L__BB1_36;
	add.s32 	%r146, %r27, -1;
	setp.lt.u32 	%p27, %r146, 3;
	@%p27 bra 	$L__BB1_32;
	mul.wide.s32 	%rd41, %r246, 4;
	add.s64 	%rd42, %rd2, %rd41;
	ld.global.nc.f32 	%f466, [%rd42];
	sub.f32 	%f467, %f466, %f1359;
	add.f32 	%f468, %f1353, %f467;
	sub.f32 	%f469, %f468, %f1353;
	sub.f32 	%f470, %f469, %f467;
	ld.global.nc.f32 	%f471, [%rd42+4];
	sub.f32 	%f472, %f471, %f470;
	add.f32 	%f473, %f468, %f472;
	sub.f32 	%f474, %f473, %f468;
	sub.f32 	%f475, %f474, %f472;
	ld.global.nc.f32 	%f476, [%rd42+8];
	sub.f32 	%f477, %f476, %f475;
	add.f32 	%f478, %f473, %f477;
	sub.f32 	%f479, %f478, %f473;
	sub.f32 	%f480, %f479, %f477;
	ld.global.nc.f32 	%f481, [%rd42+12];
	sub.f32 	%f482, %f481, %f480;
	add.f32 	%f1358, %f478, %f482;
	sub.f32 	%f483, %f1358, %f478;
	sub.f32 	%f1359, %f483, %f482;
	add.s32 	%r246, %r246, 4;
	mov.f32 	%f1353, %f1358;
$L__BB1_32:
	setp.eq.s32 	%p28, %r34, 0;
	@%p28 bra 	$L__BB1_36;
	setp.eq.s32 	%p29, %r34, 1;
	mul.wide.s32 	%rd43, %r246, 4;
	add.s64 	%rd3, %rd2, %rd43;
	ld.global.nc.f32 	%f484, [%rd3];
	sub.f32 	%f485, %f484, %f1359;
	add.f32 	%f1358, %f1353, %f485;
	sub.f32 	%f486, %f1358, %f1353;
	sub.f32 	%f1359, %f486, %f485;
	@%p29 bra 	$L__BB1_36;
	setp.eq.s32 	%p30, %r34, 2;
	ld.global.nc.f32 	%f487, [%rd3+4];
	sub.f32 	%f488, %f487, %f1359;
	add.f32 	%f58, %f1358, %f488;
	sub.f32 	%f489, %f58, %f1358;
	sub.f32 	%f1359, %f489, %f488;
	mov.f32 	%f1358, %f58;
	@%p30 bra 	$L__BB1_36;
	ld.global.nc.f32 	%f490, [%rd3+8];
	sub.f32 	%f491, %f490, %f1359;
	add.f32 	%f1358, %f58, %f491;
	sub.f32 	%f492, %f1358, %f58;
	sub.f32 	%f1359, %f492, %f491;
$L__BB1_36:
	add.f32 	%f1360, %f1358, %f1359;
$L__BB1_37:
	div.rn.f32 	%f1329, %f1360, %f5;
	mov.b16 	%rs63, 1;
	mov.pred 	%p115, 0;
	bra.uni 	$L__BB1_39;
$L__BB1_38:
	sub.f32 	%f343, %f35, %f1329;
	fma.rn.f32 	%f1329, %f6, %f343, %f1329;
	mov.b16 	%rs63, 1;
	mov.pred 	%p115, 0;
$L__BB1_39:
	setp.ne.s32 	%p32, %r7, 0;
	@%p32 bra 	$L__BB1_69;
	setp.lt.u32 	%p62, %r117, 2;
	@%p62 bra 	$L__BB1_54;
	and.b16  	%rs33, %rs64, 255;
	setp.ne.s16 	%p63, %rs33, 0;
	@%p63 bra 	$L__BB1_139;
	setp.lt.s32 	%p64, %r240, %r24;
	mov.b16 	%rs64, 0;
	@%p64 bra 	$L__BB1_54;
	setp.lt.u32 	%p65, %r23, 7;
	sub.s32 	%r159, %r240, %r8;
	add.s32 	%r55, %r159, 1;
	mov.f32 	%f1393, 0f00000000;
	mov.b32 	%r250, 0;
	mov.f32 	%f1391, %f1393;
	mov.f32 	%f1392, %f1393;
	mov.f32 	%f1390, %f1393;
	@%p65 bra 	$L__BB1_46;
	mov.f32 	%f1393, 0f00000000;
	mov.b32 	%r248, 0;
$L__BB1_45:
	.pragma "nounroll";
	add.s32 	%r161, %r55, %r248;
	add.s32 	%r162, %r248, 1;
	cvt.rn.f32.u32 	%f807, %r162;
	mul.wide.s32 	%rd60, %r161, 4;
	add.s64 	%rd61, %rd2, %rd60;
	ld.global.nc.f32 	%f808, [%rd61];
	sub.f32 	%f809, %f808, %f1392;
	add.f32 	%f810, %f1390, %f809;
	sub.f32 	%f811, %f810, %f1390;
	sub.f32 	%f812, %f811, %f809;
	mul.f32 	%f813, %f808, %f807;
	sub.f32 	%f814, %f813, %f1393;
	add.f32 	%f815, %f1391, %f814;
	sub.f32 	%f816, %f815, %f1391;
	sub.f32 	%f817, %f816, %f814;
	add.s32 	%r163, %r248, 2;
	cvt.rn.f32.u32 	%f818, %r163;
	ld.global.nc.f32 	%f819, [%rd61+4];
	sub.f32 	%f820, %f819, %f812;
	add.f32 	%f821, %f810, %f820;
	sub.f32 	%f822, %f821, %f810;
	sub.f32 	%f823, %f822, %f820;
	mul.f32 	%f824, %f819, %f818;
	sub.f32 	%f825, %f824, %f817;
	add.f32 	%f826, %f815, %f825;
	sub.f32 	%f827, %f826, %f815;
	sub.f32 	%f828, %f827, %f825;
	add.s32 	%r164, %r248, 3;
	cvt.rn.f32.u32 	%f829, %r164;
	ld.global.nc.f32 	%f830, [%rd61+8];
	sub.f32 	%f831, %f830, %f823;
	add.f32 	%f832, %f821, %f831;
	sub.f32 	%f833, %f832, %f821;
	sub.f32 	%f834, %f833, %f831;
	mul.f32 	%f835, %f830, %f829;
	sub.f32 	%f836, %f835, %f828;
	add.f32 	%f837, %f826, %f836;
	sub.f32 	%f838, %f837, %f826;
	sub.f32 	%f839, %f838, %f836;
	add.s32 	%r165, %r248, 4;
	cvt.rn.f32.u32 	%f840, %r165;
	ld.global.nc.f32 	%f841, [%rd61+12];
	sub.f32 	%f842, %f841, %f834;
	add.f32 	%f843, %f832, %f842;
	sub.f32 	%f844, %f843, %f832;
	sub.f32 	%f845, %f844, %f842;
	mul.f32 	%f846, %f841, %f840;
	sub.f32 	%f847, %f846, %f839;
	add.f32 	%f848, %f837, %f847;
	sub.f32 	%f849, %f848, %f837;
	sub.f32 	%f850, %f849, %f847;
	add.s32 	%r166, %r248, 5;
	cvt.rn.f32.u32 	%f851, %r166;
	ld.global.nc.f32 	%f852, [%rd61+16];
	sub.f32 	%f853, %f852, %f845;
	add.f32 	%f854, %f843, %f853;
	sub.f32 	%f855, %f854, %f843;
	sub.f32 	%f856, %f855, %f853;
	mul.f32 	%f857, %f852, %f851;
	sub.f32 	%f858, %f857, %f850;
	add.f32 	%f859, %f848, %f858;
	sub.f32 	%f860, %f859, %f848;
	sub.f32 	%f861, %f860, %f858;
	add.s32 	%r167, %r248, 6;
	cvt.rn.f32.u32 	%f862, %r167;
	ld.global.nc.f32 	%f863, [%rd61+20];
	sub.f32 	%f864, %f863, %f856;
	add.f32 	%f865, %f854, %f864;
	sub.f32 	%f866, %f865, %f854;
	sub.f32 	%f867, %f866, %f864;
	mul.f32 	%f868, %f863, %f862;
	sub.f32 	%f869, %f868, %f861;
	add.f32 	%f870, %f859, %f869;
	sub.f32 	%f871, %f870, %f859;
	sub.f32 	%f872, %f871, %f869;
	add.s32 	%r168, %r248, 7;
	cvt.rn.f32.u32 	%f873, %r168;
	ld.global.nc.f32 	%f874, [%rd61+24];
	sub.f32 	%f875, %f874, %f867;
	add.f32 	%f876, %f865, %f875;
	sub.f32 	%f877, %f876, %f865;
	sub.f32 	%f878, %f877, %f875;
	mul.f32 	%f879, %f874, %f873;
	sub.f32 	%f880, %f879, %f872;
	add.f32 	%f881, %f870, %f880;
	sub.f32 	%f882, %f881, %f870;
	sub.f32 	%f883, %f882, %f880;
	add.s32 	%r248, %r248, 8;
	cvt.rn.f32.u32 	%f884, %r248;
	ld.global.nc.f32 	%f885, [%rd61+28];
	sub.f32 	%f886, %f885, %f878;
	add.f32 	%f1390, %f876, %f886;
	sub.f32 	%f887, %f1390, %f876;
	sub.f32 	%f1392, %f887, %f886;
	mul.f32 	%f888, %f885, %f884;
	sub.f32 	%f889, %f888, %f883;
	add.f32 	%f1391, %f881, %f889;
	sub.f32 	%f890, %f1391, %f881;
	sub.f32 	%f1393, %f890, %f889;
	and.b32  	%r250, %r8, 1073741816;
	setp.eq.s32 	%p66, %r248, %r250;
	@%p66 bra 	$L__BB1_46;
	bra.uni 	$L__BB1_45;
$L__BB1_46:
	setp.eq.s32 	%p67, %r36, 0;
	mov.b16 	%rs64, 1;
	@%p67 bra 	$L__BB1_54;
	setp.lt.u32 	%p68, %r28, 3;
	@%p68 bra 	$L__BB1_49;
	add.s32 	%r169, %r55, %r250;
	add.s32 	%r170, %r250, 1;
	cvt.rn.f32.u32 	%f892, %r170;
	mul.wide.s32 	%rd62, %r169, 4;
	add.s64 	%rd63, %rd2, %rd62;
	ld.global.nc.f32 	%f893, [%rd63];
	sub.f32 	%f894, %f893, %f1392;
	add.f32 	%f895, %f1390, %f894;
	sub.f32 	%f896, %f895, %f1390;
	sub.f32 	%f897, %f896, %f894;
	mul.f32 	%f898, %f893, %f892;
	sub.f32 	%f899, %f898, %f1393;
	add.f32 	%f900, %f1391, %f899;
	sub.f32 	%f901, %f900, %f1391;
	sub.f32 	%f902, %f901, %f899;
	add.s32 	%r171, %r250, 2;
	cvt.rn.f32.u32 	%f903, %r171;
	ld.global.nc.f32 	%f904, [%rd63+4];
	sub.f32 	%f905, %f904, %f897;
	add.f32 	%f906, %f895, %f905;
	sub.f32 	%f907, %f906, %f895;
	sub.f32 	%f908, %f907, %f905;
	mul.f32 	%f909, %f904, %f903;
	sub.f32 	%f910, %f909, %f902;
	add.f32 	%f911, %f900, %f910;
	sub.f32 	%f912, %f911, %f900;
	sub.f32 	%f913, %f912, %f910;
	add.s32 	%r172, %r250, 3;
	cvt.rn.f32.u32 	%f914, %r172;
	ld.global.nc.f32 	%f915, [%rd63+8];
	sub.f32 	%f916, %f915, %f908;
	add.f32 	%f917, %f906, %f916;
	sub.f32 	%f918, %f917, %f906;
	sub.f32 	%f919, %f918, %f916;
	mul.f32 	%f920, %f915, %f914;
	sub.f32 	%f921, %f920, %f913;
	add.f32 	%f922, %f911, %f921;
	sub.f32 	%f923, %f922, %f911;
	sub.f32 	%f924, %f923, %f921;
	add.s32 	%r250, %r250, 4;
	cvt.rn.f32.u32 	%f925, %r250;
	ld.global.nc.f32 	%f926, [%rd63+12];
	sub.f32 	%f927, %f926, %f919;
	add.f32 	%f1390, %f917, %f927;
	sub.f32 	%f928, %f1390, %f917;
	sub.f32 	%f1392, %f928, %f927;
	mul.f32 	%f929, %f926, %f925;
	sub.f32 	%f930, %f929, %f924;
	add.f32 	%f1391, %f922, %f930;
	sub.f32 	%f931, %f1391, %f922;
	sub.f32 	%f1393, %f931, %f930;
$L__BB1_49:
	and.b32  	%r173, %r117, 6;
	setp.eq.s32 	%p69, %r173, 0;
	@%p69 bra 	$L__BB1_54;
	setp.eq.s32 	%p70, %r173, 2;
	@%p70 bra 	$L__BB1_52;
	add.s32 	%r174, %r55, %r250;
	add.s32 	%r175, %r250, 1;
	cvt.rn.f32.u32 	%f933, %r175;
	mul.wide.s32 	%rd64, %r174, 4;
	add.s64 	%rd65, %rd2, %rd64;
	ld.global.nc.f32 	%f934, [%rd65];
	sub.f32 	%f935, %f934, %f1392;
	add.f32 	%f936, %f1390, %f935;
	sub.f32 	%f937, %f936, %f1390;
	sub.f32 	%f938, %f937, %f935;
	mul.f32 	%f939, %f934, %f933;
	sub.f32 	%f940, %f939, %f1393;
	add.f32 	%f941, %f1391, %f940;
	sub.f32 	%f942, %f941, %f1391;
	sub.f32 	%f943, %f942, %f940;
	add.s32 	%r250, %r250, 2;
	cvt.rn.f32.u32 	%f944, %r250;
	ld.global.nc.f32 	%f945, [%rd65+4];
	sub.f32 	%f946, %f945, %f938;
	add.f32 	%f1390, %f936, %f946;
	sub.f32 	%f947, %f1390, %f936;
	sub.f32 	%f1392, %f947, %f946;
	mul.f32 	%f948, %f945, %f944;
	sub.f32 	%f949, %f948, %f943;
	add.f32 	%f1391, %f941, %f949;
	sub.f32 	%f950, %f1391, %f941;
	sub.f32 	%f1393, %f950, %f949;
$L__BB1_52:
	and.b32  	%r176, %r117, 2;
	setp.eq.s32 	%p71, %r176, 0;
	@%p71 bra 	$L__BB1_54;
	add.s32 	%r177, %r55, %r250;
	add.s32 	%r178, %r250, 1;
	cvt.rn.f32.u32 	%f951, %r178;
	mul.wide.s32 	%rd66, %r177, 4;
	add.s64 	%rd67, %rd2, %rd66;
	ld.global.nc.f32 	%f952, [%rd67];
	sub.f32 	%f953, %f952, %f1392;
	add.f32 	%f113, %f1390, %f953;
	sub.f32 	%f954, %f113, %f1390;
	sub.f32 	%f1392, %f954, %f953;
	mul.f32 	%f955, %f952, %f951;
	sub.f32 	%f956, %f955, %f1393;
	add.f32 	%f115, %f1391, %f956;
	sub.f32 	%f957, %f115, %f1391;
	sub.f32 	%f1393, %f957, %f956;
	mov.f32 	%f1390, %f113;
	mov.f32 	%f1391, %f115;
$L__BB1_54:
	and.b16  	%rs40, %rs65, 255;
	setp.ne.s16 	%p72, %rs40, 0;
	@%p72 bra 	$L__BB1_140;
	setp.lt.s32 	%p75, %r240, %r25;
	mov.b16 	%rs65, 0;
	mov.pred 	%p116, 0;
	@%p75 bra 	$L__BB1_67;
	setp.lt.u32 	%p76, %r117, 8;
	sub.s32 	%r181, %r240, %r117;
	add.s32 	%r64, %r181, 1;
	mov.f32 	%f1425, 0f00000000;
	mov.b32 	%r254, 0;
	mov.f32 	%f1423, %f1425;
	mov.f32 	%f1424, %f1425;
	mov.f32 	%f1422, %f1425;
	@%p76 bra 	$L__BB1_59;
	mov.f32 	%f1425, 0f00000000;
	mov.b32 	%r252, 0;
$L__BB1_58:
	.pragma "nounroll";
	add.s32 	%r183, %r64, %r252;
	add.s32 	%r184, %r252, 1;
	cvt.rn.f32.u32 	%f969, %r184;
	mul.wide.s32 	%rd70, %r183, 4;
	add.s64 	%rd71, %rd2, %rd70;
	ld.global.nc.f32 	%f970, [%rd71];
	sub.f32 	%f971, %f970, %f1424;
	add.f32 	%f972, %f1422, %f971;
	sub.f32 	%f973, %f972, %f1422;
	sub.f32 	%f974, %f973, %f971;
	mul.f32 	%f975, %f970, %f969;
	sub.f32 	%f976, %f975, %f1425;
	add.f32 	%f977, %f1423, %f976;
	sub.f32 	%f978, %f977, %f1423;
	sub.f32 	%f979, %f978, %f976;
	add.s32 	%r185, %r252, 2;
	cvt.rn.f32.u32 	%f980, %r185;
	ld.global.nc.f32 	%f981, [%rd71+4];
	sub.f32 	%f982, %f981, %f974;
	add.f32 	%f983, %f972, %f982;
	sub.f32 	%f984, %f983, %f972;
	sub.f32 	%f985, %f984, %f982;
	mul.f32 	%f986, %f981, %f980;
	sub.f32 	%f987, %f986, %f979;
	add.f32 	%f988, %f977, %f987;
	sub.f32 	%f989, %f988, %f977;
	sub.f32 	%f990, %f989, %f987;
	add.s32 	%r186, %r252, 3;
	cvt.rn.f32.u32 	%f991, %r186;
	ld.global.nc.f32 	%f992, [%rd71+8];
	sub.f32 	%f993, %f992, %f985;
	add.f32 	%f994, %f983, %f993;
	sub.f32 	%f995, %f994, %f983;
	sub.f32 	%f996, %f995, %f993;
	mul.f32 	%f997, %f992, %f991;
	sub.f32 	%f998, %f997, %f990;
	add.f32 	%f999, %f988, %f998;
	sub.f32 	%f1000, %f999, %f988;
	sub.f32 	%f1001, %f1000, %f998;
	add.s32 	%r187, %r252, 4;
	cvt.rn.f32.u32 	%f1002, %r187;
	ld.global.nc.f32 	%f1003, [%rd71+12];
	sub.f32 	%f1004, %f1003, %f996;
	add.f32 	%f1005, %f994, %f1004;
	sub.f32 	%f1006, %f1005, %f994;
	sub.f32 	%f1007, %f1006, %f1004;
	mul.f32 	%f1008, %f1003, %f1002;
	sub.f32 	%f1009, %f1008, %f1001;
	add.f32 	%f1010, %f999, %f1009;
	sub.f32 	%f1011, %f1010, %f999;
	sub.f32 	%f1012, %f1011, %f1009;
	add.s32 	%r188, %r252, 5;
	cvt.rn.f32.u32 	%f1013, %r188;
	ld.global.nc.f32 	%f1014, [%rd71+16];
	sub.f32 	%f1015, %f1014, %f1007;
	add.f32 	%f1016, %f1005, %f1015;
	sub.f32 	%f1017, %f1016, %f1005;
	sub.f32 	%f1018, %f1017, %f1015;
	mul.f32 	%f1019, %f1014, %f1013;
	sub.f32 	%f1020, %f1019, %f1012;
	add.f32 	%f1021, %f1010, %f1020;
	sub.f32 	%f1022, %f1021, %f1010;
	sub.f32 	%f1023, %f1022, %f1020;
	add.s32 	%r189, %r252, 6;
	cvt.rn.f32.u32 	%f1024, %r189;
	ld.global.nc.f32 	%f1025, [%rd71+20];
	sub.f32 	%f1026, %f1025, %f1018;
	add.f32 	%f1027, %f1016, %f1026;
	sub.f32 	%f1028, %f1027, %f1016;
	sub.f32 	%f1029, %f1028, %f1026;
	mul.f32 	%f1030, %f1025, %f1024;
	sub.f32 	%f1031, %f1030, %f1023;
	add.f32 	%f1032, %f1021, %f1031;
	sub.f32 	%f1033, %f1032, %f1021;
	sub.f32 	%f1034, %f1033, %f1031;
	add.s32 	%r190, %r252, 7;
	cvt.rn.f32.u32 	%f1035, %r190;
	ld.global.nc.f32 	%f1036, [%rd71+24];
	sub.f32 	%f1037, %f1036, %f1029;
	add.f32 	%f1038, %f1027, %f1037;
	sub.f32 	%f1039, %f1038, %f1027;
	sub.f32 	%f1040, %f1039, %f1037;
	mul.f32 	%f1041, %f1036, %f1035;
	sub.f32 	%f1042, %f1041, %f1034;
	add.f32 	%f1043, %f1032, %f1042;
	sub.f32 	%f1044, %f1043, %f1032;
	sub.f32 	%f1045, %f1044, %f1042;
	add.s32 	%r252, %r252, 8;
	cvt.rn.f32.u32 	%f1046, %r252;
	ld.global.nc.f32 	%f1047, [%rd71+28];
	sub.f32 	%f1048, %f1047, %f1040;
	add.f32 	%f1422, %f1038, %f1048;
	sub.f32 	%f1049, %f1422, %f1038;
	sub.f32 	%f1424, %f1049, %f1048;
	mul.f32 	%f1050, %f1047, %f1046;
	sub.f32 	%f1051, %f1050, %f1045;
	add.f32 	%f1423, %f1043, %f1051;
	sub.f32 	%f1052, %f1423, %f1043;
	sub.f32 	%f1425, %f1052, %f1051;
	and.b32  	%r254, %r117, 2147483640;
	setp.eq.s32 	%p77, %r252, %r254;
	@%p77 bra 	$L__BB1_59;
	bra.uni 	$L__BB1_58;
$L__BB1_59:
	setp.eq.s32 	%p79, %r30, 0;
	mov.b16 	%rs65, 1;
	mov.pred 	%p116, -1;
	@%p79 bra 	$L__BB1_67;
	setp.lt.u32 	%p80, %r31, 3;
	@%p80 bra 	$L__BB1_62;
	add.s32 	%r191, %r64, %r254;
	add.s32 	%r192, %r254, 1;
	cvt.rn.f32.u32 	%f1054, %r192;
	mul.wide.s32 	%rd72, %r191, 4;
	add.s64 	%rd73, %rd2, %rd72;
	ld.global.nc.f32 	%f1055, [%rd73];
	sub.f32 	%f1056, %f1055, %f1424;
	add.f32 	%f1057, %f1422, %f1056;
	sub.f32 	%f1058, %f1057, %f1422;
	sub.f32 	%f1059, %f1058, %f1056;
	mul.f32 	%f1060, %f1055, %f1054;
	sub.f32 	%f1061, %f1060, %f1425;
	add.f32 	%f1062, %f1423, %f1061;
	sub.f32 	%f1063, %f1062, %f1423;
	sub.f32 	%f1064, %f1063, %f1061;
	add.s32 	%r193, %r254, 2;
	cvt.rn.f32.u32 	%f1065, %r193;
	ld.global.nc.f32 	%f1066, [%rd73+4];
	sub.f32 	%f1067, %f1066, %f1059;
	add.f32 	%f1068, %f1057, %f1067;
	sub.f32 	%f1069, %f1068, %f1057;
	sub.f32 	%f1070, %f1069, %f1067;
	mul.f32 	%f1071, %f1066, %f1065;
	sub.f32 	%f1072, %f1071, %f1064;
	add.f32 	%f1073, %f1062, %f1072;
	sub.f32 	%f1074, %f1073, %f1062;
	sub.f32 	%f1075, %f1074, %f1072;
	add.s32 	%r194, %r254, 3;
	cvt.rn.f32.u32 	%f1076, %r194;
	ld.global.nc.f32 	%f1077, [%rd73+8];
	sub.f32 	%f1078, %f1077, %f1070;
	add.f32 	%f1079, %f1068, %f1078;
	sub.f32 	%f1080, %f1079, %f1068;
	sub.f32 	%f1081, %f1080, %f1078;
	mul.f32 	%f1082, %f1077, %f1076;
	sub.f32 	%f1083, %f1082, %f1075;
	add.f32 	%f1084, %f1073, %f1083;
	sub.f32 	%f1085, %f1084, %f1073;
	sub.f32 	%f1086, %f1085, %f1083;
	add.s32 	%r254, %r254, 4;
	cvt.rn.f32.u32 	%f1087, %r254;
	ld.global.nc.f32 	%f1088, [%rd73+12];
	sub.f32 	%f1089, %f1088, %f1081;
	add.f32 	%f1422, %f1079, %f1089;
	sub.f32 	%f1090, %f1422, %f1079;
	sub.f32 	%f1424, %f1090, %f1089;
	mul.f32 	%f1091, %f1088, %f1087;
	sub.f32 	%f1092, %f1091, %f1086;
	add.f32 	%f1423, %f1084, %f1092;
	sub.f32 	%f1093, %f1423, %f1084;
	sub.f32 	%f1425, %f1093, %f1092;
$L__BB1_62:
	setp.eq.s32 	%p82, %r32, 0;
	@%p82 bra 	$L__BB1_67;
	setp.eq.s32 	%p83, %r32, 1;
	@%p83 bra 	$L__BB1_65;
	add.s32 	%r195, %r64, %r254;
	add.s32 	%r196, %r254, 1;
	cvt.rn.f32.u32 	%f1095, %r196;
	mul.wide.s32 	%rd74, %r195, 4;
	add.s64 	%rd75, %rd2, %rd74;
	ld.global.nc.f32 	%f1096, [%rd75];
	sub.f32 	%f1097, %f1096, %f1424;
	add.f32 	%f1098, %f1422, %f1097;
	sub.f32 	%f1099, %f1098, %f1422;
	sub.f32 	%f1100, %f1099, %f1097;
	mul.f32 	%f1101, %f1096, %f1095;
	sub.f32 	%f1102, %f1101, %f1425;
	add.f32 	%f1103, %f1423, %f1102;
	sub.f32 	%f1104, %f1103, %f1423;
	sub.f32 	%f1105, %f1104, %f1102;
	add.s32 	%r254, %r254, 2;
	cvt.rn.f32.u32 	%f1106, %r254;
	ld.global.nc.f32 	%f1107, [%rd75+4];
	sub.f32 	%f1108, %f1107, %f1100;
	add.f32 	%f1422, %f1098, %f1108;
	sub.f32 	%f1109, %f1422, %f1098;
	sub.f32 	%f1424, %f1109, %f1108;
	mul.f32 	%f1110, %f1107, %f1106;
	sub.f32 	%f1111, %f1110, %f1105;
	add.f32 	%f1423, %f1103, %f1111;
	sub.f32 	%f1112, %f1423, %f1103;
	sub.f32 	%f1425, %f1112, %f1111;
$L__BB1_65:
	and.b32  	%r197, %r117, 1;
	setp.eq.b32 	%p85, %r197, 1;
	not.pred 	%p86, %p85;
	@%p86 bra 	$L__BB1_67;
	add.s32 	%r198, %r64, %r254;
	add.s32 	%r199, %r254, 1;
	cvt.rn.f32.u32 	%f1113, %r199;
	mul.wide.s32 	%rd76, %r198, 4;
	add.s64 	%rd77, %rd2, %rd76;
	ld.global.nc.f32 	%f1114, [%rd77];
	sub.f32 	%f1115, %f1114, %f1424;
	add.f32 	%f165, %f1422, %f1115;
	sub.f32 	%f1116, %f165, %f1422;
	sub.f32 	%f1424, %f1116, %f1115;
	mul.f32 	%f1117, %f1114, %f1113;
	sub.f32 	%f1118, %f1117, %f1425;
	add.f32 	%f167, %f1423, %f1118;
	sub.f32 	%f1119, %f167, %f1423;
	sub.f32 	%f1425, %f1119, %f1118;
	mov.f32 	%f1422, %f165;
	mov.f32 	%f1423, %f167;
$L__BB1_67:
	and.b16  	%rs47, %rs64, 255;
	setp.eq.s16 	%p88, %rs47, 0;
	not.pred 	%p89, %p116;
	mov.f32 	%f1472, 0f7FC00000;
	or.pred  	%p90, %p88, %p89;
	@%p90 bra 	$L__BB1_109;
	add.f32 	%f1121, %f1391, %f1393;
	mul.f32 	%f1122, %f13, %f1121;
	add.f32 	%f1123, %f1423, %f1425;
	mul.f32 	%f1124, %f12, %f1123;
	fma.rn.f32 	%f1125, %f13, %f1121, %f1122;
	sub.f32 	%f1472, %f1125, %f1124;
	mov.b16 	%rs64, 1;
	mov.u16 	%rs65, %rs64;
	bra.uni 	$L__BB1_109;
$L__BB1_69:
	setp.lt.u32 	%p33, %r117, 2;
	@%p33 bra 	$L__BB1_89;
	and.b16  	%rs24, %rs66, 255;
	setp.ne.s16 	%p34, %rs24, 0;
	@%p34 bra 	$L__BB1_88;
	setp.lt.s32 	%p35, %r240, %r24;
	mov.b16 	%rs66, 0;
	@%p35 bra 	$L__BB1_89;
	sub.s32 	%r147, %r240, %r8;
	add.s32 	%r258, %r147, 1;
	setp.gt.s32 	%p36, %r258, %r240;
	mov.f32 	%f1442, 0f00000000;
	@%p36 bra 	$L__BB1_87;
	setp.lt.u32 	%p37, %r23, 15;
	mov.f32 	%f1441, 0f00000000;
	mov.f32 	%f1440, %f1441;
	@%p37 bra 	$L__BB1_76;
	mov.b32 	%r257, 0;
	mov.f32 	%f1441, 0f00000000;
$L__BB1_75:
	.pragma "nounroll";
	mul.wide.s32 	%rd44, %r258, 4;
	add.s64 	%rd45, %rd2, %rd44;
	ld.global.nc.f32 	%f498, [%rd45];
	sub.f32 	%f499, %f498, %f1441;
	add.f32 	%f500, %f1440, %f499;
	sub.f32 	%f501, %f500, %f1440;
	sub.f32 	%f502, %f501, %f499;
	ld.global.nc.f32 	%f503, [%rd45+4];
	sub.f32 	%f504, %f503, %f502;
	add.f32 	%f505, %f500, %f504;
	sub.f32 	%f506, %f505, %f500;
	sub.f32 	%f507, %f506, %f504;
	ld.global.nc.f32 	%f508, [%rd45+8];
	sub.f32 	%f509, %f508, %f507;
	add.f32 	%f510, %f505, %f509;
	sub.f32 	%f511, %f510, %f505;
	sub.f32 	%f512, %f511, %f509;
	ld.global.nc.f32 	%f513, [%rd45+12];
	sub.f32 	%f514, %f513, %f512;
	add.f32 	%f515, %f510, %f514;
	sub.f32 	%f516, %f515, %f510;
	sub.f32 	%f517, %f516, %f514;
	ld.global.nc.f32 	%f518, [%rd45+16];
	sub.f32 	%f519, %f518, %f517;
	add.f32 	%f520, %f515, %f519;
	sub.f32 	%f521, %f520, %f515;
	sub.f32 	%f522, %f521, %f519;
	ld.global.nc.f32 	%f523, [%rd45+20];
	sub.f32 	%f524, %f523, %f522;
	add.f32 	%f525, %f520, %f524;
	sub.f32 	%f526, %f525, %f520;
	sub.f32 	%f527, %f526, %f524;
	ld.global.nc.f32 	%f528, [%rd45+24];
	sub.f32 	%f529, %f528, %f527;
	add.f32 	%f530, %f525, %f529;
	sub.f32 	%f531, %f530, %f525;
	sub.f32 	%f532, %f531, %f529;
	ld.global.nc.f32 	%f533, [%rd45+28];
	sub.f32 	%f534, %f533, %f532;
	add.f32 	%f535, %f530, %f534;
	sub.f32 	%f536, %f535, %f530;
	sub.f32 	%f537, %f536, %f534;
	ld.global.nc.f32 	%f538, [%rd45+32];
	sub.f32 	%f539, %f538, %f537;
	add.f32 	%f540, %f535, %f539;
	sub.f32 	%f541, %f540, %f535;
	sub.f32 	%f542, %f541, %f539;
	ld.global.nc.f32 	%f543, [%rd45+36];
	sub.f32 	%f544, %f543, %f542;
	add.f32 	%f545, %f540, %f544;
	sub.f32 	%f546, %f545, %f540;
	sub.f32 	%f547, %f546, %f544;
	ld.global.nc.f32 	%f548, [%rd45+40];
	sub.f32 	%f549, %f548, %f547;
	add.f32 	%f550, %f545, %f549;
	sub.f32 	%f551, %f550, %f545;
	sub.f32 	%f552, %f551, %f549;
	ld.global.nc.f32 	%f553, [%rd45+44];
	sub.f32 	%f554, %f553, %f552;
	add.f32 	%f555, %f550, %f554;
	sub.f32 	%f556, %f555, %f550;
	sub.f32 	%f557, %f556, %f554;
	ld.global.nc.f32 	%f558, [%rd45+48];
	sub.f32 	%f559, %f558, %f557;
	add.f32 	%f560, %f555, %f559;
	sub.f32 	%f561, %f560, %f555;
	sub.f32 	%f562, %f561, %f559;
	ld.global.nc.f32 	%f563, [%rd45+52];
	sub.f32 	%f564, %f563, %f562;
	add.f32 	%f565, %f560, %f564;
	sub.f32 	%f566, %f565, %f560;
	sub.f32 	%f567, %f566, %f564;
	ld.global.nc.f32 	%f568, [%rd45+56];
	sub.f32 	%f569, %f568, %f567;
	add.f32 	%f570, %f565, %f569;
	sub.f32 	%f571, %f570, %f565;
	sub.f32 	%f572, %f571, %f569;
	ld.global.nc.f32 	%f573, [%rd45+60];
	sub.f32 	%f574, %f573, %f572;
	add.f32 	%f1440, %f570, %f574;
	sub.f32 	%f575, %f1440, %f570;
	sub.f32 	%f1441, %f575, %f574;
	add.s32 	%r258, %r258, 16;
	add.s32 	%r257, %r257, 16;
	setp.ne.s32 	%p38, %r257, %r35;
	@%p38 bra 	$L__BB1_75;
$L__BB1_76:
	and.b32  	%r149, %r117, 30;
	setp.eq.s32 	%p39, %r149, 0;
	@%p39 bra 	$L__BB1_86;
	and.b32  	%r150, %r8, 15;
	add.s32 	%r151, %r150, -1;
	setp.lt.u32 	%p40, %r151, 7;
	@%p40 bra 	$L__BB1_79;
	mul.wide.s32 	%rd46, %r258, 4;
	add.s64 	%rd47, %rd2, %rd46;
	ld.global.nc.f32 	%f577, [%rd47];
	sub.f32 	%f578, %f577, %f1441;
	add.f32 	%f579, %f1440, %f578;
	sub.f32 	%f580, %f579, %f1440;
	sub.f32 	%f581, %f580, %f578;
	ld.global.nc.f32 	%f582, [%rd47+4];
	sub.f32 	%f583, %f582, %f581;
	add.f32 	%f584, %f579, %f583;
	sub.f32 	%f585, %f584, %f579;
	sub.f32 	%f586, %f585, %f583;
	ld.global.nc.f32 	%f587, [%rd47+8];
	sub.f32 	%f588, %f587, %f586;
	add.f32 	%f589, %f584, %f588;
	sub.f32 	%f590, %f589, %f584;
	sub.f32 	%f591, %f590, %f588;
	ld.global.nc.f32 	%f592, [%rd47+12];
	sub.f32 	%f593, %f592, %f591;
	add.f32 	%f594, %f589, %f593;
	sub.f32 	%f595, %f594, %f589;
	sub.f32 	%f596, %f595, %f593;
	ld.global.nc.f32 	%f597, [%rd47+16];
	sub.f32 	%f598, %f597, %f596;
	add.f32 	%f599, %f594, %f598;
	sub.f32 	%f600, %f599, %f594;
	sub.f32 	%f601, %f600, %f598;
	ld.global.nc.f32 	%f602, [%rd47+20];
	sub.f32 	%f603, %f602, %f601;
	add.f32 	%f604, %f599, %f603;
	sub.f32 	%f605, %f604, %f599;
	sub.f32 	%f606, %f605, %f603;
	ld.global.nc.f32 	%f607, [%rd47+24];
	sub.f32 	%f608, %f607, %f606;
	add.f32 	%f609, %f604, %f608;
	sub.f32 	%f610, %f609, %f604;
	sub.f32 	%f611, %f610, %f608;
	ld.global.nc.f32 	%f612, [%rd47+28];
	sub.f32 	%f613, %f612, %f611;
	add.f32 	%f1440, %f609, %f613;
	sub.f32 	%f614, %f1440, %f609;
	sub.f32 	%f1441, %f614, %f613;
	add.s32 	%r258, %r258, 8;
$L__BB1_79:
	setp.eq.s32 	%p41, %r36, 0;
	@%p41 bra 	$L__BB1_86;
	setp.lt.u32 	%p42, %r28, 3;
	@%p42 bra 	$L__BB1_82;
	mul.wide.s32 	%rd48, %r258, 4;
	add.s64 	%rd49, %rd2, %rd48;
	ld.global.nc.f32 	%f616, [%rd49];
	sub.f32 	%f617, %f616, %f1441;
	add.f32 	%f618, %f1440, %f617;
	sub.f32 	%f619, %f618, %f1440;
	sub.f32 	%f620, %f619, %f617;
	ld.global.nc.f32 	%f621, [%rd49+4];
	sub.f32 	%f622, %f621, %f620;
	add.f32 	%f623, %f618, %f622;
	sub.f32 	%f624, %f623, %f618;
	sub.f32 	%f625, %f624, %f622;
	ld.global.nc.f32 	%f626, [%rd49+8];
	sub.f32 	%f627, %f626, %f625;
	add.f32 	%f628, %f623, %f627;
	sub.f32 	%f629, %f628, %f623;
	sub.f32 	%f630, %f629, %f627;
	ld.global.nc.f32 	%f631, [%rd49+12];
	sub.f32 	%f632, %f631, %f630;
	add.f32 	%f1440, %f628, %f632;
	sub.f32 	%f633, %f1440, %f628;
	sub.f32 	%f1441, %f633, %f632;
	add.s32 	%r258, %r258, 4;
$L__BB1_82:
	setp.eq.s32 	%p43, %r37, 0;
	@%p43 bra 	$L__BB1_86;
	setp.eq.s32 	%p44, %r37, 1;
	mul.wide.s32 	%rd50, %r258, 4;
	add.s64 	%rd4, %rd2, %rd50;
	ld.global.nc.f32 	%f634, [%rd4];
	sub.f32 	%f635, %f634, %f1441;
	add.f32 	%f194, %f1440, %f635;
	sub.f32 	%f636, %f194, %f1440;
	sub.f32 	%f1441, %f636, %f635;
	mov.f32 	%f1440, %f194;
	@%p44 bra 	$L__BB1_86;
	setp.eq.s32 	%p45, %r37, 2;
	ld.global.nc.f32 	%f637, [%rd4+4];
	sub.f32 	%f638, %f637, %f1441;
	add.f32 	%f1440, %f194, %f638;
	sub.f32 	%f639, %f1440, %f194;
	sub.f32 	%f1441, %f639, %f638;
	@%p45 bra 	$L__BB1_86;
	ld.global.nc.f32 	%f640, [%rd4+8];
	sub.f32 	%f641, %f640, %f1441;
	add.f32 	%f198, %f1440, %f641;
	sub.f32 	%f642, %f198, %f1440;
	sub.f32 	%f1441, %f642, %f641;
	mov.f32 	%f1440, %f198;
$L__BB1_86:
	add.f32 	%f1442, %f1440, %f1441;
$L__BB1_87:
	div.rn.f32 	%f1470, %f1442, %f11;
	mov.b16 	%rs66, 1;
	bra.uni 	$L__BB1_89;
$L__BB1_88:
	sub.f32 	%f493, %f35, %f1470;
	fma.rn.f32 	%f1470, %f1323, %f493, %f1470;
	mov.b16 	%rs66, 1;
$L__BB1_89:
	and.b16  	%rs28, %rs71, 255;
	setp.ne.s16 	%p46, %rs28, 0;
	@%p46 bra 	$L__BB1_107;
	setp.lt.s32 	%p49, %r240, %r25;
	mov.b16 	%rs71, 0;
	mov.pred 	%p117, 0;
	@%p49 bra 	$L__BB1_108;
	sub.s32 	%r152, %r240, %r117;
	add.s32 	%r263, %r152, 1;
	setp.gt.s32 	%p50, %r263, %r240;
	mov.f32 	%f1460, 0f00000000;
	@%p50 bra 	$L__BB1_106;
	add.s32 	%r153, %r117, -1;
	setp.lt.u32 	%p51, %r153, 15;
	mov.f32 	%f1459, 0f00000000;
	mov.f32 	%f1458, %f1459;
	@%p51 bra 	$L__BB1_95;
	mov.b32 	%r262, 0;
	mov.f32 	%f1459, 0f00000000;
$L__BB1_94:
	.pragma "nounroll";
	mul.wide.s32 	%rd51, %r263, 4;
	add.s64 	%rd52, %rd2, %rd51;
	ld.global.nc.f32 	%f648, [%rd52];
	sub.f32 	%f649, %f648, %f1459;
	add.f32 	%f650, %f1458, %f649;
	sub.f32 	%f651, %f650, %f1458;
	sub.f32 	%f652, %f651, %f649;
	ld.global.nc.f32 	%f653, [%rd52+4];
	sub.f32 	%f654, %f653, %f652;
	add.f32 	%f655, %f650, %f654;
	sub.f32 	%f656, %f655, %f650;
	sub.f32 	%f657, %f656, %f654;
	ld.global.nc.f32 	%f658, [%rd52+8];
	sub.f32 	%f659, %f658, %f657;
	add.f32 	%f660, %f655, %f659;
	sub.f32 	%f661, %f660, %f655;
	sub.f32 	%f662, %f661, %f659;
	ld.global.nc.f32 	%f663, [%rd52+12];
	sub.f32 	%f664, %f663, %f662;
	add.f32 	%f665, %f660, %f664;
	sub.f32 	%f666, %f665, %f660;
	sub.f32 	%f667, %f666, %f664;
	ld.global.nc.f32 	%f668, [%rd52+16];
	sub.f32 	%f669, %f668, %f667;
	add.f32 	%f670, %f665, %f669;
	sub.f32 	%f671, %f670, %f665;
	sub.f32 	%f672, %f671, %f669;
	ld.global.nc.f32 	%f673, [%rd52+20];
	sub.f32 	%f674, %f673, %f672;
	add.f32 	%f675, %f670, %f674;
	sub.f32 	%f676, %f675, %f670;
	sub.f32 	%f677, %f676, %f674;
	ld.global.nc.f32 	%f678, [%rd52+24];
	sub.f32 	%f679, %f678, %f677;
	add.f32 	%f680, %f675, %f679;
	sub.f32 	%f681, %f680, %f675;
	sub.f32 	%f682, %f681, %f679;
	ld.global.nc.f32 	%f683, [%rd52+28];
	sub.f32 	%f684, %f683, %f682;
	add.f32 	%f685, %f680, %f684;
	sub.f32 	%f686, %f685, %f680;
	sub.f32 	%f687, %f686, %f684;
	ld.global.nc.f32 	%f688, [%rd52+32];
	sub.f32 	%f689, %f688, %f687;
	add.f32 	%f690, %f685, %f689;
	sub.f32 	%f691, %f690, %f685;
	sub.f32 	%f692, %f691, %f689;
	ld.global.nc.f32 	%f693, [%rd52+36];
	sub.f32 	%f694, %f693, %f692;
	add.f32 	%f695, %f690, %f694;
	sub.f32 	%f696, %f695, %f690;
	sub.f32 	%f697, %f696, %f694;
	ld.global.nc.f32 	%f698, [%rd52+40];
	sub.f32 	%f699, %f698, %f697;
	add.f32 	%f700, %f695, %f699;
	sub.f32 	%f701, %f700, %f695;
	sub.f32 	%f702, %f701, %f699;
	ld.global.nc.f32 	%f703, [%rd52+44];
	sub.f32 	%f704, %f703, %f702;
	add.f32 	%f705, %f700, %f704;
	sub.f32 	%f706, %f705, %f700;
	sub.f32 	%f707, %f706, %f704;
	ld.global.nc.f32 	%f708, [%rd52+48];
	sub.f32 	%f709, %f708, %f707;
	add.f32 	%f710, %f705, %f709;
	sub.f32 	%f711, %f710, %f705;
	sub.f32 	%f712, %f711, %f709;
	ld.global.nc.f32 	%f713, [%rd52+52];
	sub.f32 	%f714, %f713, %f712;
	add.f32 	%f715, %f710, %f714;
	sub.f32 	%f716, %f715, %f710;
	sub.f32 	%f717, %f716, %f714;
	ld.global.nc.f32 	%f718, [%rd52+56];
	sub.f32 	%f719, %f718, %f717;
	add.f32 	%f720, %f715, %f719;
	sub.f32 	%f721, %f720, %f715;
	sub.f32 	%f722, %f721, %f719;
	ld.global.nc.f32 	%f723, [%rd52+60];
	sub.f32 	%f724, %f723, %f722;
	add.f32 	%f1458, %f720, %f724;
	sub.f32 	%f725, %f1458, %f720;
	sub.f32 	%f1459, %f725, %f724;
	add.s32 	%r263, %r263, 16;
	add.s32 	%r262, %r262, 16;
	and.b32  	%r155, %r117, 2147483632;
	setp.ne.s32 	%p52, %r262, %r155;
	@%p52 bra 	$L__BB1_94;
$L__BB1_95:
	setp.eq.s32 	%p53, %r29, 0;
	@%p53 bra 	$L__BB1_105;
	add.s32 	%r156, %r29, -1;
	setp.lt.u32 	%p54, %r156, 7;
	@%p54 bra 	$L__BB1_98;
	mul.wide.s32 	%rd53, %r263, 4;
	add.s64 	%rd54, %rd2, %rd53;
	ld.global.nc.f32 	%f727, [%rd54];
	sub.f32 	%f728, %f727, %f1459;
	add.f32 	%f729, %f1458, %f728;
	sub.f32 	%f730, %f729, %f1458;
	sub.f32 	%f731, %f730, %f728;
	ld.global.nc.f32 	%f732, [%rd54+4];
	sub.f32 	%f733, %f732, %f731;
	add.f32 	%f734, %f729, %f733;
	sub.f32 	%f735, %f734, %f729;
	sub.f32 	%f736, %f735, %f733;
	ld.global.nc.f32 	%f737, [%rd54+8];
	sub.f32 	%f738, %f737, %f736;
	add.f32 	%f739, %f734, %f738;
	sub.f32 	%f740, %f739, %f734;
	sub.f32 	%f741, %f740, %f738;
	ld.global.nc.f32 	%f742, [%rd54+12];
	sub.f32 	%f743, %f742, %f741;
	add.f32 	%f744, %f739, %f743;
	sub.f32 	%f745, %f744, %f739;
	sub.f32 	%f746, %f745, %f743;
	ld.global.nc.f32 	%f747, [%rd54+16];
	sub.f32 	%f748, %f747, %f746;
	add.f32 	%f749, %f744, %f748;
	sub.f32 	%f750, %f749, %f744;
	sub.f32 	%f751, %f750, %f748;
	ld.global.nc.f32 	%f752, [%rd54+20];
	sub.f32 	%f753, %f752, %f751;
	add.f32 	%f754, %f749, %f753;
	sub.f32 	%f755, %f754, %f749;
	sub.f32 	%f756, %f755, %f753;
	ld.global.nc.f32 	%f757, [%rd54+24];
	sub.f32 	%f758, %f757, %f756;
	add.f32 	%f759, %f754, %f758;
	sub.f32 	%f760, %f759, %f754;
	sub.f32 	%f761, %f760, %f758;
	ld.global.nc.f32 	%f762, [%rd54+28];
	sub.f32 	%f763, %f762, %f761;
	add.f32 	%f1458, %f759, %f763;
	sub.f32 	%f764, %f1458, %f759;
	sub.f32 	%f1459, %f764, %f763;
	add.s32 	%r263, %r263, 8;
$L__BB1_98:
	setp.eq.s32 	%p55, %r30, 0;
	@%p55 bra 	$L__BB1_105;
	setp.lt.u32 	%p56, %r31, 3;
	@%p56 bra 	$L__BB1_101;
	mul.wide.s32 	%rd55, %r263, 4;
	add.s64 	%rd56, %rd2, %rd55;
	ld.global.nc.f32 	%f766, [%rd56];
	sub.f32 	%f767, %f766, %f1459;
	add.f32 	%f768, %f1458, %f767;
	sub.f32 	%f769, %f768, %f1458;
	sub.f32 	%f770, %f769, %f767;
	ld.global.nc.f32 	%f771, [%rd56+4];
	sub.f32 	%f772, %f771, %f770;
	add.f32 	%f773, %f768, %f772;
	sub.f32 	%f774, %f773, %f768;
	sub.f32 	%f775, %f774, %f772;
	ld.global.nc.f32 	%f776, [%rd56+8];
	sub.f32 	%f777, %f776, %f775;
	add.f32 	%f778, %f773, %f777;
	sub.f32 	%f779, %f778, %f773;
	sub.f32 	%f780, %f779, %f777;
	ld.global.nc.f32 	%f781, [%rd56+12];
	sub.f32 	%f782, %f781, %f780;
	add.f32 	%f1458, %f778, %f782;
	sub.f32 	%f783, %f1458, %f778;
	sub.f32 	%f1459, %f783, %f782;
	add.s32 	%r263, %r263, 4;
$L__BB1_101:
	setp.eq.s32 	%p57, %r32, 0;
	@%p57 bra 	$L__BB1_105;
	setp.eq.s32 	%p58, %r32, 1;
	mul.wide.s32 	%rd57, %r263, 4;
	add.s64 	%rd5, %rd2, %rd57;
	ld.global.nc.f32 	%f784, [%rd5];
	sub.f32 	%f785, %f784, %f1459;
	add.f32 	%f227, %f1458, %f785;
	sub.f32 	%f786, %f227, %f1458;
	sub.f32 	%f1459, %f786, %f785;
	mov.f32 	%f1458, %f227;
	@%p58 bra 	$L__BB1_105;
	setp.eq.s32 	%p59, %r32, 2;
	ld.global.nc.f32 	%f787, [%rd5+4];
	sub.f32 	%f788, %f787, %f1459;
	add.f32 	%f1458, %f227, %f788;
	sub.f32 	%f789, %f1458, %f227;
	sub.f32 	%f1459, %f789, %f788;
	@%p59 bra 	$L__BB1_105;
	ld.global.nc.f32 	%f790, [%rd5+8];
	sub.f32 	%f791, %f790, %f1459;
	add.f32 	%f231, %f1458, %f791;
	sub.f32 	%f792, %f231, %f1458;
	sub.f32 	%f1459, %f792, %f791;
	mov.f32 	%f1458, %f231;
$L__BB1_105:
	add.f32 	%f1460, %f1458, %f1459;
$L__BB1_106:
	div.rn.f32 	%f1471, %f1460, %f1;
	mov.b16 	%rs71, 1;
	mov.pred 	%p117, -1;
	bra.uni 	$L__BB1_108;
$L__BB1_107:
	sub.f32 	%f643, %f35, %f1471;
	fma.rn.f32 	%f1471, %f10, %f643, %f1471;
	mov.b16 	%rs71, 1;
	mov.pred 	%p117, -1;
$L__BB1_108:
	and.b16  	%rs32, %rs66, 255;
	setp.ne.s16 	%p61, %rs32, 0;
	add.f32 	%f793, %f1470, %f1470;
	sub.f32 	%f794, %f793, %f1471;
	selp.f32 	%f795, %f794, 0f7FC00000, %p117;
	selp.f32 	%f1472, %f795, 0f7FC00000, %p61;
$L__BB1_109:
	abs.f32 	%f1126, %f1472;
	setp.nan.f32 	%p91, %f1126, %f1126;
	mov.f32 	%f1511, %f18;
	@%p91 bra 	$L__BB1_130;
	setp.ge.s32 	%p92, %r270, %r10;
	@%p92 bra 	$L__BB1_126;
	shl.b32 	%r203, %r270, 2;
	add.s32 	%r204, %r3, %r203;
	st.shared.f32 	[%r204], %f1472;
	sub.f32 	%f1136, %f1472, %f1506;
	add.f32 	%f252, %f1505, %f1136;
	sub.f32 	%f1137, %f252, %f1505;
	sub.f32 	%f1506, %f1137, %f1136;
	add.s32 	%r270, %r270, 1;
	setp.ne.s32 	%p96, %r270, %r10;
	mov.f32 	%f1505, %f252;
	mov.f32 	%f1511, %f18;
	@%p96 bra 	$L__BB1_130;
	@%p32 bra 	$L__BB1_125;
	setp.lt.s32 	%p98, %r9, 8;
	mov.f32 	%f1510, 0f00000000;
	mov.b32 	%r268, 0;
	mov.f32 	%f1509, %f1510;
	mov.f32 	%f1508, %f1510;
	mov.f32 	%f1507, %f1510;
	@%p98 bra 	$L__BB1_116;
	mov.f32 	%f1510, 0f00000000;
	mov.b32 	%r266, 0;
$L__BB1_115:
	.pragma "nounroll";
	add.s32 	%r207, %r266, 1;
	cvt.rn.f32.u32 	%f1142, %r207;
	shl.b32 	%r208, %r266, 2;
	add.s32 	%r209, %r3, %r208;
	ld.shared.f32 	%f1143, [%r209];
	sub.f32 	%f1144, %f1143, %f1509;
	add.f32 	%f1145, %f1507, %f1144;
	sub.f32 	%f1146, %f1145, %f1507;
	sub.f32 	%f1147, %f1146, %f1144;
	mul.f32 	%f1148, %f1143, %f1142;
	sub.f32 	%f1149, %f1148, %f1510;
	add.f32 	%f1150, %f1508, %f1149;
	sub.f32 	%f1151, %f1150, %f1508;
	sub.f32 	%f1152, %f1151, %f1149;
	add.s32 	%r210, %r266, 2;
	cvt.rn.f32.u32 	%f1153, %r210;
	ld.shared.f32 	%f1154, [%r209+4];
	sub.f32 	%f1155, %f1154, %f1147;
	add.f32 	%f1156, %f1145, %f1155;
	sub.f32 	%f1157, %f1156, %f1145;
	sub.f32 	%f1158, %f1157, %f1155;
	mul.f32 	%f1159, %f1154, %f1153;
	sub.f32 	%f1160, %f1159, %f1152;
	add.f32 	%f1161, %f1150, %f1160;
	sub.f32 	%f1162, %f1161, %f1150;
	sub.f32 	%f1163, %f1162, %f1160;
	add.s32 	%r211, %r266, 3;
	cvt.rn.f32.u32 	%f1164, %r211;
	ld.shared.f32 	%f1165, [%r209+8];
	sub.f32 	%f1166, %f1165, %f1158;
	add.f32 	%f1167, %f1156, %f1166;
	sub.f32 	%f1168, %f1167, %f1156;
	sub.f32 	%f1169, %f1168, %f1166;
	mul.f32 	%f1170, %f1165, %f1164;
	sub.f32 	%f1171, %f1170, %f1163;
	add.f32 	%f1172, %f1161, %f1171;
	sub.f32 	%f1173, %f1172, %f1161;
	sub.f32 	%f1174, %f1173, %f1171;
	add.s32 	%r212, %r266, 4;
	cvt.rn.f32.u32 	%f1175, %r212;
	ld.shared.f32 	%f1176, [%r209+12];
	sub.f32 	%f1177, %f1176, %f1169;
	add.f32 	%f1178, %f1167, %f1177;
	sub.f32 	%f1179, %f1178, %f1167;
	sub.f32 	%f1180, %f1179, %f1177;
	mul.f32 	%f1181, %f1176, %f1175;
	sub.f32 	%f1182, %f1181, %f1174;
	add.f32 	%f1183, %f1172, %f1182;
	sub.f32 	%f1184, %f1183, %f1172;
	sub.f32 	%f1185, %f1184, %f1182;
	add.s32 	%r213, %r266, 5;
	cvt.rn.f32.u32 	%f1186, %r213;
	ld.shared.f32 	%f1187, [%r209+16];
	sub.f32 	%f1188, %f1187, %f1180;
	add.f32 	%f1189, %f1178, %f1188;
	sub.f32 	%f1190, %f1189, %f1178;
	sub.f32 	%f1191, %f1190, %f1188;
	mul.f32 	%f1192, %f1187, %f1186;
	sub.f32 	%f1193, %f1192, %f1185;
	add.f32 	%f1194, %f1183, %f1193;
	sub.f32 	%f1195, %f1194, %f1183;
	sub.f32 	%f1196, %f1195, %f1193;
	add.s32 	%r214, %r266, 6;
	cvt.rn.f32.u32 	%f1197, %r214;
	ld.shared.f32 	%f1198, [%r209+20];
	sub.f32 	%f1199, %f1198, %f1191;
	add.f32 	%f1200, %f1189, %f1199;
	sub.f32 	%f1201, %f1200, %f1189;
	sub.f32 	%f1202, %f1201, %f1199;
	mul.f32 	%f1203, %f1198, %f1197;
	sub.f32 	%f1204, %f1203, %f1196;
	add.f32 	%f1205, %f1194, %f1204;
	sub.f32 	%f1206, %f1205, %f1194;
	sub.f32 	%f1207, %f1206, %f1204;
	add.s32 	%r215, %r266, 7;
	cvt.rn.f32.u32 	%f1208, %r215;
	ld.shared.f32 	%f1209, [%r209+24];
	sub.f32 	%f1210, %f1209, %f1202;
	add.f32 	%f1211, %f1200, %f1210;
	sub.f32 	%f1212, %f1211, %f1200;
	sub.f32 	%f1213, %f1212, %f1210;
	mul.f32 	%f1214, %f1209, %f1208;
	sub.f32 	%f1215, %f1214, %f1207;
	add.f32 	%f1216, %f1205, %f1215;
	sub.f32 	%f1217, %f1216, %f1205;
	sub.f32 	%f1218, %f1217, %f1215;
	add.s32 	%r266, %r266, 8;
	cvt.rn.f32.u32 	%f1219, %r266;
	ld.shared.f32 	%f1220, [%r209+28];
	sub.f32 	%f1221, %f1220, %f1213;
	add.f32 	%f1507, %f1211, %f1221;
	sub.f32 	%f1222, %f1507, %f1211;
	sub.f32 	%f1509, %f1222, %f1221;
	mul.f32 	%f1223, %f1220, %f1219;
	sub.f32 	%f1224, %f1223, %f1218;
	add.f32 	%f1508, %f1216, %f1224;
	sub.f32 	%f1225, %f1508, %f1216;
	sub.f32 	%f1510, %f1225, %f1224;
	and.b32  	%r268, %r10, 2147483640;
	setp.ne.s32 	%p99, %r266, %r268;
	@%p99 bra 	$L__BB1_115;
$L__BB1_116:
	setp.eq.s32 	%p100, %r33, 0;
	@%p100 bra 	$L__BB1_124;
	add.s32 	%r216, %r33, -1;
	setp.lt.u32 	%p101, %r216, 3;
	@%p101 bra 	$L__BB1_119;
	add.s32 	%r217, %r268, 1;
	cvt.rn.f32.u32 	%f1227, %r217;
	shl.b32 	%r218, %r268, 2;
	add.s32 	%r219, %r3, %r218;
	ld.shared.f32 	%f1228, [%r219];
	sub.f32 	%f1229, %f1228, %f1509;
	add.f32 	%f1230, %f1507, %f1229;
	sub.f32 	%f1231, %f1230, %f1507;
	sub.f32 	%f1232, %f1231, %f1229;
	mul.f32 	%f1233, %f1228, %f1227;
	sub.f32 	%f1234, %f1233, %f1510;
	add.f32 	%f1235, %f1508, %f1234;
	sub.f32 	%f1236, %f1235, %f1508;
	sub.f32 	%f1237, %f1236, %f1234;
	add.s32 	%r220, %r268, 2;
	cvt.rn.f32.u32 	%f1238, %r220;
	ld.shared.f32 	%f1239, [%r219+4];
	sub.f32 	%f1240, %f1239, %f1232;
	add.f32 	%f1241, %f1230, %f1240;
	sub.f32 	%f1242, %f1241, %f1230;
	sub.f32 	%f1243, %f1242, %f1240;
	mul.f32 	%f1244, %f1239, %f1238;
	sub.f32 	%f1245, %f1244, %f1237;
	add.f32 	%f1246, %f1235, %f1245;
	sub.f32 	%f1247, %f1246, %f1235;
	sub.f32 	%f1248, %f1247, %f1245;
	add.s32 	%r221, %r268, 3;
	cvt.rn.f32.u32 	%f1249, %r221;
	ld.shared.f32 	%f1250, [%r219+8];
	sub.f32 	%f1251, %f1250, %f1243;
	add.f32 	%f1252, %f1241, %f1251;
	sub.f32 	%f1253, %f1252, %f1241;
	sub.f32 	%f1254, %f1253, %f1251;
	mul.f32 	%f1255, %f1250, %f1249;
	sub.f32 	%f1256, %f1255, %f1248;
	add.f32 	%f1257, %f1246, %f1256;
	sub.f32 	%f1258, %f1257, %f1246;
	sub.f32 	%f1259, %f1258, %f1256;
	add.s32 	%r268, %r268, 4;
	cvt.rn.f32.u32 	%f1260, %r268;
	ld.shared.f32 	%f1261, [%r219+12];
	sub.f32 	%f1262, %f1261, %f1254;
	add.f32 	%f1507, %f1252, %f1262;
	sub.f32 	%f1263, %f1507, %f1252;
	sub.f32 	%f1509, %f1263, %f1262;
	mul.f32 	%f1264, %f1261, %f1260;
	sub.f32 	%f1265, %f1264, %f1259;
	add.f32 	%f1508, %f1257, %f1265;
	sub.f32 	%f1266, %f1508, %f1257;
	sub.f32 	%f1510, %f1266, %f1265;
$L__BB1_119:
	and.b32  	%r222, %r10, 3;
	setp.eq.s32 	%p102, %r222, 0;
	@%p102 bra 	$L__BB1_124;
	setp.eq.s32 	%p103, %r222, 1;
	@%p103 bra 	$L__BB1_122;
	add.s32 	%r223, %r268, 1;
	cvt.rn.f32.u32 	%f1268, %r223;
	shl.b32 	%r224, %r268, 2;
	add.s32 	%r225, %r3, %r224;
	ld.shared.f32 	%f1269, [%r225];
	sub.f32 	%f1270, %f1269, %f1509;
	add.f32 	%f1271, %f1507, %f1270;
	sub.f32 	%f1272, %f1271, %f1507;
	sub.f32 	%f1273, %f1272, %f1270;
	mul.f32 	%f1274, %f1269, %f1268;
	sub.f32 	%f1275, %f1274, %f1510;
	add.f32 	%f1276, %f1508, %f1275;
	sub.f32 	%f1277, %f1276, %f1508;
	sub.f32 	%f1278, %f1277, %f1275;
	add.s32 	%r268, %r268, 2;
	cvt.rn.f32.u32 	%f1279, %r268;
	ld.shared.f32 	%f1280, [%r225+4];
	sub.f32 	%f1281, %f1280, %f1273;
	add.f32 	%f1507, %f1271, %f1281;
	sub.f32 	%f1282, %f1507, %f1271;
	sub.f32 	%f1509, %f1282, %f1281;
	mul.f32 	%f1283, %f1280, %f1279;
	sub.f32 	%f1284, %f1283, %f1278;
	add.f32 	%f1508, %f1276, %f1284;
	sub.f32 	%f1285, %f1508, %f1276;
	sub.f32 	%f1510, %f1285, %f1284;
$L__BB1_122:
	and.b32  	%r226, %r10, 1;
	setp.eq.b32 	%p104, %r226, 1;
	not.pred 	%p105, %p104;
	@%p105 bra 	$L__BB1_124;
	add.s32 	%r227, %r268, 1;
	cvt.rn.f32.u32 	%f1286, %r227;
	shl.b32 	%r228, %r268, 2;
	add.s32 	%r229, %r3, %r228;
	ld.shared.f32 	%f1287, [%r229];
	sub.f32 	%f1288, %f1287, %f1509;
	add.f32 	%f294, %f1507, %f1288;
	sub.f32 	%f1289, %f294, %f1507;
	sub.f32 	%f1509, %f1289, %f1288;
	mul.f32 	%f1290, %f1287, %f1286;
	sub.f32 	%f1291, %f1290, %f1510;
	add.f32 	%f296, %f1508, %f1291;
	sub.f32 	%f1292, %f296, %f1508;
	sub.f32 	%f1510, %f1292, %f1291;
	mov.f32 	%f1507, %f294;
	mov.f32 	%f1508, %f296;
$L__BB1_124:
	add.f32 	%f1293, %f1508, %f1510;
	mul.f32 	%f1512, %f4, %f1293;
	mov.f32 	%f1505, %f252;
	mov.u32 	%r270, %r10;
	mov.f32 	%f1511, %f18;
	bra.uni 	$L__BB1_130;
$L__BB1_125:
	add.f32 	%f1138, %f252, %f1506;
	div.rn.f32 	%f1511, %f1138, %f7;
	mov.b16 	%rs72, 1;
	mov.f32 	%f1505, %f252;
	mov.u32 	%r270, %r10;
	mov.f32 	%f1512, %f1511;
	bra.uni 	$L__BB1_130;
$L__BB1_126:
	shl.b32 	%r200, %r271, 2;
	add.s32 	%r201, %r3, %r200;
	ld.shared.f32 	%f304, [%r201];
	st.shared.f32 	[%r201], %f1472;
	add.s32 	%r202, %r271, 1;
	setp.eq.s32 	%p94, %r202, %r10;
	selp.b32 	%r271, 0, %r202, %p94;
	@%p32 bra 	$L__BB1_128;
	sub.f32 	%f1128, %f1472, %f304;
	sub.f32 	%f1129, %f1128, %f1509;
	add.f32 	%f305, %f1507, %f1129;
	sub.f32 	%f1130, %f305, %f1507;
	sub.f32 	%f1509, %f1130, %f1129;
	neg.f32 	%f1131, %f1507;
	fma.rn.f32 	%f1132, %f7, %f1472, %f1131;
	sub.f32 	%f1133, %f1132, %f1510;
	add.f32 	%f307, %f1508, %f1133;
	sub.f32 	%f1134, %f307, %f1508;
	sub.f32 	%f1510, %f1134, %f1133;
	add.f32 	%f1135, %f307, %f1510;
	mul.f32 	%f1512, %f4, %f1135;
	mov.f32 	%f1507, %f305;
	mov.f32 	%f1508, %f307;
	mov.f32 	%f1511, %f18;
	bra.uni 	$L__BB1_130;
$L__BB1_128:
	and.b16  	%rs50, %rs72, 255;
	setp.eq.s16 	%p95, %rs50, 0;
	mov.b16 	%rs72, 1;
	mov.f32 	%f1511, %f1472;
	mov.f32 	%f1512, %f1472;
	@%p95 bra 	$L__BB1_130;
	sub.f32 	%f1127, %f1472, %f18;
	fma.rn.f32 	%f1511, %f14, %f1127, %f18;
	mov.f32 	%f1512, %f1511;
$L__BB1_130:
	mov.f32 	%f1515, 0f7FC00000;
	mov.f32 	%f1514, %f1328;
	@%p115 bra 	$L__BB1_135;
	and.b16  	%rs54, %rs73, 255;
	setp.eq.s16 	%p106, %rs54, 0;
	mov.b16 	%rs73, 1;
	mov.f32 	%f1514, %f1329;
	mov.f32 	%f1515, %f1329;
	@%p106 bra 	$L__BB1_135;
	sub.f32 	%f319, %f35, %f1328;
	mul.f32 	%f320, %f6, %f319;
	abs.f32 	%f1296, %f320;
	setp.le.f32 	%p107, %f1296, 0f1E3CE508;
	mov.f32 	%f1513, 0f00000000;
	@%p107 bra 	$L__BB1_134;
	mov.f32 	%f1297, 0f3F800000;
	sub.f32 	%f1298, %f1297, %f6;
	mul.f32 	%f1299, %f1298, %f1328;
	fma.rn.f32 	%f1300, %f6, %f1329, %f1299;
	sub.f32 	%f1301, %f35, %f1300;
	div.rn.f32 	%f1302, %f1301, %f320;
	div.rn.f32 	%f1303, %f1302, 0f3DCCCCCD;
	cvt.rmi.f32.f32 	%f1304, %f1303;
	cvt.rzi.s32.f32 	%r230, %f1304;
	setp.lt.s32 	%p108, %r230, 0;
	min.s32 	%r231, %r230, %r6;
	selp.b32 	%r232, 0, %r231, %p108;
	setp.lt.s32 	%p109, %r232, %r6;
	selp.u32 	%r233, 1, 0, %p109;
	add.s32 	%r234, %r232, %r233;
	cvt.rn.f32.s32 	%f1305, %r232;
	mul.f32 	%f1306, %f1305, 0f3DCCCCCD;
	cvt.rn.f32.s32 	%f1307, %r234;
	mul.f32 	%f1308, %f1307, 0f3DCCCCCD;
	mul.f32 	%f1309, %f320, %f1306;
	sub.f32 	%f1310, %f1301, %f1309;
	abs.f32 	%f1311, %f1310;
	mul.f32 	%f1312, %f320, %f1308;
	sub.f32 	%f1313, %f1301, %f1312;
	abs.f32 	%f1314, %f1313;
	setp.le.f32 	%p110, %f1311, %f1314;
	selp.f32 	%f1513, %f1306, %f1308, %p110;
$L__BB1_134:
	fma.rn.f32 	%f1315, %f1513, %f319, %f1329;
	sub.f32 	%f1316, %f1315, %f1328;
	fma.rn.f32 	%f1514, %f6, %f1316, %f1328;
	mov.f32 	%f1515, %f1514;
$L__BB1_135:
	abs.f32 	%f1317, %f1512;
	setp.nan.f32 	%p111, %f1317, %f1317;
	abs.f32 	%f1318, %f1515;
	setp.nan.f32 	%p112, %f1318, %f1318;
	or.pred  	%p113, %p111, %p112;
	@%p113 bra 	$L__BB1_137;
	add.f32 	%f1320, %f1512, %f1515;
	mul.f32 	%f1321, %f1320, 0f3F000000;
	add.s32 	%r235, %r240, %r11;
	mul.wide.s32 	%rd78, %r235, 4;
	add.s64 	%rd79, %rd1, %rd78;
	st.global.f32 	[%rd79], %f1321;
$L__BB1_137:
	add.s32 	%r240, %r240, 1;
	setp.ne.s32 	%p114, %r240, %r106;
	mov.f32 	%f18, %f1511;
	mov.f32 	%f1328, %f1514;
	@%p114 bra 	$L__BB1_19;
$L__BB1_138:
	ret;
$L__BB1_139:
	sub.s32 	%r157, %r240, %r8;
	mul.wide.s32 	%rd58, %r157, 4;
	add.s64 	%rd59, %rd2, %rd58;
	ld.global.nc.f32 	%f796, [%rd59];
	sub.f32 	%f797, %f35, %f796;
	sub.f32 	%f798, %f797, %f1392;
	add.f32 	%f77, %f1390, %f798;
	sub.f32 	%f799, %f77, %f1390;
	sub.f32 	%f1392, %f799, %f798;
	neg.f32 	%f800, %f1390;
	fma.rn.f32 	%f801, %f11, %f35, %f800;
	sub.f32 	%f802, %f801, %f1393;
	add.f32 	%f79, %f1391, %f802;
	sub.f32 	%f803, %f79, %f1391;
	sub.f32 	%f1393, %f803, %f802;
	mov.b16 	%rs64, 1;
	mov.f32 	%f1390, %f77;
	mov.f32 	%f1391, %f79;
	bra.uni 	$L__BB1_54;
$L__BB1_140:
	sub.s32 	%r179, %r240, %r117;
	mul.wide.s32 	%rd68, %r179, 4;
	add.s64 	%rd69, %rd2, %rd68;
	ld.global.nc.f32 	%f958, [%rd69];
	sub.f32 	%f959, %f35, %f958;
	sub.f32 	%f960, %f959, %f1424;
	add.f32 	%f129, %f1422, %f960;
	sub.f32 	%f961, %f129, %f1422;
	sub.f32 	%f1424, %f961, %f960;
	neg.f32 	%f962, %f1422;
	fma.rn.f32 	%f963, %f1, %f35, %f962;
	sub.f32 	%f964, %f963, %f1425;
	add.f32 	%f131, %f1423, %f964;
	sub.f32 	%f965, %f131, %f1423;
	sub.f32 	%f1425, %f965, %f964;
	mov.b16 	%rs65, 1;
	mov.pred 	%p116, -1;
	mov.f32 	%f1422, %f129;
	mov.f32 	%f1423, %f131;
	bra.uni 	$L__BB1_67;

}
	// .globl	dma_batch_tiled_f32_tx128
.visible .entry dma_batch_tiled_f32_tx128(
	.param .u64 .ptr .align 1 dma_batch_tiled_f32_tx128_param_0,
	.param .u64 .ptr .align 1 dma_batch_tiled_f32_tx128_param_1,
	.param .u64 .ptr .align 1 dma_batch_tiled_f32_tx128_param_2,
	.param .u64 .ptr .align 1 dma_batch_tiled_f32_tx128_param_3,
	.param .u64 .ptr .align 1 dma_batch_tiled_f32_tx128_param_4,
	.param .u32 dma_batch_tiled_f32_tx128_param_5,
	.param .u32 dma_batch_tiled_f32_tx128_param_6,
	.param .u32 dma_batch_tiled_f32_tx128_param_7,
	.param .u32 dma_batch_tiled_f32_tx128_param_8,
	.param .u32 dma_batch_tiled_f32_tx128_param_9,
	.param .u64 .ptr .align 1 dma_batch_tiled_f32_tx128_param_10
)
{
	.reg .pred 	%p<118>;
	.reg .b16 	%rs<74>;
	.reg .b32 	%r<272>;
	.reg .b32 	%f<1516>;
	.reg .b64 	%rd<80>;

	ld.param.u64 	%rd10, [dma_batch_tiled_f32_tx128_param_0];
	ld.param.u64 	%rd6, [dma_batch_tiled_f32_tx128_param_1];
	ld.param.u64 	%rd7, [dma_batch_tiled_f32_tx128_param_2];
	ld.param.u64 	%rd8, [dma_batch_tiled_f32_tx128_param_3];
	ld.param.u64 	%rd9, [dma_batch_tiled_f32_tx128_param_4];
	ld.param.u32 	%r106, [dma_batch_tiled_f32_tx128_param_5];
	ld.param.u32 	%r109, [dma_batch_tiled_f32_tx128_param_6];
	ld.param.u32 	%r240, [dma_batch_tiled_f32_tx128_param_7];
	ld.param.u32 	%r110, [dma_batch_tiled_f32_tx128_param_8];
	ld.param.u32 	%r108, [dma_batch_tiled_f32_tx128_param_9];
	ld.param.u64 	%rd11, [dma_batch_tiled_f32_tx128_param_10];
	cvta.to.global.u64 	%rd1, %rd11;
	cvta.to.global.u64 	%rd2, %rd10;
	mov.u32 	%r1, %tid.x;
	mov.u32 	%r111, %ctaid.x;
	shl.b32 	%r112, %r111, 7;
	add.s32 	%r113, %r112, %r1;
	add.s32 	%r2, %r113, %r110;
	setp.ge.s32 	%p4, %r2, %r109;
	@%p4 bra 	$L__BB2_138;
	cvta.to.global.u64 	%rd12, %rd6;
	cvta.to.global.u64 	%rd13, %rd7;
	cvta.to.global.u64 	%rd14, %rd8;
	cvta.to.global.u64 	%rd15, %rd9;
	mul.lo.s32 	%r114, %r108, %r1;
	shl.b32 	%r115, %r114, 2;
	mov.u32 	%r116, smem;
	add.s32 	%r3, %r116, %r115;
	mul.wide.s32 	%rd16, %r2, 4;
	add.s64 	%rd17, %rd12, %rd16;
	ld.global.nc.u32 	%r117, [%rd17];
	add.s64 	%rd18, %rd13, %rd16;
	ld.global.nc.u32 	%r118, [%rd18];
	add.s64 	%rd19, %rd14, %rd16;
	ld.global.nc.u32 	%r6, [%rd19];
	add.s64 	%rd20, %rd15, %rd16;
	ld.global.nc.u32 	%r7, [%rd20];
	min.s32 	%r119, %r106, %r117;
	min.s32 	%r120, %r119, %r118;
	setp.lt.s32 	%p5, %r120, 1;
	@%p5 bra 	$L__BB2_138;
	shr.u32 	%r8, %r117, 1;
	cvt.rn.f32.u32 	%f1, %r117;
	sqrt.rn.f32 	%f327, %f1;
	add.f32 	%f328, %f327, 0f3F000000;
	cvt.rmi.f32.f32 	%f329, %f328;
	cvt.rzi.s32.f32 	%r9, %f329;
	max.s32 	%r10, %r9, 1;
	setp.lt.u32 	%p6, %r117, 2;
	mov.f32 	%f1322, 0f3F800000;
	@%p6 bra 	$L__BB2_4;
	add.s32 	%r121, %r8, 1;
	mul.wide.u32 	%rd21, %r121, %r8;
	shr.u64 	%rd22, %rd21, 1;
	cvt.u32.u64 	%r122, %rd22;
	cvt.rn.f32.s32 	%f1322, %r122;
$L__BB2_4:
	add.s32 	%r124, %r10, 1;
	mul.wide.u32 	%rd23, %r124, %r10;
	shr.u64 	%rd24, %rd23, 1;
	cvt.u32.u64 	%r125, %rd24;
	cvt.rn.f32.s32 	%f330, %r125;
	rcp.rn.f32 	%f4, %f330;
	mul.lo.s32 	%r11, %r2, %r106;
	and.b32  	%r12, %r106, 7;
	setp.lt.u32 	%p7, %r106, 8;
	mov.b32 	%r238, 0;
	@%p7 bra 	$L__BB2_7;
	and.b32  	%r238, %r106, 2147483640;
	mov.b32 	%r236, 0;
$L__BB2_6:
	.pragma "nounroll";
	add.s32 	%r127, %r236, %r11;
	mul.wide.s32 	%rd25, %r127, 4;
	add.s64 	%rd26, %rd1, %rd25;
	mov.b32 	%r128, 2143289344;
	st.global.u32 	[%rd26], %r128;
	st.global.u32 	[%rd26+4], %r128;
	st.global.u32 	[%rd26+8], %r128;
	st.global.u32 	[%rd26+12], %r128;
	st.global.u32 	[%rd26+16], %r128;
	st.global.u32 	[%rd26+20], %r128;
	st.global.u32 	[%rd26+24], %r128;
	st.global.u32 	[%rd26+28], %r128;
	add.s32 	%r236, %r236, 8;
	setp.ne.s32 	%p8, %r236, %r238;
	@%p8 bra 	$L__BB2_6;
$L__BB2_7:
	setp.eq.s32 	%p9, %r12, 0;
	@%p9 bra 	$L__BB2_15;
	and.b32  	%r17, %r106, 3;
	setp.lt.u32 	%p10, %r12, 4;
	@%p10 bra 	$L__BB2_10;
	add.s32 	%r129, %r238, %r11;
	mul.wide.s32 	%rd27, %r129, 4;
	add.s64 	%rd28, %rd1, %rd27;
	mov.b32 	%r130, 2143289344;
	st.global.u32 	[%rd28], %r130;
	st.global.u32 	[%rd28+4], %r130;
	st.global.u32 	[%rd28+8], %r130;
	st.global.u32 	[%rd28+12], %r130;
	add.s32 	%r238, %r238, 4;
$L__BB2_10:
	setp.eq.s32 	%p11, %r17, 0;
	@%p11 bra 	$L__BB2_15;
	setp.eq.s32 	%p12, %r17, 1;
	@%p12 bra 	$L__BB2_13;
	add.s32 	%r131, %r238, %r11;
	mul.wide.s32 	%rd29, %r131, 4;
	add.s64 	%rd30, %rd1, %rd29;
	mov.b32 	%r132, 2143289344;
	st.global.u32 	[%rd30], %r132;
	st.global.u32 	[%rd30+4], %r132;
	add.s32 	%r238, %r238, 2;
$L__BB2_13:
	and.b32  	%r133, %r106, 1;
	setp.eq.b32 	%p13, %r133, 1;
	not.pred 	%p14, %p13;
	@%p14 bra 	$L__BB2_15;
	add.s32 	%r134, %r238, %r11;
	mul.wide.s32 	%rd31, %r134, 4;
	add.s64 	%rd32, %rd1, %rd31;
	mov.b32 	%r135, 2143289344;
	st.global.u32 	[%rd32], %r135;
$L__BB2_15:
	setp.ge.s32 	%p15, %r240, %r106;
	@%p15 bra 	$L__BB2_138;
	setp.lt.u32 	%p16, %r117, 2;
	cvt.rn.f32.u32 	%f5, %r118;
	add.f32 	%f332, %f5, 0f3F800000;
	mov.f32 	%f333, 0f40000000;
	div.rn.f32 	%f6, %f333, %f332;
	add.s32 	%r22, %r240, -1;
	add.s32 	%r23, %r8, -1;
	selp.b32 	%r136, 0, %r23, %p16;
	add.s32 	%r24, %r136, %r240;
	add.s32 	%r25, %r22, %r117;
	cvt.rn.f32.u32 	%f7, %r10;
	mov.f32 	%f1323, 0f00000000;
	@%p16 bra 	$L__BB2_18;
	cvt.rn.f32.u32 	%f334, %r8;
	add.f32 	%f335, %f334, 0f3F800000;
	mov.f32 	%f336, 0f40000000;
	div.rn.f32 	%f1323, %f336, %f335;
$L__BB2_18:
	add.f32 	%f339, %f1, 0f3F800000;
	mov.f32 	%f340, 0f40000000;
	div.rn.f32 	%f10, %f340, %f339;
	cvt.rn.f32.u32 	%f11, %r8;
	and.b32  	%r26, %r118, 15;
	and.b32  	%r27, %r118, 7;
	and.b32  	%r138, %r8, 7;
	add.s32 	%r28, %r138, -1;
	and.b32  	%r29, %r117, 15;
	and.b32  	%r30, %r117, 7;
	add.s32 	%r31, %r30, -1;
	and.b32  	%r32, %r117, 3;
	and.b32  	%r33, %r10, 7;
	and.b32  	%r34, %r118, 3;
	and.b32  	%r35, %r8, 1073741808;
	and.b32  	%r36, %r117, 14;
	and.b32  	%r37, %r8, 3;
	and.b32  	%r139, %r118, 2147483632;
	neg.s32 	%r38, %r139;
	add.s32 	%r140, %r117, 1;
	mul.wide.u32 	%rd33, %r140, %r117;
	shr.u64 	%rd34, %rd33, 1;
	cvt.u32.u64 	%r141, %rd34;
	cvt.rn.f32.s32 	%f341, %r141;
	rcp.rn.f32 	%f12, %f341;
	rcp.rn.f32 	%f13, %f1322;
	add.f32 	%f342, %f7, 0f3F800000;
	div.rn.f32 	%f14, %f340, %f342;
	add.s32 	%r39, %r22, %r118;
	mov.b32 	%r271, 0;
	mov.f32 	%f1471, 0f00000000;
	mov.b16 	%rs71, 0;
	mov.f32 	%f1512, 0f7FC00000;
	mov.u16 	%rs66, %rs71;
	mov.f32 	%f1470, %f1471;
	mov.u16 	%rs72, %rs71;
	mov.f32 	%f18, %f1471;
	mov.u32 	%r270, %r271;
	mov.u16 	%rs65, %rs71;
	mov.u16 	%rs64, %rs71;
	mov.u16 	%rs73, %rs71;
	mov.f32 	%f1328, %f1471;
	mov.u16 	%rs63, %rs71;
	mov.f32 	%f1329, %f1471;
	mov.f32 	%f1510, %f1471;
	mov.f32 	%f1509, %f1471;
	mov.f32 	%f1508, %f1471;
	mov.f32 	%f1507, %f1471;
	mov.f32 	%f1506, %f1471;
	mov.f32 	%f1505, %f1471;
	mov.f32 	%f1425, %f1471;
	mov.f32 	%f1424, %f1471;
	mov.f32 	%f1423, %f1471;
	mov.f32 	%f1422, %f1471;
	mov.f32 	%f1393, %f1471;
	mov.f32 	%f1392, %f1471;
	mov.f32 	%f1391, %f1471;
	mov.f32 	%f1390, %f1471;
$L__BB2_19:
	mul.wide.s32 	%rd35, %r240, 4;
	add.s64 	%rd36, %rd2, %rd35;
	ld.global.nc.f32 	%f35, [%rd36];
	and.b16  	%rs20, %rs63, 255;
	setp.ne.s16 	%p17, %rs20, 0;
	@%p17 bra 	$L__BB2_38;
	setp.lt.s32 	%p20, %r240, %r39;
	mov.b16 	%rs63, 0;
	mov.pred 	%p115, -1;
	@%p20 bra 	$L__BB2_39;
	sub.s32 	%r142, %r240, %r118;
	add.s32 	%r246, %r142, 1;
	setp.gt.s32 	%p21, %r246, %r240;
	mov.f32 	%f1360, 0f00000000;
	@%p21 bra 	$L__BB2_37;
	add.s32 	%r143, %r118, -1;
	setp.lt.u32 	%p22, %r143, 15;
	mov.f32 	%f1359, 0f00000000;
	mov.f32 	%f1353, %f1359;
	@%p22 bra 	$L__BB2_26;
	sub.s32 	%r244, %r240, %r118;
	mov.f32 	%f1359, 0f00000000;
	mov.u32 	%r243, %r38;
	mov.f32 	%f1358, %f1359;
$L__BB2_24:
	.pragma "nounroll";
	add.s32 	%r144, %r244, 1;
	mul.wide.s32 	%rd37, %r144, 4;
	add.s64 	%rd38, %rd2, %rd37;
	ld.global.nc.f32 	%f348, [%rd38];
	sub.f32 	%f349, %f348, %f1359;
	add.f32 	%f350, %f1358, %f349;
	sub.f32 	%f351, %f350, %f1358;
	sub.f32 	%f352, %f351, %f349;
	ld.global.nc.f32 	%f353, [%rd38+4];
	sub.f32 	%f354, %f353, %f352;
	add.f32 	%f355, %f350, %f354;
	sub.f32 	%f356, %f355, %f350;
	sub.f32 	%f357, %f356, %f354;
	ld.global.nc.f32 	%f358, [%rd38+8];
	sub.f32 	%f359, %f358, %f357;
	add.f32 	%f360, %f355, %f359;
	sub.f32 	%f361, %f360, %f355;
	sub.f32 	%f362, %f361, %f359;
	ld.global.nc.f32 	%f363, [%rd38+12];
	sub.f32 	%f364, %f363, %f362;
	add.f32 	%f365, %f360, %f364;
	sub.f32 	%f366, %f365, %f360;
	sub.f32 	%f367, %f366, %f364;
	ld.global.nc.f32 	%f368, [%rd38+16];
	sub.f32 	%f369, %f368, %f367;
	add.f32 	%f370, %f365, %f369;
	sub.f32 	%f371, %f370, %f365;
	sub.f32 	%f372, %f371, %f369;
	ld.global.nc.f32 	%f373, [%rd38+20];
	sub.f32 	%f374, %f373, %f372;
	add.f32 	%f375, %f370, %f374;
	sub.f32 	%f376, %f375, %f370;
	sub.f32 	%f377, %f376, %f374;
	ld.global.nc.f32 	%f378, [%rd38+24];
	sub.f32 	%f379, %f378, %f377;
	add.f32 	%f380, %f375, %f379;
	sub.f32 	%f381, %f380, %f375;
	sub.f32 	%f382, %f381, %f379;
	ld.global.nc.f32 	%f383, [%rd38+28];
	sub.f32 	%f384, %f383, %f382;
	add.f32 	%f385, %f380, %f384;
	sub.f32 	%f386, %f385, %f380;
	sub.f32 	%f387, %f386, %f384;
	ld.global.nc.f32 	%f388, [%rd38+32];
	sub.f32 	%f389, %f388, %f387;
	add.f32 	%f390, %f385, %f389;
	sub.f32 	%f391, %f390, %f385;
	sub.f32 	%f392, %f391, %f389;
	ld.global.nc.f32 	%f393, [%rd38+36];
	sub.f32 	%f394, %f393, %f392;
	add.f32 	%f395, %f390, %f394;
	sub.f32 	%f396, %f395, %f390;
	sub.f32 	%f397, %f396, %f394;
	ld.global.nc.f32 	%f398, [%rd38+40];
	sub.f32 	%f399, %f398, %f397;
	add.f32 	%f400, %f395, %f399;
	sub.f32 	%f401, %f400, %f395;
	sub.f32 	%f402, %f401, %f399;
	ld.global.nc.f32 	%f403, [%rd38+44];
	sub.f32 	%f404, %f403, %f402;
	add.f32 	%f405, %f400, %f404;
	sub.f32 	%f406, %f405, %f400;
	sub.f32 	%f407, %f406, %f404;
	ld.global.nc.f32 	%f408, [%rd38+48];
	sub.f32 	%f409, %f408, %f407;
	add.f32 	%f410, %f405, %f409;
	sub.f32 	%f411, %f410, %f405;
	sub.f32 	%f412, %f411, %f409;
	ld.global.nc.f32 	%f413, [%rd38+52];
	sub.f32 	%f414, %f413, %f412;
	add.f32 	%f415, %f410, %f414;
	sub.f32 	%f416, %f415, %f410;
	sub.f32 	%f417, %f416, %f414;
	ld.global.nc.f32 	%f418, [%rd38+56];
	sub.f32 	%f419, %f418, %f417;
	add.f32 	%f420, %f415, %f419;
	sub.f32 	%f421, %f420, %f415;
	sub.f32 	%f422, %f421, %f419;
	ld.global.nc.f32 	%f423, [%rd38+60];
	sub.f32 	%f424, %f423, %f422;
	add.f32 	%f1358, %f420, %f424;
	sub.f32 	%f425, %f1358, %f420;
	sub.f32 	%f1359, %f425, %f424;
	add.s32 	%r244, %r244, 16;
	add.s32 	%r243, %r243, 16;
	setp.ne.s32 	%p23, %r243, 0;
	@%p23 bra 	$L__BB2_24;
	add.s32 	%r246, %r244, 1;
	mov.f32 	%f1353, %f1358;
$L__BB2_26:
	setp.eq.s32 	%p24, %r26, 0;
	@%p24 bra 	$L__BB2_36;
	add.s32 	%r145, %r26, -1;
	setp.lt.u32 	%p25, %r145, 7;
	@%p25 bra 	$L__BB2_29;
	mul.wide.s32 	%rd39, %r246, 4;
	add.s64 	%rd40, %rd2, %rd39;
	ld.global.nc.f32 	%f427, [%rd40];
	sub.f32 	%f428, %f427, %f1359;
	add.f32 	%f429, %f1353, %f428;
	sub.f32 	%f430, %f429, %f1353;
	sub.f32 	%f431, %f430, %f428;
	ld.global.nc.f32 	%f432, [%rd40+4];
	sub.f32 	%f433, %f432, %f431;
	add.f32 	%f434, %f429, %f433;
	sub.f32 	%f435, %f434, %f429;
	sub.f32 	%f436, %f435, %f433;
	ld.global.nc.f32 	%f437, [%rd40+8];
	sub.f32 	%f438, %f437, %f436;
	add.f32 	%f439, %f434, %f438;
	sub.f32 	%f440, %f439, %f434;
	sub.f32 	%f441, %f440, %f438;
	ld.global.nc.f32 	%f442, [%rd40+12];
	sub.f32 	%f443, %f442, %f441;
	add.f32 	%f444, %f439, %f443;
	sub.f32 	%f445, %f444, %f439;
	sub.f32 	%f446, %f445, %f443;
	ld.global.nc.f32 	%f447, [%rd40+16];
	sub.f32 	%f448, %f447, %f446;
	add.f32 	%f449, %f444, %f448;
	sub.f32 	%f450, %f449, %f444;
	sub.f32 	%f451, %f450, %f448;
	ld.global.nc.f32 	%f452, [%rd40+20];
	sub.f32 	%f453, %f452, %f451;
	add.f32 	%f454, %f449, %f453;
	sub.f32 	%f455, %f454, %f449;
	sub.f32 	%f456, %f455, %f453;
	ld.global.nc.f32 	%f457, [%rd40+24];
	sub.f32 	%f458, %f457, %f456;
	add.f32 	%f459, %f454, %f458;
	sub.f32 	%f460, %f459, %f454;
	sub.f32 	%f461, %f460, %f458;
	ld.global.nc.f32 	%f462, [%rd40+28];
	sub.f32 	%f463, %f462, %f461;
	add.f32 	%f1358, %f459, %f463;
	sub.f32 	%f464, %f1358, %f459;
	sub.f32 	%f1359, %f464, %f463;
	add.s32 	%r246, %r246, 8;
	mov.f32 	%f1353, %f1358;
$L__BB2_29:
	setp.eq.s32 	%p26, %r27, 0;
	@%p26 bra 	$L__BB2_36;
	add.s32 	%r146, %r27, -1;
	setp.lt.u32 	%p27, %r146, 3;
	@%p27 bra 	$L__BB2_32;
	mul.wide.s32 	%rd41, %r246, 4;
	add.s64 	%rd42, %rd2, %rd41;
	ld.global.nc.f32 	%f466, [%rd42];
	sub.f32 	%f467, %f466, %f1359;
	add.f32 	%f468, %f1353, %f467;
	sub.f32 	%f469, %f468, %f1353;
	sub.f32 	%f470, %f469, %f467;
	ld.global.nc.f32 	%f471, [%rd42+4];
	sub.f32 	%f472, %f471, %f470;
	add.f32 	%f473, %f468, %f472;
	sub.f32 	%f474, %f473, %f468;
	sub.f32 	%f475, %f474, %f472;
	ld.global.nc.f32 	%f476, [%rd42+8];
	sub.f32 	%f477, %f476, %f475;
	add.f32 	%f478, %f473, %f477;
	sub.f32 	%f479, %f478, %f473;
	sub.f32 	%f480, %f479, %f477;
	ld.global.nc.f32 	%f481, [%rd42+12];
	sub.f32 	%f482, %f481, %f480;
	add.f32 	%f1358, %f478, %f482;
	sub.f32 	%f483, %f1358, %f478;
	sub.f32 	%f1359, %f483, %f482;
	add.s32 	%r246, %r246, 4;
	mov.f32 	%f1353, %f1358;
$L__BB2_32:
	setp.eq.s32 	%p28, %r34, 0;
	@%p28 bra 	$L__BB2_36;
	setp.eq.s32 	%p29, %r34, 1;
	mul.wide.s32 	%rd43, %r246, 4;
	add.s64 	%rd3, %rd2, %rd43;
	ld.global.nc.f32 	%f484, [%rd3];
	sub.f32 	%f485, %f484, %f1359;
	add.f32 	%f1358, %f1353, %f485;
	sub.f32 	%f486, %f1358, %f1353;
	sub.f32 	%f1359, %f486, %f485;
	@%p29 bra 	$L__BB2_36;
	setp.eq.s32 	%p30, %r34, 2;
	ld.global.nc.f32 	%f487, [%rd3+4];
	sub.f32 	%f488, %f487, %f1359;
	add.f32 	%f58, %f1358, %f488;
	sub.f32 	%f489, %f58, %f1358;
	sub.f32 	%f1359, %f489, %f488;
	mov.f32 	%f1358, %f58;
	@%p30 bra 	$L__BB2_36;
	ld.global.nc.f32 	%f490, [%rd3+8];
	sub.f32 	%f491, %f490, %f1359;
	add.f32 	%f1358, %f58, %f491;
	sub.f32 	%f492, %f1358, %f58;
	sub.f32 	%f1359, %f492, %f491;
$L__BB2_36:
	add.f32 	%f1360, %f1358, %f1359;
$L__BB2_37:
	div.rn.f32 	%f1329, %f1360, %f5;
	mov.b16 	%rs63, 1;
	mov.pred 	%p115, 0;
	bra.uni 	$L__BB2_39;
$L__BB2_38:
	sub.f32 	%f343, %f35, %f1329;
	fma.rn.f32 	%f1329, %f6, %f343, %f1329;
	mov.b16 	%rs63, 1;
	mov.pred 	%p115, 0;
$L__BB2_39:
	setp.ne.s32 	%p32, %r7, 0;
	@%p32 bra 	$L__BB2_69;
	setp.lt.u32 	%p62, %r117, 2;
	@%p62 bra 	$L__BB2_54;
	and.b16  	%rs33, %rs64, 255;
	setp.ne.s16 	%p63, %rs33, 0;
	@%p63 bra 	$L__BB2_139;
	setp.lt.s32 	%p64, %r240, %r24;
	mov.b16 	%rs64, 0;
	@%p64 bra 	$L__BB2_54;
	setp.lt.u32 	%p65, %r23, 7;
	sub.s32 	%r159, %r240, %r8;
	add.s32 	%r55, %r159, 1;
	mov.f32 	%f1393, 0f00000000;
	mov.b32 	%r250, 0;
	mov.f32 	%f1391, %f1393;
	mov.f32 	%f1392, %f1393;
	mov.f32 	%f1390, %f1393;
	@%p65 bra 	$L__BB2_46;
	mov.f32 	%f1393, 0f00000000;
	mov.b32 	%r248, 0;
$L__BB2_45:
	.pragma "nounroll";
	add.s32 	%r161, %r55, %r248;
	add.s32 	%r162, %r248, 1;
	cvt.rn.f32.u32 	%f807, %r162;
	mul.wide.s32 	%rd60, %r161, 4;
	add.s64 	%rd61, %rd2, %rd60;
	ld.global.nc.f32 	%f808, [%rd61];
	sub.f32 	%f809, %f808, %f1392;
	add.f32 	%f810, %f1390, %f809;
	sub.f32 	%f811, %f810, %f1390;
	sub.f32 	%f812, %f811, %f809;
	mul.f32 	%f813, %f808, %f807;
	sub.f32 	%f814, %f813, %f1393;
	add.f32 	%f815, %f1391, %f814;
	sub.f32 	%f816, %f815, %f1391;
	sub.f32 	%f817, %f816, %f814;
	add.s32 	%r163, %r248, 2;
	cvt.rn.f32.u32 	%f818, %r163;
	ld.global.nc.f32 	%f819, [%rd61+4];
	sub.f32 	%f820, %f819, %f812;
	add.f32 	%f821, %f810, %f820;
	sub.f32 	%f822, %f821, %f810;
	sub.f32 	%f823, %f822, %f820;
	mul.f32 	%f824, %f819, %f818;
	sub.f32 	%f825, %f824, %f817;
	add.f32 	%f826, %f815, %f825;
	sub.f32 	%f827, %f826, %f815;
	sub.f32 	%f828, %f827, %f825;
	add.s32 	%r164, %r248, 3;
	cvt.rn.f32.u32 	%f829, %r164;
	ld.global.nc.f32 	%f830, [%rd61+8];
	sub.f32 	%f831, %f830, %f823;
	add.f32 	%f832, %f821, %f831;
	sub.f32 	%f833, %f832, %f821;
	sub.f32 	%f834, %f833, %f831;
	mul.f32 	%f835, %f830, %f829;
	sub.f32 	%f836, %f835, %f828;
	add.f32 	%f837, %f826, %f836;
	sub.f32 	%f838, %f837, %f826;
	sub.f32 	%f839, %f838, %f836;
	add.s32 	%r165, %r248, 4;
	cvt.rn.f32.u32 	%f840, %r165;
	ld.global.nc.f32 	%f841, [%rd61+12];
	sub.f32 	%f842, %f841, %f834;
	add.f32 	%f843, %f832, %f842;
	sub.f32 	%f844, %f843, %f832;
	sub.f32 	%f845, %f844, %f842;
	mul.f32 	%f846, %f841, %f840;
	sub.f32 	%f847, %f846, %f839;
	add.f32 	%f848, %f837, %f847;
	sub.f32 	%f849, %f848, %f837;
	sub.f32 	%f850, %f849, %f847;
	add.s32 	%r166, %r248, 5;
	cvt.rn.f32.u32 	%f851, %r166;
	ld.global.nc.f32 	%f852, [%rd61+16];
	sub.f32 	%f853, %f852, %f845;
	add.f32 	%f854, %f843, %f853;
	sub.f32 	%f855, %f854, %f843;
	sub.f32 	%f856, %f855, %f853;
	mul.f32 	%f857, %f852, %f851;
	sub.f32 	%f858, %f857, %f850;
	add.f32 	%f859, %f848, %f858;
	sub.f32 	%f860, %f859, %f848;
	sub.f32 	%f861, %f860, %f858;
	add.s32 	%r167, %r248, 6;
	cvt.rn.f32.u32 	%f862, %r167;
	ld.global.nc.f32 	%f863, [%rd61+20];
	sub.f32 	%f864, %f863, %f856;
	add.f32 	%f865, %f854, %f864;
	sub.f32 	%f866, %f865, %f854;
	sub.f32 	%f867, %f866, %f864;
	mul.f32 	%f868, %f863, %f862;
	sub.f32 	%f869, %f868, %f861;
	add.f32 	%f870, %f859, %f869;
	sub.f32 	%f871, %f870, %f859;
	sub.f32 	%f872, %f871, %f869;
	add.s32 	%r168, %r248, 7;
	cvt.rn.f32.u32 	%f873, %r168;
	ld.global.nc.f32 	%f874, [%rd61+24];
	sub.f32 	%f875, %f874, %f867;
	add.f32 	%f876, %f865, %f875;
	sub.f32 	%f877, %f876, %f865;
	sub.f32 	%f878, %f877, %f875;
	mul.f32 	%f879, %f874, %f873;
	sub.f32 	%f880, %f879, %f872;
	add.f32 	%f881, %f870, %f880;
	sub.f32 	%f882, %f881, %f870;
	sub.f32 	%f883, %f882, %f880;
	add.s32 	%r248, %r248, 8;
	cvt.rn.f32.u32 	%f884, %r248;
	ld.global.nc.f32 	%f885, [%rd61+28];
	sub.f32 	%f886, %f885, %f878;
	add.f32 	%f1390, %f876, %f886;
	sub.f32 	%f887, %f1390, %f876;
	sub.f32 	%f1392, %f887, %f886;
	mul.f32 	%f888, %f885, %f884;
	sub.f32 	%f889, %f888, %f883;
	add.f32 	%f1391, %f881, %f889;
	sub.f32 	%f890, %f1391, %f881;
	sub.f32 	%f1393, %f890, %f889;
	and.b32  	%r250, %r8, 1073741816;
	setp.eq.s32 	%p66, %r248, %r250;
	@%p66 bra 	$L__BB2_46;
	bra.uni 	$L__BB2_45;
$L__BB2_46:
	setp.eq.s32 	%p67, %r36, 0;
	mov.b16 	%rs64, 1;
	@%p67 bra 	$L__BB2_54;
	setp.lt.u32 	%p68, %r28, 3;
	@%p68 bra 	$L__BB2_49;
	add.s32 	%r169, %r55, %r250;
	add.s32 	%r170, %r250, 1;
	cvt.rn.f32.u32 	%f892, %r170;
	mul.wide.s32 	%rd62, %r169, 4;
	add.s64 	%rd63, %rd2, %rd62;
	ld.global.nc.f32 	%f893, [%rd63];
	sub.f32 	%f894, %f893, %f1392;
	add.f32 	%f895, %f1390, %f894;
	sub.f32 	%f896, %f895, %f1390;
	sub.f32 	%f897, %f896, %f894;
	mul.f32 	%f898, %f893, %f892;
	sub.f32 	%f899, %f898, %f1393;
	add.f32 	%f900, %f1391, %f899;
	sub.f32 	%f901, %f900, %f1391;
	sub.f32 	%f902, %f901, %f899;
	add.s32 	%r171, %r250, 2;
	cvt.rn.f32.u32 	%f903, %r171;
	ld.global.nc.f32 	%f904, [%rd63+4];
	sub.f32 	%f905, %f904, %f897;
	add.f32 	%f906, %f895, %f905;
	sub.f32 	%f907, %f906, %f895;
	sub.f32 	%f908, %f907, %f905;
	mul.f32 	%f909, %f904, %f903;
	sub.f32 	%f910, %f909, %f902;
	add.f32 	%f911, %f900, %f910;
	sub.f32 	%f912, %f911, %f900;
	sub.f32 	%f913, %f912, %f910;
	add.s32 	%r172, %r250, 3;
	cvt.rn.f32.u32 	%f914, %r172;
	ld.global.nc.f32 	%f915, [%rd63+8];
	sub.f32 	%f916, %f915, %f908;
	add.f32 	%f917, %f906, %f916;
	sub.f32 	%f918, %f917, %f906;
	sub.f32 	%f919, %f918, %f916;
	mul.f32 	%f920, %f915, %f914;
	sub.f32 	%f921, %f920, %f913;
	add.f32 	%f922, %f911, %f921;
	sub.f32 	%f923, %f922, %f911;
	sub.f32 	%f924, %f923, %f921;
	add.s32 	%r250, %r250, 4;
	cvt.rn.f32.u32 	%f925, %r250;
	ld.global.nc.f32 	%f926, [%rd63+12];
	sub.f32 	%f927, %f926, %f919;
	add.f32 	%f1390, %f917, %f927;
	sub.f32 	%f928, %f1390, %f917;
	sub.f32 	%f1392, %f928, %f927;
	mul.f32 	%f929, %f926, %f925;
	sub.f32 	%f930, %f929, %f924;
	add.f32 	%f1391, %f922, %f930;
	sub.f32 	%f931, %f1391, %f922;
	sub.f32 	%f1393, %f931, %f930;
$L__BB2_49:
	and.b32  	%r173, %r117, 6;
	setp.eq.s32 	%p69, %r173, 0;
	@%p69 bra 	$L__BB2_54;
	setp.eq.s32 	%p70, %r173, 2;
	@%p70 bra 	$L__BB2_52;
	add.s32 	%r174, %r55, %r250;
	add.s32 	%r175, %r250, 1;
	cvt.rn.f32.u32 	%f933, %r175;
	mul.wide.s32 	%rd64, %r174, 4;
	add.s64 	%rd65, %rd2, %rd64;
	ld.global.nc.f32 	%f934, [%rd65];
	sub.f32 	%f935, %f934, %f1392;
	add.f32 	%f936, %f1390, %f935;
	sub.f32 	%f937, %f936, %f1390;
	sub.f32 	%f938, %f937, %f935;
	mul.f32 	%f939, %f934, %f933;
	sub.f32 	%f940, %f939, %f1393;
	add.f32 	%f941, %f1391, %f940;
	sub.f32 	%f942, %f941, %f1391;
	sub.f32 	%f943, %f942, %f940;
	add.s32 	%r250, %r250, 2;
	cvt.rn.f32.u32 	%f944, %r250;
	ld.global.nc.f32 	%f945, [%rd65+4];
	sub.f32 	%f946, %f945, %f938;
	add.f32 	%f1390, %f936, %f946;
	sub.f32 	%f947, %f1390, %f936;
	sub.f32 	%f1392, %f947, %f946;
	mul.f32 	%f948, %f945, %f944;
	sub.f32 	%f949, %f948, %f943;
	add.f32 	%f1391, %f941, %f949;
	sub.f32 	%f950, %f1391, %f941;
	sub.f32 	%f1393, %f950, %f949;
$L__BB2_52:
	and.b32  	%r176, %r117, 2;
	setp.eq.s32 	%p71, %r176, 0;
	@%p71 bra 	$L__BB2_54;
	add.s32 	%r177, %r55, %r250;
	add.s32 	%r178, %r250, 1;
	cvt.rn.f32.u32 	%f951, %r178;
	mul.wide.s32 	%rd66, %r177, 4;
	add.s64 	%rd67, %rd2, %rd66;
	ld.global.nc.f32 	%f952, [%rd67];
	sub.f32 	%f953, %f952, %f1392;
	add.f32 	%f113, %f1390, %f953;
	sub.f32 	%f954, %f113, %f1390;
	sub.f32 	%f1392, %f954, %f953;
	mul.f32 	%f955, %f952, %f951;
	sub.f32 	%f956, %f955, %f1393;
	add.f32 	%f115, %f1391, %f956;
	sub.f32 	%f957, %f115, %f1391;
	sub.f32 	%f1393, %f957, %f956;
	mov.f32 	%f1390, %f113;
	mov.f32 	%f1391, %f115;
$L__BB2_54:
	and.b16  	%rs40, %rs65, 255;
	setp.ne.s16 	%p72, %rs40, 0;
	@%p72 bra 	$L__BB2_140;
	setp.lt.s32 	%p75, %r240, %r25;
	mov.b16 	%rs65, 0;
	mov.pred 	%p116, 0;
	@%p75 bra 	$L__BB2_67;
	setp.lt.u32 	%p76, %r117, 8;
	sub.s32 	%r181, %r240, %r117;
	add.s32 	%r64, %r181, 1;
	mov.f32 	%f1425, 0f00000000;
	mov.b32 	%r254, 0;
	mov.f32 	%f1423, %f1425;
	mov.f32 	%f1424, %f1425;
	mov.f32 	%f1422, %f1425;
	@%p76 bra 	$L__BB2_59;
	mov.f32 	%f1425, 0f00000000;
	mov.b32 	%r252, 0;
$L__BB2_58:
	.pragma "nounroll";
	add.s32 	%r183, %r64, %r252;
	add.s32 	%r184, %r252, 1;
	cvt.rn.f32.u32 	%f969, %r184;
	mul.wide.s32 	%rd70, %r183, 4;
	add.s64 	%rd71, %rd2, %rd70;
	ld.global.nc.f32 	%f970, [%rd71];
	sub.f32 	%f971, %f970, %f1424;
	add.f32 	%f972, %f1422, %f971;
	sub.f32 	%f973, %f972, %f1422;
	sub.f32 	%f974, %f973, %f971;
	mul.f32 	%f975, %f970, %f969;
	sub.f32 	%f976, %f975, %f1425;
	add.f32 	%f977, %f1423, %f976;
	sub.f32 	%f978, %f977, %f1423;
	sub.f32 	%f979, %f978, %f976;
	add.s32 	%r185, %r252, 2;
	cvt.rn.f32.u32 	%f980, %r185;
	ld.global.nc.f32 	%f981, [%rd71+4];
	sub.f32 	%f982, %f981, %f974;
	add.f32 	%f983, %f972, %f982;
	sub.f32 	%f984, %f983, %f972;
	sub.f32 	%f985, %f984, %f982;
	mul.f32 	%f986, %f981, %f980;
	sub.f32 	%f987, %f986, %f979;
	add.f32 	%f988, %f977, %f987;
	sub.f32 	%f989, %f988, %f977;
	sub.f32 	%f990, %f989, %f987;
	add.s32 	%r186, %r252, 3;
	cvt.rn.f32.u32 	%f991, %r186;
	ld.global.nc.f32 	%f992, [%rd71+8];
	sub.f32 	%f993, %f992, %f985;
	add.f32 	%f994, %f983, %f993;
	sub.f32 	%f995, %f994, %f983;
	sub.f32 	%f996, %f995, %f993;
	mul.f32 	%f997, %f992, %f991;
	sub.f32 	%f998, %f997, %f990;
	add.f32 	%f999, %f988, %f998;
	sub.f32 	%f1000, %f999, %f988;
	sub.f32 	%f1001, %f1000, %f998;
	add.s32 	%r187, %r252, 4;
	cvt.rn.f32.u32 	%f1002, %r187;
	ld.global.nc.f32 	%f1003, [%rd71+12];
	sub.f32 	%f1004, %f1003, %f996;
	add.f32 	%f1005, %f994, %f1004;
	sub.f32 	%f1006, %f1005, %f994;
	sub.f32 	%f1007, %f1006, %f1004;
	mul.f32 	%f1008, %f1003, %f1002;
	sub.f32 	%f1009, %f1008, %f1001;
	add.f32 	%f1010, %f999, %f1009;
	sub.f32 	%f1011, %f1010, %f999;
	sub.f32 	%f1012, %f1011, %f1009;
	add.s32 	%r188, %r252, 5;
	cvt.rn.f32.u32 	%f1013, %r188;
	ld.global.nc.f32 	%f1014, [%rd71+16];
	sub.f32 	%f1015, %f1014, %f1007;
	add.f32 	%f1016, %f1005, %f1015;
	sub.f32 	%f1017, %f1016, %f1005;
	sub.f32 	%f1018, %f1017, %f1015;
	mul.f32 	%f1019, %f1014, %f1013;
	sub.f32 	%f1020, %f1019, %f1012;
	add.f32 	%f1021, %f1010, %f1020;
	sub.f32 	%f1022, %f1021, %f1010;
	sub.f32 	%f1023, %f1022, %f1020;
	add.s32 	%r189, %r252, 6;
	cvt.rn.f32.u32 	%f1024, %r189;
	ld.global.nc.f32 	%f1025, [%rd71+20];
	sub.f32 	%f1026, %f1025, %f1018;
	add.f32 	%f1027, %f1016, %f1026;
	sub.f32 	%f1028, %f1027, %f1016;
	sub.f32 	%f1029, %f1028, %f1026;
	mul.f32 	%f1030, %f1025, %f1024;
	sub.f32 	%f1031, %f1030, %f1023;
	add.f32 	%f1032, %f1021, %f1031;
	sub.f32 	%f1033, %f1032, %f1021;
	sub.f32 	%f1034, %f1033, %f1031;
	add.s32 	%r190, %r252, 7;
	cvt.rn.f32.u32 	%f1035, %r190;
	ld.global.nc.f32 	%f1036, [%rd71+24];
	sub.f32 	%f1037, %f1036, %f1029;
	add.f32 	%f1038, %f1027, %f1037;
	sub.f32 	%f1039, %f1038, %f1027;
	sub.f32 	%f1040, %f1039, %f1037;
	mul.f32 	%f1041, %f1036, %f1035;
	sub.f32 	%f1042, %f1041, %f1034;
	add.f32 	%f1043, %f1032, %f1042;
	sub.f32 	%f1044, %f1043, %f1032;
	sub.f32 	%f1045, %f1044, %f1042;
	add.s32 	%r252, %r252, 8;
	cvt.rn.f32.u32 	%f1046, %r252;
	ld.global.nc.f32 	%f1047, [%rd71+28];
	sub.f32 	%f1048, %f1047, %f1040;
	add.f32 	%f1422, %f1038, %f1048;
	sub.f32 	%f1049, %f1422, %f1038;
	sub.f32 	%f1424, %f1049, %f1048;
	mul.f32 	%f1050, %f1047, %f1046;
	sub.f32 	%f1051, %f1050, %f1045;
	add.f32 	%f1423, %f1043, %f1051;
	sub.f32 	%f1052, %f1423, %f1043;
	sub.f32 	%f1425, %f1052, %f1051;
	and.b32  	%r254, %r117, 2147483640;
	setp.eq.s32 	%p77, %r252, %r254;
	@%p77 bra 	$L__BB2_59;
	bra.uni 	$L__BB2_58;
$L__BB2_59:
	setp.eq.s32 	%p79, %r30, 0;
	mov.b16 	%rs65, 1;
	mov.pred 	%p116, -1;
	@%p79 bra 	$L__BB2_67;
	setp.lt.u32 	%p80, %r31, 3;
	@%p80 bra 	$L__BB2_62;
	add.s32 	%r191, %r64, %r254;
	add.s32 	%r192, %r254, 1;
	cvt.rn.f32.u32 	%f1054, %r192;
	mul.wide.s32 	%rd72, %r191, 4;
	add.s64 	%rd73, %rd2, %rd72;
	ld.global.nc.f32 	%f1055, [%rd73];
	sub.f32 	%f1056, %f1055, %f1424;
	add.f32 	%f1057, %f1422, %f1056;
	sub.f32 	%f1058, %f1057, %f1422;
	sub.f32 	%f1059, %f1058, %f1056;
	mul.f32 	%f1060, %f1055, %f1054;
	sub.f32 	%f1061, %f1060, %f1425;
	add.f32 	%f1062, %f1423, %f1061;
	sub.f32 	%f1063, %f1062, %f1423;
	sub.f32 	%f1064, %f1063, %f1061;
	add.s32 	%r193, %r254, 2;
	cvt.rn.f32.u32 	%f1065, %r193;
	ld.global.nc.f32 	%f1066, [%rd73+4];
	sub.f32 	%f1067, %f1066, %f1059;
	add.f32 	%f1068, %f1057, %f1067;
	sub.f32 	%f1069, %f1068, %f1057;
	sub.f32 	%f1070, %f1069, %f1067;
	mul.f32 	%f1071, %f1066, %f1065;
	sub.f32 	%f1072, %f1071, %f1064;
	add.f32 	%f1073, %f1062, %f1072;
	sub.f32 	%f1074, %f1073, %f1062;
	sub.f32 	%f1075, %f1074, %f1072;
	add.s32 	%r194, %r254, 3;
	cvt.rn.f32.u32 	%f1076, %r194;
	ld.global.nc.f32 	%f1077, [%rd73+8];
	sub.f32 	%f1078, %f1077, %f1070;
	add.f32 	%f1079, %f1068, %f1078;
	sub.f32 	%f1080, %f1079, %f1068;
	sub.f32 	%f1081, %f1080, %f1078;
	mul.f32 	%f1082, %f1077, %f1076;
	sub.f32 	%f1083, %f1082, %f1075;
	add.f32 	%f1084, %f1073, %f1083;
	sub.f32 	%f1085, %f1084, %f1073;
	sub.f32 	%f1086, %f1085, %f1083;
	add.s32 	%r254, %r254, 4;
	cvt.rn.f32.u32 	%f1087, %r254;
	ld.global.nc.f32 	%f1088, [%rd73+12];
	sub.f32 	%f1089, %f1088, %f1081;
	add.f32 	%f1422, %f1079, %f1089;
	sub.f32 	%f1090, %f1422, %f1079;
	sub.f32 	%f1424, %f1090, %f1089;
	mul.f32 	%f1091, %f1088, %f1087;
	sub.f32 	%f1092, %f1091, %f1086;
	add.f32 	%f1423, %f1084, %f1092;
	sub.f32 	%f1093, %f1423, %f1084;
	sub.f32 	%f1425, %f1093, %f1092;
$L__BB2_62:
	setp.eq.s32 	%p82, %r32, 0;
	@%p82 bra 	$L__BB2_67;
	setp.eq.s32 	%p83, %r32, 1;
	@%p83 bra 	$L__BB2_65;
	add.s32 	%r195, %r64, %r254;
	add.s32 	%r196, %r254, 1;
	cvt.rn.f32.u32 	%f1095, %r196;
	mul.wide.s32 	%rd74, %r195, 4;
	add.s64 	%rd75, %rd2, %rd74;
	ld.global.nc.f32 	%f1096, [%rd75];
	sub.f32 	%f1097, %f1096, %f1424;
	add.f32 	%f1098, %f1422, %f1097;
	sub.f32 	%f1099, %f1098, %f1422;
	sub.f32 	%f1100, %f1099, %f1097;
	mul.f32 	%f1101, %f1096, %f1095;
	sub.f32 	%f1102, %f1101, %f1425;
	add.f32 	%f1103, %f1423, %f1102;
	sub.f32 	%f1104, %f1103, %f1423;
	sub.f32 	%f1105, %f1104, %f1102;
	add.s32 	%r254, %r254, 2;
	cvt.rn.f32.u32 	%f1106, %r254;
	ld.global.nc.f32 	%f1107, [%rd75+4];
	sub.f32 	%f1108, %f1107, %f1100;
	add.f32 	%f1422, %f1098, %f1108;
	sub.f32 	%f1109, %f1422, %f1098;
	sub.f32 	%f1424, %f1109, %f1108;
	mul.f32 	%f1110, %f1107, %f1106;
	sub.f32 	%f1111, %f1110, %f1105;
	add.f32 	%f1423, %f1103, %f1111;
	sub.f32 	%f1112, %f1423, %f1103;
	sub.f32 	%f1425, %f1112, %f1111;
$L__BB2_65:
	and.b32  	%r197, %r117, 1;
	setp.eq.b32 	%p85, %r197, 1;
	not.pred 	%p86, %p85;
	@%p86 bra 	$L__BB2_67;
	add.s32 	%r198, %r64, %r254;
	add.s32 	%r199, %r254, 1;
	cvt.rn.f32.u32 	%f1113, %r199;
	mul.wide.s32 	%rd76, %r198, 4;
	add.s64 	%rd77, %rd2, %rd76;
	ld.global.nc.f32 	%f1114, [%rd77];
	sub.f32 	%f1115, %f1114, %f1424;
	add.f32 	%f165, %f1422, %f1115;
	sub.f32 	%f1116, %f165, %f1422;
	sub.f32 	%f1424, %f1116, %f1115;
	mul.f32 	%f1117, %f1114, %f1113;
	sub.f32 	%f1118, %f1117, %f1425;
	add.f32 	%f167, %f1423, %f1118;
	sub.f32 	%f1119, %f167, %f1423;
	sub.f32 	%f1425, %f1119, %f1118;
	mov.f32 	%f1422, %f165;
	mov.f32 	%f1423, %f167;
$L__BB2_67:
	and.b16  	%rs47, %rs64, 255;
	setp.eq.s16 	%p88, %rs47, 0;
	not.pred 	%p89, %p116;
	mov.f32 	%f1472, 0f7FC00000;
	or.pred  	%p90, %p88, %p89;
	@%p90 bra 	$L__BB2_109;
	add.f32 	%f1121, %f1391, %f1393;
	mul.f32 	%f1122, %f13, %f1121;
	add.f32 	%f1123, %f1423, %f1425;
	mul.f32 	%f1124, %f12, %f1123;
	fma.rn.f32 	%f1125, %f13, %f1121, %f1122;
	sub.f32 	%f1472, %f1125, %f1124;
	mov.b16 	%rs64, 1;
	mov.u16 	%rs65, %rs64;
	bra.uni 	$L__BB2_109;
$L__BB2_69:
	setp.lt.u32 	%p33, %r117, 2;
	@%p33 bra 	$L__BB2_89;
	and.b16  	%rs24, %rs66, 255;
	setp.ne.s16 	%p34, %rs24, 0;
	@%p34 bra 	$L__BB2_88;
	setp.lt.s32 	%p35, %r240, %r24;
	mov.b16 	%rs66, 0;
	@%p35 bra 	$L__BB2_89;
	sub.s32 	%r147, %r240, %r8;
	add.s32 	%r258, %r147, 1;
	setp.gt.s32 	%p36, %r258, %r240;
	mov.f32 	%f1442, 0f00000000;
	@%p36 bra 	$L__BB2_87;
	setp.lt.u32 	%p37, %r23, 15;
	mov.f32 	%f1441, 0f00000000;
	mov.f32 	%f1440, %f1441;
	@%p37 bra 	$L__BB2_76;
	mov.b32 	%r257, 0;
	mov.f32 	%f1441, 0f00000000;
$L__BB2_75:
	.pragma "nounroll";
	mul.wide.s32 	%rd44, %r258, 4;
	add.s64 	%rd45, %rd2, %rd44;
	ld.global.nc.f32 	%f498, [%rd45];
	sub.f32 	%f499, %f498, %f1441;
	add.f32 	%f500, %f1440, %f499;
	sub.f32 	%f501, %f500, %f1440;
	sub.f32 	%f502, %f501, %f499;
	ld.global.nc.f32 	%f503, [%rd45+4];
	sub.f32 	%f504, %f503, %f502;
	add.f32 	%f505, %f500, %f504;
	sub.f32 	%f506, %f505, %f500;
	sub.f32 	%f507, %f506, %f504;
	ld.global.nc.f32 	%f508, [%rd45+8];
	sub.f32 	%f509, %f508, %f507;
	add.f32 	%f510, %f505, %f509;
	sub.f32 	%f511, %f510, %f505;
	sub.f32 	%f512, %f511, %f509;
	ld.global.nc.f32 	%f513, [%rd45+12];
	sub.f32 	%f514, %f513, %f512;
	add.f32 	%f515, %f510, %f514;
	sub.f32 	%f516, %f515, %f510;
	sub.f32 	%f517, %f516, %f514;
	ld.global.nc.f32 	%f518, [%rd45+16];
	sub.f32 	%f519, %f518, %f517;
	add.f32 	%f520, %f515, %f519;
	sub.f32 	%f521, %f520, %f515;
	sub.f32 	%f522, %f521, %f519;
	ld.global.nc.f32 	%f523, [%rd45+20];
	sub.f32 	%f524, %f523, %f522;
	add.f32 	%f525, %f520, %f524;
	sub.f32 	%f526, %f525, %f520;
	sub.f32 	%f527, %f526, %f524;
	ld.global.nc.f32 	%f528, [%rd45+24];
	sub.f32 	%f529, %f528, %f527;
	add.f32 	%f530, %f525, %f529;
	sub.f32 	%f531, %f530, %f525;
	sub.f32 	%f532, %f531, %f529;
	ld.global.nc.f32 	%f533, [%rd45+28];
	sub.f32 	%f534, %f533, %f532;
	add.f32 	%f535, %f530, %f534;
	sub.f32 	%f536, %f535, %f530;
	sub.f32 	%f537, %f536, %f534;
	ld.global.nc.f32 	%f538, [%rd45+32];
	sub.f32 	%f539, %f538, %f537;
	add.f32 	%f540, %f535, %f539;
	sub.f32 	%f541, %f540, %f535;
	sub.f32 	%f542, %f541, %f539;
	ld.global.nc.f32 	%f543, [%rd45+36];
	sub.f32 	%f544, %f543, %f542;
	add.f32 	%f545, %f540, %f544;
	sub.f32 	%f546, %f545, %f540;
	sub.f32 	%f547, %f546, %f544;
	ld.global.nc.f32 	%f548, [%rd45+40];
	sub.f32 	%f549, %f548, %f547;
	add.f32 	%f550, %f545, %f549;
	sub.f32 	%f551, %f550, %f545;
	sub.f32 	%f552, %f551, %f549;
	ld.global.nc.f32 	%f553, [%rd45+44];
	sub.f32 	%f554, %f553, %f552;
	add.f32 	%f555, %f550, %f554;
	sub.f32 	%f556, %f555, %f550;
	sub.f32 	%f557, %f556, %f554;
	ld.global.nc.f32 	%f558, [%rd45+48];
	sub.f32 	%f559, %f558, %f557;
	add.f32 	%f560, %f555, %f559;
	sub.f32 	%f561, %f560, %f555;
	sub.f32 	%f562, %f561, %f559;
	ld.global.nc.f32 	%f563, [%rd45+52];
	sub.f32 	%f564, %f563, %f562;
	add.f32 	%f565, %f560, %f564;
	sub.f32 	%f566, %f565, %f560;
	sub.f32 	%f567, %f566, %f564;
	ld.global.nc.f32 	%f568, [%rd45+56];
	sub.f32 	%f569, %f568, %f567;
	add.f32 	%f570, %f565, %f569;
	sub.f32 	%f571, %f570, %f565;
	sub.f32 	%f572, %f571, %f569;
	ld.global.nc.f32 	%f573, [%rd45+60];
	sub.f32 	%f574, %f573, %f572;
	add.f32 	%f1440, %f570, %f574;
	sub.f32 	%f575, %f1440, %f570;
	sub.f32 	%f1441, %f575, %f574;
	add.s32 	%r258, %r258, 16;
	add.s32 	%r257, %r257, 16;
	setp.ne.s32 	%p38, %r257, %r35;
	@%p38 bra 	$L__BB2_75;
$L__BB2_76:
	and.b32  	%r149, %r117, 30;
	setp.eq.s32 	%p39, %r149, 0;
	@%p39 bra 	$L__BB2_86;
	and.b32  	%r150, %r8, 15;
	add.s32 	%r151, %r150, -1;
	setp.lt.u32 	%p40, %r151, 7;
	@%p40 bra 	$L__BB2_79;
	mul.wide.s32 	%rd46, %r258, 4;
	add.s64 	%rd47, %rd2, %rd46;
	ld.global.nc.f32 	%f577, [%rd47];
	sub.f32 	%f578, %f577, %f1441;
	add.f32 	%f579, %f1440, %f578;
	sub.f32 	%f580, %f579, %f1440;
	sub.f32 	%f581, %f580, %f578;
	ld.global.nc.f32 	%f582, [%rd47+4];
	sub.f32 	%f583, %f582, %f581;
	add.f32 	%f584, %f579, %f583;
	sub.f32 	%f585, %f584, %f579;
	sub.f32 	%f586, %f585, %f583;
	ld.global.nc.f32 	%f587, [%rd47+8];
	sub.f32 	%f588, %f587, %f586;
	add.f32 	%f589, %f584, %f588;
	sub.f32 	%f590, %f589, %f584;
	sub.f32 	%f591, %f590, %f588;
	ld.global.nc.f32 	%f592, [%rd47+12];
	sub.f32 	%f593, %f592, %f591;
	add.f32 	%f594, %f589, %f593;
	sub.f32 	%f595, %f594, %f589;
	sub.f32 	%f596, %f595, %f593;
	ld.global.nc.f32 	%f597, [%rd47+16];
	sub.f32 	%f598, %f597, %f596;
	add.f32 	%f599, %f594, %f598;
	sub.f32 	%f600, %f599, %f594;
	sub.f32 	%f601, %f600, %f598;
	ld.global.nc.f32 	%f602, [%rd47+20];
	sub.f32 	%f603, %f602, %f601;
	add.f32 	%f604, %f599, %f603;
	sub.f32 	%f605, %f604, %f599;
	sub.f32 	%f606, %f605, %f603;
	ld.global.nc.f32 	%f607, [%rd47+24];
	sub.f32 	%f608, %f607, %f606;
	add.f32 	%f609, %f604, %f608;
	sub.f32 	%f610, %f609, %f604;
	sub.f32 	%f611, %f610, %f608;
	ld.global.nc.f32 	%f612, [%rd47+28];
	sub.f32 	%f613, %f612, %f611;
	add.f32 	%f1440, %f609, %f613;
	sub.f32 	%f614, %f1440, %f609;
	sub.f32 	%f1441, %f614, %f613;
	add.s32 	%r258, %r258, 8;
$L__BB2_79:
	setp.eq.s32 	%p41, %r36, 0;
	@%p41 bra 	$L__BB2_86;
	setp.lt.u32 	%p42, %r28, 3;
	@%p42 bra 	$L__BB2_82;
	mul.wide.s32 	%rd48, %r258, 4;
	add.s64 	%rd49, %rd2, %rd48;
	ld.global.nc.f32 	%f616, [%rd49];
	sub.f32 	%f617, %f616, %f1441;
	add.f32 	%f618, %f1440, %f617;
	sub.f32 	%f619, %f618, %f1440;
	sub.f32 	%f620, %f619, %f617;
	ld.global.nc.f32 	%f621, [%rd49+4];
	sub.f32 	%f622, %f621, %f620;
	add.f32 	%f623, %f618, %f622;
	sub.f32 	%f624, %f623, %f618;
	sub.f32 	%f625, %f624, %f622;
	ld.global.nc.f32 	%f626, [%rd49+8];
	sub.f32 	%f627, %f626, %f625;
	add.f32 	%f628, %f623, %f627;
	sub.f32 	%f629, %f628, %f623;
	sub.f32 	%f630, %f629, %f627;
	ld.global.nc.f32 	%f631, [%rd49+12];
	sub.f32 	%f632, %f631, %f630;
	add.f32 	%f1440, %f628, %f632;
	sub.f32 	%f633, %f1440, %f628;
	sub.f32 	%f1441, %f633, %f632;
	add.s32 	%r258, %r258, 4;
$L__BB2_82:
	setp.eq.s32 	%p43, %r37, 0;
	@%p43 bra 	$L__BB2_86;
	setp.eq.s32 	%p44, %r37, 1;
	mul.wide.s32 	%rd50, %r258, 4;
	add.s64 	%rd4, %rd2, %rd50;
	ld.global.nc.f32 	%f634, [%rd4];
	sub.f32 	%f635, %f634, %f1441;
	add.f32 	%f194, %f1440, %f635;
	sub.f32 	%f636, %f194, %f1440;
	sub.f32 	%f1441, %f636, %f635;
	mov.f32 	%f1440, %f194;
	@%p44 bra 	$L__BB2_86;
	setp.eq.s32 	%p45, %r37, 2;
	ld.global.nc.f32 	%f637, [%rd4+4];
	sub.f32 	%f638, %f637, %f1441;
	add.f32 	%f1440, %f194, %f638;
	sub.f32 	%f639, %f1440, %f194;
	sub.f32 	%f1441, %f639, %f638;
	@%p45 bra 	$L__BB2_86;
	ld.global.nc.f32 	%f640, [%rd4+8];
	sub.f32 	%f641, %f640, %f1441;
	add.f32 	%f198, %f1440, %f641;
	sub.f32 	%f642, %f198, %f1440;
	sub.f32 	%f1441, %f642, %f641;
	mov.f32 	%f1440, %f198;
$L__BB2_86:
	add.f32 	%f1442, %f1440, %f1441;
$L__BB2_87:
	div.rn.f32 	%f1470, %f1442, %f11;
	mov.b16 	%rs66, 1;
	bra.uni 	$L__BB2_89;
$L__BB2_88:
	sub.f32 	%f493, %f35, %f1470;
	fma.rn.f32 	%f1470, %f1323, %f493, %f1470;
	mov.b16 	%rs66, 1;
$L__BB2_89:
	and.b16  	%rs28, %rs71, 255;
	setp.ne.s16 	%p46, %rs28, 0;
	@%p46 bra 	$L__BB2_107;
	setp.lt.s32 	%p49, %r240, %r25;
	mov.b16 	%rs71, 0;
	mov.pred 	%p117, 0;
	@%p49 bra 	$L__BB2_108;
	sub.s32 	%r152, %r240, %r117;
	add.s32 	%r263, %r152, 1;
	setp.gt.s32 	%p50, %r263, %r240;
	mov.f32 	%f1460, 0f00000000;
	@%p50 bra 	$L__BB2_106;
	add.s32 	%r153, %r117, -1;
	setp.lt.u32 	%p51, %r153, 15;
	mov.f32 	%f1459, 0f00000000;
	mov.f32 	%f1458, %f1459;
	@%p51 bra 	$L__BB2_95;
	mov.b32 	%r262, 0;
	mov.f32 	%f1459, 0f00000000;
$L__BB2_94:
	.pragma "nounroll";
	mul.wide.s32 	%rd51, %r263, 4;
	add.s64 	%rd52, %rd2, %rd51;
	ld.global.nc.f32 	%f648, [%rd52];
	sub.f32 	%f649, %f648, %f1459;
	add.f32 	%f650, %f1458, %f649;
	sub.f32 	%f651, %f650, %f1458;
	sub.f32 	%f652, %f651, %f649;
	ld.global.nc.f32 	%f653, [%rd52+4];
	sub.f32 	%f654, %f653, %f652;
	add.f32 	%f655, %f650, %f654;
	sub.f32 	%f656, %f655, %f650;
	sub.f32 	%f657, %f656, %f654;
	ld.global.nc.f32 	%f658, [%rd52+8];
	sub.f32 	%f659, %f658, %f657;
	add.f32 	%f660, %f655, %f659;
	sub.f32 	%f661, %f660, %f655;
	sub.f32 	%f662, %f661, %f659;
	ld.global.nc.f32 	%f663, [%rd52+12];
	sub.f32 	%f664, %f663, %f662;
	add.f32 	%f665, %f660, %f664;
	sub.f32 	%f666, %f665, %f660;
	sub.f32 	%f667, %f666, %f664;
	ld.global.nc.f32 	%f668, [%rd52+16];
	sub.f32 	%f669, %f668, %f667;
	add.f32 	%f670, %f665, %f669;
	sub.f32 	%f671, %f670, %f665;
	sub.f32 	%f672, %f671, %f669;
	ld.global.nc.f32 	%f673, [%rd52+20];
	sub.f32 	%f674, %f673, %f672;
	add.f32 	%f675, %f670, %f674;
	sub.f32 	%f676, %f675, %f670;
	sub.f32 	%f677, %f676, %f674;
	ld.global.nc.f32 	%f678, [%rd52+24];
	sub.f32 	%f679, %f678, %f677;
	add.f32 	%f680, %f675, %f679;
	sub.f32 	%f681, %f680, %f675;
	sub.f32 	%f682, %f681, %f679;
	ld.global.nc.f32 	%f683, [%rd52+28];
	sub.f32 	%f684, %f683, %f682;
	add.f32 	%f685, %f680, %f684;
	sub.f32 	%f686, %f685, %f680;
	sub.f32 	%f687, %f686, %f684;
	ld.global.nc.f32 	%f688, [%rd52+32];
	sub.f32 	%f689, %f688, %f687;
	add.f32 	%f690, %f685, %f689;
	sub.f32 	%f691, %f690, %f685;
	sub.f32 	%f692, %f691, %f689;
	ld.global.nc.f32 	%f693, [%rd52+36];
	sub.f32 	%f694, %f693, %f692;
	add.f32 	%f695, %f690, %f694;
	sub.f32 	%f696, %f695, %f690;
	sub.f32 	%f697, %f696, %f694;
	ld.global.nc.f32 	%f698, [%rd52+40];
	sub.f32 	%f699, %f698, %f697;
	add.f32 	%f700, %f695, %f699;
	sub.f32 	%f701, %f700, %f695;
	sub.f32 	%f702, %f701, %f699;
	ld.global.nc.f32 	%f703, [%rd52+44];
	sub.f32 	%f704, %f703, %f702;
	add.f32 	%f705, %f700, %f704;
	sub.f32 	%f706, %f705, %f700;
	sub.f32 	%f707, %f706, %f704;
	ld.global.nc.f32 	%f708, [%rd52+48];
	sub.f32 	%f709, %f708, %f707;
	add.f32 	%f710, %f705, %f709;
	sub.f32 	%f711, %f710, %f705;
	sub.f32 	%f712, %f711, %f709;
	ld.global.nc.f32 	%f713, [%rd52+52];
	sub.f32 	%f714, %f713, %f712;
	add.f32 	%f715, %f710, %f714;
	sub.f32 	%f716, %f715, %f710;
	sub.f32 	%f717, %f716, %f714;
	ld.global.nc.f32 	%f718, [%rd52+56];
	sub.f32 	%f719, %f718, %f717;
	add.f32 	%f720, %f715, %f719;
	sub.f32 	%f721, %f720, %f715;
	sub.f32 	%f722, %f721, %f719;
	ld.global.nc.f32 	%f723, [%rd52+60];
	sub.f32 	%f724, %f723, %f722;
	add.f32 	%f1458, %f720, %f724;
	sub.f32 	%f725, %f1458, %f720;
	sub.f32 	%f1459, %f725, %f724;
	add.s32 	%r263, %r263, 16;
	add.s32 	%r262, %r262, 16;
	and.b32  	%r155, %r117, 2147483632;
	setp.ne.s32 	%p52, %r262, %r155;
	@%p52 bra 	$L__BB2_94;
$L__BB2_95:
	setp.eq.s32 	%p53, %r29, 0;
	@%p53 bra 	$L__BB2_105;
	add.s32 	%r156, %r29, -1;
	setp.lt.u32 	%p54, %r156, 7;
	@%p54 bra 	$L__BB2_98;
	mul.wide.s32 	%rd53, %r263, 4;
	add.s64 	%rd54, %rd2, %rd53;
	ld.global.nc.f32 	%f727, [%rd54];
	sub.f32 	%f728, %f727, %f1459;
	add.f32 	%f729, %f1458, %f728;
	sub.f32 	%f730, %f729, %f1458;
	sub.f32 	%f731, %f730, %f728;
	ld.global.nc.f32 	%f732, [%rd54+4];
	sub.f32 	%f733, %f732, %f731;
	add.f32 	%f734, %f729, %f733;
	sub.f32 	%f735, %f734, %f729;
	sub.f32 	%f736, %f735, %f733;
	ld.global.nc.f32 	%f737, [%rd54+8];
	sub.f32 	%f738, %f737, %f736;
	add.f32 	%f739, %f734, %f738;
	sub.f32 	%f740, %f739, %f734;
	sub.f32 	%f741, %f740, %f738;
	ld.global.nc.f32 	%f742, [%rd54+12];
	sub.f32 	%f743, %f742, %f741;
	add.f32 	%f744, %f739, %f743;
	sub.f32 	%f745, %f744, %f739;
	sub.f32 	%f746, %f745, %f743;
	ld.global.nc.f32 	%f747, [%rd54+16];
	sub.f32 	%f748, %f747, %f746;
	add.f32 	%f749, %f744, %f748;
	sub.f32 	%f750, %f749, %f744;
	sub.f32 	%f751, %f750, %f748;
	ld.global.nc.f32 	%f752, [%rd54+20];
	sub.f32 	%f753, %f752, %f751;
	add.f32 	%f754, %f749, %f753;
	sub.f32 	%f755, %f754, %f749;
	sub.f32 	%f756, %f755, %f753;
	ld.global.nc.f32 	%f757, [%rd54+24];
	sub.f32 	%f758, %f757, %f756;
	add.f32 	%f759, %f754, %f758;
	sub.f32 	%f760, %f759, %f754;
	sub.f32 	%f761, %f760, %f758;
	ld.global.nc.f32 	%f762, [%rd54+28];
	sub.f32 	%f763, %f762, %f761;
	add.f32 	%f1458, %f759, %f763;
	sub.f32 	%f764, %f1458, %f759;
	sub.f32 	%f1459, %f764, %f763;
	add.s32 	%r263, %r263, 8;
$L__BB2_98:
	setp.eq.s32 	%p55, %r30, 0;
	@%p55 bra 	$L__BB2_105;
	setp.lt.u32 	%p56, %r31, 3;
	@%p56 bra 	$L__BB2_101;
	mul.wide.s32 	%rd55, %r263, 4;
	add.s64 	%rd56, %rd2, %rd55;
	ld.global.nc.f32 	%f766, [%rd56];
	sub.f32 	%f767, %f766, %f1459;
	add.f32 	%f768, %f1458, %f767;
	sub.f32 	%f769, %f768, %f1458;
	sub.f32 	%f770, %f769, %f767;
	ld.global.nc.f32 	%f771, [%rd56+4];
	sub.f32 	%f772, %f771, %f770;
	add.f32 	%f773, %f768, %f772;
	sub.f32 	%f774, %f773, %f768;
	sub.f32 	%f775, %f774, %f772;
	ld.global.nc.f32 	%f776, [%rd56+8];
	sub.f32 	%f777, %f776, %f775;
	add.f32 	%f778, %f773, %f777;
	sub.f32 	%f779, %f778, %f773;
	sub.f32 	%f780, %f779, %f777;
	ld.global.nc.f32 	%f781, [%rd56+12];
	sub.f32 	%f782, %f781, %f780;
	add.f32 	%f1458, %f778, %f782;
	sub.f32 	%f783, %f1458, %f778;
	sub.f32 	%f1459, %f783, %f782;
	add.s32 	%r263, %r263, 4;
$L__BB2_101:
	setp.eq.s32 	%p57, %r32, 0;
	@%p57 bra 	$L__BB2_105;
	setp.eq.s32 	%p58, %r32, 1;
	mul.wide.s32 	%rd57, %r263, 4;
	add.s64 	%rd5, %rd2, %rd57;
	ld.global.nc.f32 	%f784, [%rd5];
	sub.f32 	%f785, %f784, %f1459;
	add.f32 	%f227, %f1458, %f785;
	sub.f32 	%f786, %f227, %f1458;
	sub.f32 	%f1459, %f786, %f785;
	mov.f32 	%f1458, %f227;
	@%p58 bra 	$L__BB2_105;
	setp.eq.s32 	%p59, %r32, 2;
	ld.global.nc.f32 	%f787, [%rd5+4];
	sub.f32 	%f788, %f787, %f1459;
	add.f32 	%f1458, %f227, %f788;
	sub.f32 	%f789, %f1458, %f227;
	sub.f32 	%f1459, %f789, %f788;
	@%p59 bra 	$L__BB2_105;
	ld.global.nc.f32 	%f790, [%rd5+8];
	sub.f32 	%f791, %f790, %f1459;
	add.f32 	%f231, %f1458, %f791;
	sub.f32 	%f792, %f231, %f1458;
	sub.f32 	%f1459, %f792, %f791;
	mov.f32 	%f1458, %f231;
$L__BB2_105:
	add.f32 	%f1460, %f1458, %f1459;
$L__BB2_106:
	div.rn.f32 	%f1471, %f1460, %f1;
	mov.b16 	%rs71, 1;
	mov.pred 	%p117, -1;
	bra.uni 	$L__BB2_108;
$L__BB2_107:
	sub.f32 	%f643, %f35, %f1471;
	fma.rn.f32 	%f1471, %f10, %f643, %f1471;
	mov.b16 	%rs71, 1;
	mov.pred 	%p117, -1;
$L__BB2_108:
	and.b16  	%rs32, %rs66, 255;
	setp.ne.s16 	%p61, %rs32, 0;
	add.f32 	%f793, %f1470, %f1470;
	sub.f32 	%f794, %f793, %f1471;
	selp.f32 	%f795, %f794, 0f7FC00000, %p117;
	selp.f32 	%f1472, %f795, 0f7FC00000, %p61;
$L__BB2_109:
	abs.f32 	%f1126, %f1472;
	setp.nan.f32 	%p91, %f1126, %f1126;
	mov.f32 	%f1511, %f18;
	@%p91 bra 	$L__BB2_130;
	setp.ge.s32 	%p92, %r270, %r10;
	@%p92 bra 	$L__BB2_126;
	shl.b32 	%r203, %r270, 2;
	add.s32 	%r204, %r3, %r203;
	st.shared.f32 	[%r204], %f1472;
	sub.f32 	%f1136, %f1472, %f1506;
	add.f32 	%f252, %f1505, %f1136;
	sub.f32 	%f1137, %f252, %f1505;
	sub.f32 	%f1506, %f1137, %f1136;
	add.s32 	%r270, %r270, 1;
	setp.ne.s32 	%p96, %r270, %r10;
	mov.f32 	%f1505, %f252;
	mov.f32 	%f1511, %f18;
	@%p96 bra 	$L__BB2_130;
	@%p32 bra 	$L__BB2_125;
	setp.lt.s32 	%p98, %r9, 8;
	mov.f32 	%f1510, 0f00000000;
	mov.b32 	%r268, 0;
	mov.f32 	%f1509, %f1510;
	mov.f32 	%f1508, %f1510;
	mov.f32 	%f1507, %f1510;
	@%p98 bra 	$L__BB2_116;
	mov.f32 	%f1510, 0f00000000;
	mov.b32 	%r266, 0;
$L__BB2_115:
	.pragma "nounroll";
	add.s32 	%r207, %r266, 1;
	cvt.rn.f32.u32 	%f1142, %r207;
	shl.b32 	%r208, %r266, 2;
	add.s32 	%r209, %r3, %r208;
	ld.shared.f32 	%f1143, [%r209];
	sub.f32 	%f1144, %f1143, %f1509;
	add.f32 	%f1145, %f1507, %f1144;
	sub.f32 	%f1146, %f1145, %f1507;
	sub.f32 	%f1147, %f1146, %f1144;
	mul.f32 	%f1148, %f1143, %f1142;
	sub.f32 	%f1149, %f1148, %f1510;
	add.f32 	%f1150, %f1508, %f1149;
	sub.f32 	%f1151, %f1150, %f1508;
	sub.f32 	%f1152, %f1151, %f1149;
	add.s32 	%r210, %r266, 2;
	cvt.rn.f32.u32 	%f1153, %r210;
	ld.shared.f32 	%f1154, [%r209+4];
	sub.f32 	%f1155, %f1154, %f1147;
	add.f32 	%f1156, %f1145, %f1155;
	sub.f32 	%f1157, %f1156, %f1145;
	sub.f32 	%f1158, %f1157, %f1155;
	mul.f32 	%f1159, %f1154, %f1153;
	sub.f32 	%f1160, %f1159, %f1152;
	add.f32 	%f1161, %f1150, %f1160;
	sub.f32 	%f1162, %f1161, %f1150;
	sub.f32 	%f1163, %f1162, %f1160;
	add.s32 	%r211, %r266, 3;
	cvt.rn.f32.u32 	%f1164, %r211;
	ld.shared.f32 	%f1165, [%r209+8];
	sub.f32 	%f1166, %f1165, %f1158;
	add.f32 	%f1167, %f1156, %f1166;
	sub.f32 	%f1168, %f1167, %f1156;
	sub.f32 	%f1169, %f1168, %f1166;
	mul.f32 	%f1170, %f1165, %f1164;
	sub.f32 	%f1171, %f1170, %f1163;
	add.f32 	%f1172, %f1161, %f1171;
	sub.f32 	%f1173, %f1172, %f1161;
	sub.f32 	%f1174, %f1173, %f1171;
	add.s32 	%r212, %r266, 4;
	cvt.rn.f32.u32 	%f1175, %r212;
	ld.shared.f32 	%f1176, [%r209+12];
	sub.f32 	%f1177, %f1176, %f1169;
	add.f32 	%f1178, %f1167, %f1177;
	sub.f32 	%f1179, %f1178, %f1167;
	sub.f32 	%f1180, %f1179, %f1177;
	mul.f32 	%f1181, %f1176, %f1175;
	sub.f32 	%f1182, %f1181, %f1174;
	add.f32 	%f1183, %f1172, %f1182;
	sub.f32 	%f1184, %f1183, %f1172;
	sub.f32 	%f1185, %f1184, %f1182;
	add.s32 	%r213, %r266, 5;
	cvt.rn.f32.u32 	%f1186, %r213;
	ld.shared.f32 	%f1187, [%r209+16];
	sub.f32 	%f1188, %f1187, %f1180;
	add.f32 	%f1189, %f1178, %f1188;
	sub.f32 	%f1190, %f1189, %f1178;
	sub.f32 	%f1191, %f1190, %f1188;
	mul.f32 	%f1192, %f1187, %f1186;
	sub.f32 	%f1193, %f1192, %f1185;
	add.f32 	%f1194, %f1183, %f1193;
	sub.f32 	%f1195, %f1194, %f1183;
	sub.f32 	%f1196, %f1195, %f1193;
	add.s32 	%r214, %r266, 6;
	cvt.rn.f32.u32 	%f1197, %r214;
	ld.shared.f32 	%f1198, [%r209+20];
	sub.f32 	%f1199, %f1198, %f1191;
	add.f32 	%f1200, %f1189, %f1199;
	sub.f32 	%f1201, %f1200, %f1189;
	sub.f32 	%f1202, %f1201, %f1199;
	mul.f32 	%f1203, %f1198, %f1197;
	sub.f32 	%f1204, %f1203, %f1196;
	add.f32 	%f1205, %f1194, %f1204;
	sub.f32 	%f1206, %f1205, %f1194;
	sub.f32 	%f1207, %f1206, %f1204;
	add.s32 	%r215, %r266, 7;
	cvt.rn.f32.u32 	%f1208, %r215;
	ld.shared.f32 	%f1209, [%r209+24];
	sub.f32 	%f1210, %f1209, %f1202;
	add.f32 	%f1211, %f1200, %f1210;
	sub.f32 	%f1212, %f1211, %f1200;
	sub.f32 	%f1213, %f1212, %f1210;
	mul.f32 	%f1214, %f1209, %f1208;
	sub.f32 	%f1215, %f1214, %f1207;
	add.f32 	%f1216, %f1205, %f1215;
	sub.f32 	%f1217, %f1216, %f1205;
	sub.f32 	%f1218, %f1217, %f1215;
	add.s32 	%r266, %r266, 8;
	cvt.rn.f32.u32 	%f1219, %r266;
	ld.shared.f32 	%f1220, [%r209+28];
	sub.f32 	%f1221, %f1220, %f1213;
	add.f32 	%f1507, %f1211, %f1221;
	sub.f32 	%f1222, %f1507, %f1211;
	sub.f32 	%f1509, %f1222, %f1221;
	mul.f32 	%f1223, %f1220, %f1219;
	sub.f32 	%f1224, %f1223, %f1218;
	add.f32 	%f1508, %f1216, %f1224;
	sub.f32 	%f1225, %f1508, %f1216;
	sub.f32 	%f1510, %f1225, %f1224;
	and.b32  	%r268, %r10, 2147483640;
	setp.ne.s32 	%p99, %r266, %r268;
	@%p99 bra 	$L__BB2_115;
$L__BB2_116:
	setp.eq.s32 	%p100, %r33, 0;
	@%p100 bra 	$L__BB2_124;
	add.s32 	%r216, %r33, -1;
	setp.lt.u32 	%p101, %r216, 3;
	@%p101 bra 	$L__BB2_119;
	add.s32 	%r217, %r268, 1;
	cvt.rn.f32.u32 	%f1227, %r217;
	shl.b32 	%r218, %r268, 2;
	add.s32 	%r219, %r3, %r218;
	ld.shared.f32 	%f1228, [%r219];
	sub.f32 	%f1229, %f1228, %f1509;
	add.f32 	%f1230, %f1507, %f1229;
	sub.f32 	%f1231, %f1230, %f1507;
	sub.f32 	%f1232, %f1231, %f1229;
	mul.f32 	%f1233, %f1228, %f1227;
	sub.f32 	%f1234, %f1233, %f1510;
	add.f32 	%f1235, %f1508, %f1234;
	sub.f32 	%f1236, %f1235, %f1508;
	sub.f32 	%f1237, %f1236, %f1234;
	add.s32 	%r220, %r268, 2;
	cvt.rn.f32.u32 	%f1238, %r220;
	ld.shared.f32 	%f1239, [%r219+4];
	sub.f32 	%f1240, %f1239, %f1232;
	add.f32 	%f1241, %f1230, %f1240;
	sub.f32 	%f1242, %f1241, %f1230;
	sub.f32 	%f1243, %f1242, %f1240;
	mul.f32 	%f1244, %f1239, %f1238;
	sub.f32 	%f1245, %f1244, %f1237;
	add.f32 	%f1246, %f1235, %f1245;
	sub.f32 	%f1247, %f1246, %f1235;
	sub.f32 	%f1248, %f1247, %f1245;
	add.s32 	%r221, %r268, 3;
	cvt.rn.f32.u32 	%f1249, %r221;
	ld.shared.f32 	%f1250, [%r219+8];
	sub.f32 	%f1251, %f1250, %f1243;
	add.f32 	%f1252, %f1241, %f1251;
	sub.f32 	%f1253, %f1252, %f1241;
	sub.f32 	%f1254, %f1253, %f1251;
	mul.f32 	%f1255, %f1250, %f1249;
	sub.f32 	%f1256, %f1255, %f1248;
	add.f32 	%f1257, %f1246, %f1256;
	sub.f32 	%f1258, %f1257, %f1246;
	sub.f32 	%f1259, %f1258, %f1256;
	add.s32 	%r268, %r268, 4;
	cvt.rn.f32.u32 	%f1260, %r268;
	ld.shared.f32 	%f1261, [%r219+12];
	sub.f32 	%f1262, %f1261, %f1254;
	add.f32 	%f1507, %f1252, %f1262;
	sub.f32 	%f1263, %f1507, %f1252;
	sub.f32 	%f1509, %f1263, %f1262;
	mul.f32 	%f1264, %f1261, %f1260;
	sub.f32 	%f1265, %f1264, %f1259;
	add.f32 	%f1508, %f1257, %f1265;
	sub.f32 	%f1266, %f1508, %f1257;
	sub.f32 	%f1510, %f1266, %f1265;
$L__BB2_119:
	and.b32  	%r222, %r10, 3;
	setp.eq.s32 	%p102, %r222, 0;
	@%p102 bra 	$L__BB2_124;
	setp.eq.s32 	%p103, %r222, 1;
	@%p103 bra 	$L__BB2_122;
	add.s32 	%r223, %r268, 1;
	cvt.rn.f32.u32 	%f1268, %r223;
	shl.b32 	%r224, %r268, 2;
	add.s32 	%r225, %r3, %r224;
	ld.shared.f32 	%f1269, [%r225];
	sub.f32 	%f1270, %f1269, %f1509;
	add.f32 	%f1271, %f1507, %f1270;
	sub.f32 	%f1272, %f1271, %f1507;
	sub.f32 	%f1273, %f1272, %f1270;
	mul.f32 	%f1274, %f1269, %f1268;
	sub.f32 	%f1275, %f1274, %f1510;
	add.f32 	%f1276, %f1508, %f1275;
	sub.f32 	%f1277, %f1276, %f1508;
	sub.f32 	%f1278, %f1277, %f1275;
	add.s32 	%r268, %r268, 2;
	cvt.rn.f32.u32 	%f1279, %r268;
	ld.shared.f32 	%f1280, [%r225+4];
	sub.f32 	%f1281, %f1280, %f1273;
	add.f32 	%f1507, %f1271, %f1281;
	sub.f32 	%f1282, %f1507, %f1271;
	sub.f32 	%f1509, %f1282, %f1281;
	mul.f32 	%f1283, %f1280, %f1279;
	sub.f32 	%f1284, %f1283, %f1278;
	add.f32 	%f1508, %f1276, %f1284;
	sub.f32 	%f1285, %f1508, %f1276;
	sub.f32 	%f1510, %f1285, %f1284;
$L__BB2_122:
	and.b32  	%r226, %r10, 1;
	setp.eq.b32 	%p104, %r226, 1;
	not.pred 	%p105, %p104;
	@%p105 bra 	$L__BB2_124;
	add.s32 	%r227, %r268, 1;
	cvt.rn.f32.u32 	%f1286, %r227;
	shl.b32 	%r228, %r268, 2;
	add.s32 	%r229, %r3, %r228;
	ld.shared.f32 	%f1287, [%r229];
	sub.f32 	%f1288, %f1287, %f1509;
	add.f32 	%f294, %f1507, %f1288;
	sub.f32 	%f1289, %f294, %f1507;
	sub.f32 	%f1509, %f1289, %f1288;
	mul.f32 	%f1290, %f1287, %f1286;
	sub.f32 	%f1291, %f1290, %f1510;
	add.f32 	%f296, %f1508, %f1291;
	sub.f32 	%f1292, %f296, %f1508;
	sub.f32 	%f1510, %f1292, %f1291;
	mov.f32 	%f1507, %f294;
	mov.f32 	%f1508, %f296;
$L__BB2_124:
	add.f32 	%f1293, %f1508, %f1510;
	mul.f32 	%f1512, %f4, %f1293;
	mov.f32 	%f1505, %f252;
	mov.u32 	%r270, %r10;
	mov.f32 	%f1511, %f18;
	bra.uni 	$L__BB2_130;
$L__BB2_125:
	add.f32 	%f1138, %f252, %f1506;
	div.rn.f32 	%f1511, %f1138, %f7;
	mov.b16 	%rs72, 1;
	mov.f32 	%f1505, %f252;
	mov.u32 	%r270, %r10;
	mov.f32 	%f1512, %f1511;
	bra.uni 	$L__BB2_130;
$L__BB2_126:
	shl.b32 	%r200, %r271, 2;
	add.s32 	%r201, %r3, %r200;
	ld.shared.f32 	%f304, [%r201];
	st.shared.f32 	[%r201], %f1472;
	add.s32 	%r202, %r271, 1;
	setp.eq.s32 	%p94, %r202, %r10;
	selp.b32 	%r271, 0, %r202, %p94;
	@%p32 bra 	$L__BB2_128;
	sub.f32 	%f1128, %f1472, %f304;
	sub.f32 	%f1129, %f1128, %f1509;
	add.f32 	%f305, %f1507, %f1129;
	sub.f32 	%f1130, %f305, %f1507;
	sub.f32 	%f1509, %f1130, %f1129;
	neg.f32 	%f1131, %f1507;
	fma.rn.f32 	%f1132, %f7, %f1472, %f1131;
	sub.f32 	%f1133, %f1132, %f1510;
	add.f32 	%f307, %f1508, %f1133;
	sub.f32 	%f1134, %f307, %f1508;
	sub.f32 	%f1510, %f1134, %f1133;
	add.f32 	%f1135, %f307, %f1510;
	mul.f32 	%f1512, %f4, %f1135;
	mov.f32 	%f1507, %f305;
	mov.f32 	%f1508, %f307;
	mov.f32 	%f1511, %f18;
	bra.uni 	$L__BB2_130;
$L__BB2_128:
	and.b16  	%rs50, %rs72, 255;
	setp.eq.s16 	%p95, %rs50, 0;
	mov.b16 	%rs72, 1;
	mov.f32 	%f1511, %f1472;
	mov.f32 	%f1512, %f1472;
	@%p95 bra 	$L__BB2_130;
	sub.f32 	%f1127, %f1472, %f18;
	fma.rn.f32 	%f1511, %f14, %f1127, %f18;
	mov.f32 	%f1512, %f1511;
$L__BB2_130:
	mov.f32 	%f1515, 0f7FC00000;
	mov.f32 	%f1514, %f1328;
	@%p115 bra 	$L__BB2_135;
	and.b16  	%rs54, %rs73, 255;
	setp.eq.s16 	%p106, %rs54, 0;
	mov.b16 	%rs73, 1;
	mov.f32 	%f1514, %f1329;
	mov.f32 	%f1515, %f1329;
	@%p106 bra 	$L__BB2_135;
	sub.f32 	%f319, %f35, %f1328;
	mul.f32 	%f320, %f6, %f319;
	abs.f32 	%f1296, %f320;
	setp.le.f32 	%p107, %f1296, 0f1E3CE508;
	mov.f32 	%f1513, 0f00000000;
	@%p107 bra 	$L__BB2_134;
	mov.f32 	%f1297, 0f3F800000;
	sub.f32 	%f1298, %f1297, %f6;
	mul.f32 	%f1299, %f1298, %f1328;
	fma.rn.f32 	%f1300, %f6, %f1329, %f1299;
	sub.f32 	%f1301, %f35, %f1300;
	div.rn.f32 	%f1302, %f1301, %f320;
	div.rn.f32 	%f1303, %f1302, 0f3DCCCCCD;
	cvt.rmi.f32.f32 	%f1304, %f1303;
	cvt.rzi.s32.f32 	%r230, %f1304;
	setp.lt.s32 	%p108, %r230, 0;
	min.s32 	%r231, %r230, %r6;
	selp.b32 	%r232, 0, %r231, %p108;
	setp.lt.s32 	%p109, %r232, %r6;
	selp.u32 	%r233, 1, 0, %p109;
	add.s32 	%r234, %r232, %r233;
	cvt.rn.f32.s32 	%f1305, %r232;
	mul.f32 	%f1306, %f1305, 0f3DCCCCCD;
	cvt.rn.f32.s32 	%f1307, %r234;
	mul.f32 	%f1308, %f1307, 0f3DCCCCCD;
	mul.f32 	%f1309, %f320, %f1306;
	sub.f32 	%f1310, %f1301, %f1309;
	abs.f32 	%f1311, %f1310;
	mul.f32 	%f1312, %f320, %f1308;
	sub.f32 	%f1313, %f1301, %f1312;
	abs.f32 	%f1314, %f1313;
	setp.le.f32 	%p110, %f1311, %f1314;
	selp.f32 	%f1513, %f1306, %f1308, %p110;
$L__BB2_134:
	fma.rn.f32 	%f1315, %f1513, %f319, %f1329;
	sub.f32 	%f1316, %f1315, %f1328;
	fma.rn.f32 	%f1514, %f6, %f1316, %f1328;
	mov.f32 	%f1515, %f1514;
$L__BB2_135:
	abs.f32 	%f1317, %f1512;
	setp.nan.f32 	%p111, %f1317, %f1317;
	abs.f32 	%f1318, %f1515;
	setp.nan.f32 	%p112, %f1318, %f1318;
	or.pred  	%p113, %p111, %p112;
	@%p113 bra 	$L__BB2_137;
	add.f32 	%f1320, %f1512, %f1515;
	mul.f32 	%f1321, %f1320, 0f3F000000;
	add.s32 	%r235, %r240, %r11;
	mul.wide.s32 	%rd78, %r235, 4;
	add.s64 	%rd79, %rd1, %rd78;
	st.global.f32 	[%rd79], %f1321;
$L__BB2_137:
	add.s32 	%r240, %r240, 1;
	setp.ne.s32 	%p114, %r240, %r106;
	mov.f32 	%f18, %f1511;
	mov.f32 	%f1328, %f1514;
	@%p114 bra 	$L__BB2_19;
$L__BB2_138:
	ret;
$L__BB2_139:
	sub.s32 	%r157, %r240, %r8;
	mul.wide.s32 	%rd58, %r157, 4;
	add.s64 	%rd59, %rd2, %rd58;
	ld.global.nc.f32 	%f796, [%rd59];
	sub.f32 	%f797, %f35, %f796;
	sub.f32 	%f798, %f797, %f1392;
	add.f32 	%f77, %f1390, %f798;
	sub.f32 	%f799, %f77, %f1390;
	sub.f32 	%f1392, %f799, %f798;
	neg.f32 	%f800, %f1390;
	fma.rn.f32 	%f801, %f11, %f35, %f800;
	sub.f32 	%f802, %f801, %f1393;
	add.f32 	%f79, %f1391, %f802;
	sub.f32 	%f803, %f79, %f1391;
	sub.f32 	%f1393, %f803, %f802;
	mov.b16 	%rs64, 1;
	mov.f32 	%f1390, %f77;
	mov.f32 	%f1391, %f79;
	bra.uni 	$L__BB2_54;
$L__BB2_140:
	sub.s32 	%r179, %r240, %r117;
	mul.wide.s32 	%rd68, %r179, 4;
	add.s64 	%rd69, %rd2, %rd68;
	ld.global.nc.f32 	%f958, [%rd69];
	sub.f32 	%f959, %f35, %f958;
	sub.f32 	%f960, %f959, %f1424;
	add.f32 	%f129, %f1422, %f960;
	sub.f32 	%f961, %f129, %f1422;
	sub.f32 	%f1424, %f961, %f960;
	neg.f32 	%f962, %f1422;
	fma.rn.f32 	%f963, %f1, %f35, %f962;
	sub.f32 	%f964, %f963, %f1425;
	add.f32 	%f131, %f1423, %f964;
	sub.f32 	%f965, %f131, %f1423;
	sub.f32 	%f1425, %f965, %f964;
	mov.b16 	%rs65, 1;
	mov.pred 	%p116, -1;
	mov.f32 	%f1422, %f129;
	mov.f32 	%f1423, %f131;
	bra.uni 	$L__BB2_67;

}
	// .globl	dma_many_series_one_param_f32
.visible .entry dma_many_series_one_param_f32(
	.param .u64 .ptr .align 1 dma_many_series_one_param_f32_param_0,
	.param .u32 dma_many_series_one_param_f32_param_1,
	.param .u32 dma_many_series_one_param_f32_param_2,
	.param .u32 dma_many_series_one_param_f32_param_3,
	.param .u32 dma_many_series_one_param_f32_param_4,
	.param .u32 dma_many_series_one_param_f32_param_5,
	.param .u32 dma_many_series_one_param_f32_param_6,
	.param .u64 .ptr .align 1 dma_many_series_one_param_f32_param_7,
	.param .u32 dma_many_series_one_param_f32_param_8,
	.param .u64 .ptr .align 1 dma_many_series_one_param_f32_param_9
)
{
	.reg .pred 	%p<181>;
	.reg .b16 	%rs<109>;
	.reg .b32 	%r<407>;
	.reg .b32 	%f<2014>;
	.reg .b64 	%rd<292>;

	ld.param.u64 	%rd19, [dma_many_series_one_param_f32_param_0];
	ld.param.u32 	%r169, [dma_many_series_one_param_f32_param_1];
	ld.param.u32 	%r170, [dma_many_series_one_param_f32_param_2];
	ld.param.u32 	%r171, [dma_many_series_one_param_f32_param_3];
	ld.param.u32 	%r172, [dma_many_series_one_param_f32_param_4];
	ld.param.u32 	%r173, [dma_many_series_one_param_f32_param_5];
	ld.param.u32 	%r174, [dma_many_series_one_param_f32_param_6];
	ld.param.u64 	%rd18, [dma_many_series_one_param_f32_param_7];
	ld.param.u32 	%r175, [dma_many_series_one_param_f32_param_8];
	ld.param.u64 	%rd20, [dma_many_series_one_param_f32_param_9];
	cvta.to.global.u64 	%rd1, %rd20;
	cvta.to.global.u64 	%rd2, %rd19;
	mov.u32 	%r1, %ctaid.x;
	setp.ge.s32 	%p7, %r1, %r174;
	@%p7 bra 	$L__BB3_202;
	min.s32 	%r176, %r169, %r173;
	min.s32 	%r177, %r170, %r176;
	setp.lt.s32 	%p8, %r177, 1;
	mov.u32 	%r178, %tid.x;
	setp.ne.s32 	%p9, %r178, 0;
	or.pred  	%p10, %p9, %p8;
	@%p10 bra 	$L__BB3_202;
	and.b32  	%r2, %r173, 7;
	setp.lt.u32 	%p11, %r173, 8;
	mov.b32 	%r352, 0;
	@%p11 bra 	$L__BB3_5;
	and.b32  	%r352, %r173, 2147483640;
	mov.b32 	%r350, 0;
	mul.wide.s32 	%rd23, %r174, 4;
$L__BB3_4:
	.pragma "nounroll";
	mad.lo.s32 	%r181, %r350, %r174, %r1;
	mul.wide.s32 	%rd21, %r181, 4;
	add.s64 	%rd22, %rd1, %rd21;
	mov.b32 	%r182, 2143289344;
	st.global.u32 	[%rd22], %r182;
	add.s64 	%rd24, %rd22, %rd23;
	st.global.u32 	[%rd24], %r182;
	add.s64 	%rd25, %rd24, %rd23;
	st.global.u32 	[%rd25], %r182;
	add.s64 	%rd26, %rd25, %rd23;
	st.global.u32 	[%rd26], %r182;
	add.s64 	%rd27, %rd26, %rd23;
	st.global.u32 	[%rd27], %r182;
	add.s64 	%rd28, %rd27, %rd23;
	st.global.u32 	[%rd28], %r182;
	add.s64 	%rd29, %rd28, %rd23;
	st.global.u32 	[%rd29], %r182;
	add.s64 	%rd30, %rd29, %rd23;
	st.global.u32 	[%rd30], %r182;
	add.s32 	%r350, %r350, 8;
	setp.ne.s32 	%p12, %r350, %r352;
	@%p12 bra 	$L__BB3_4;
$L__BB3_5:
	setp.eq.s32 	%p13, %r2, 0;
	@%p13 bra 	$L__BB3_13;
	and.b32  	%r7, %r173, 3;
	setp.lt.u32 	%p14, %r2, 4;
	@%p14 bra 	$L__BB3_8;
	mad.lo.s32 	%r183, %r352, %r174, %r1;
	mul.wide.s32 	%rd31, %r183, 4;
	add.s64 	%rd32, %rd1, %rd31;
	mov.b32 	%r184, 2143289344;
	st.global.u32 	[%rd32], %r184;
	mul.wide.s32 	%rd33, %r174, 4;
	add.s64 	%rd34, %rd32, %rd33;
	st.global.u32 	[%rd34], %r184;
	add.s64 	%rd35, %rd34, %rd33;
	st.global.u32 	[%rd35], %r184;
	add.s64 	%rd36, %rd35, %rd33;
	st.global.u32 	[%rd36], %r184;
	add.s32 	%r352, %r352, 4;
$L__BB3_8:
	setp.eq.s32 	%p15, %r7, 0;
	@%p15 bra 	$L__BB3_13;
	setp.eq.s32 	%p16, %r7, 1;
	@%p16 bra 	$L__BB3_11;
	mad.lo.s32 	%r185, %r352, %r174, %r1;
	mul.wide.s32 	%rd37, %r185, 4;
	add.s64 	%rd38, %rd1, %rd37;
	mov.b32 	%r186, 2143289344;
	st.global.u32 	[%rd38], %r186;
	mul.wide.s32 	%rd39, %r174, 4;
	add.s64 	%rd40, %rd38, %rd39;
	st.global.u32 	[%rd40], %r186;
	add.s32 	%r352, %r352, 2;
$L__BB3_11:
	and.b32  	%r187, %r173, 1;
	setp.eq.b32 	%p17, %r187, 1;
	not.pred 	%p18, %p17;
	@%p18 bra 	$L__BB3_13;
	mad.lo.s32 	%r188, %r352, %r174, %r1;
	mul.wide.s32 	%rd41, %r188, 4;
	add.s64 	%rd42, %rd1, %rd41;
	mov.b32 	%r189, 2143289344;
	st.global.u32 	[%rd42], %r189;
$L__BB3_13:
	cvta.to.global.u64 	%rd43, %rd18;
	mul.wide.u32 	%rd44, %r1, 4;
	add.s64 	%rd45, %rd43, %rd44;
	ld.global.nc.u32 	%r354, [%rd45];
	setp.ge.s32 	%p19, %r354, %r173;
	@%p19 bra 	$L__BB3_202;
	shr.u32 	%r13, %r169, 1;
	max.s32 	%r14, %r175, 1;
	setp.lt.u32 	%p20, %r169, 2;
	mov.f32 	%f1774, 0f3F800000;
	@%p20 bra 	$L__BB3_16;
	add.s32 	%r190, %r13, 1;
	mul.wide.u32 	%rd46, %r190, %r13;
	shr.u64 	%rd47, %rd46, 1;
	cvt.u32.u64 	%r191, %rd47;
	cvt.rn.f32.s32 	%f1774, %r191;
$L__BB3_16:
	setp.lt.u32 	%p21, %r169, 2;
	add.s32 	%r192, %r14, 1;
	mul.wide.u32 	%rd48, %r192, %r14;
	shr.u64 	%rd49, %rd48, 1;
	cvt.u32.u64 	%r193, %rd49;
	cvt.rn.f32.s32 	%f419, %r193;
	rcp.rn.f32 	%f3, %f419;
	cvt.rn.f32.u32 	%f4, %r170;
	add.f32 	%f420, %f4, 0f3F800000;
	mov.f32 	%f421, 0f40000000;
	div.rn.f32 	%f5, %f421, %f420;
	add.s32 	%r194, %r170, %r354;
	add.s32 	%r15, %r194, -1;
	add.s32 	%r16, %r13, -1;
	selp.b32 	%r195, 0, %r16, %p21;
	add.s32 	%r17, %r354, %r195;
	add.s32 	%r196, %r169, %r354;
	add.s32 	%r18, %r196, -1;
	cvt.rn.f32.u32 	%f6, %r14;
	add.f32 	%f422, %f6, 0f3F800000;
	div.rn.f32 	%f7, %f421, %f422;
	mov.f32 	%f9, 0f00000000;
	@%p21 bra 	$L__BB3_18;
	cvt.rn.f32.u32 	%f423, %r13;
	add.f32 	%f424, %f423, 0f3F800000;
	mov.f32 	%f425, 0f40000000;
	div.rn.f32 	%f9, %f425, %f424;
$L__BB3_18:
	cvt.rn.f32.u32 	%f10, %r169;
	setp.ne.s32 	%p22, %r172, 0;
	cvt.rn.f32.u32 	%f11, %r13;
	mov.f32 	%f426, 0f3F800000;
	sub.f32 	%f12, %f426, %f5;
	@%p22 bra 	$L__BB3_95;
	and.b32  	%r19, %r170, 15;
	and.b32  	%r20, %r170, 7;
	and.b32  	%r252, %r13, 7;
	add.s32 	%r21, %r252, -1;
	and.b32  	%r22, %r169, 7;
	add.s32 	%r23, %r22, -1;
	and.b32  	%r24, %r169, 3;
	and.b32  	%r25, %r14, 7;
	add.s32 	%r26, %r25, -1;
	and.b32  	%r27, %r14, 3;
	and.b32  	%r28, %r170, 3;
	and.b32  	%r29, %r13, 1073741816;
	and.b32  	%r30, %r169, 14;
	and.b32  	%r31, %r169, 6;
	and.b32  	%r32, %r169, 2;
	and.b32  	%r33, %r169, 2147483640;
	and.b32  	%r34, %r169, 1;
	and.b32  	%r35, %r14, 2147483640;
	and.b32  	%r36, %r14, 1;
	neg.s32 	%r37, %r170;
	shl.b32 	%r38, %r174, 4;
	and.b32  	%r253, %r170, 2147483632;
	neg.s32 	%r39, %r253;
	add.s32 	%r254, %r169, 1;
	mul.wide.u32 	%rd202, %r254, %r169;
	shr.u64 	%rd203, %rd202, 1;
	cvt.u32.u64 	%r255, %rd203;
	cvt.rn.f32.s32 	%f1102, %r255;
	rcp.rn.f32 	%f13, %f1102;
	rcp.rn.f32 	%f14, %f1774;
	mov.f32 	%f1777, 0f00000000;
	mov.b16 	%rs89, 0;
	mov.b32 	%r370, 0;
	mov.f32 	%f1862, 0f7FC00000;
	mul.wide.s32 	%rd4, %r174, 4;
	mov.u32 	%r369, %r370;
	mov.u16 	%rs88, %rs89;
	mov.u16 	%rs92, %rs89;
	mov.f32 	%f1808, %f1777;
	mov.u16 	%rs87, %rs89;
	mov.f32 	%f1861, %f1777;
	mov.f32 	%f1860, %f1777;
	mov.f32 	%f1859, %f1777;
	mov.f32 	%f1858, %f1777;
	mov.f32 	%f1824, %f1777;
	mov.f32 	%f1823, %f1777;
	mov.f32 	%f1822, %f1777;
	mov.f32 	%f1821, %f1777;
	mov.f32 	%f1816, %f1777;
	mov.f32 	%f1815, %f1777;
	mov.f32 	%f1814, %f1777;
	mov.f32 	%f1813, %f1777;
$L__BB3_20:
	mad.lo.s32 	%r43, %r354, %r174, %r1;
	mul.wide.s32 	%rd204, %r43, 4;
	add.s64 	%rd205, %rd2, %rd204;
	ld.global.nc.f32 	%f30, [%rd205];
	and.b16  	%rs60, %rs87, 255;
	setp.eq.s16 	%p112, %rs60, 0;
	@%p112 bra 	$L__BB3_22;
	sub.f32 	%f1103, %f30, %f1808;
	fma.rn.f32 	%f1808, %f5, %f1103, %f1808;
	mov.b16 	%rs87, 1;
	mov.pred 	%p175, 0;
	bra.uni 	$L__BB3_40;
$L__BB3_22:
	setp.lt.s32 	%p115, %r354, %r15;
	mov.b16 	%rs87, 0;
	mov.pred 	%p175, -1;
	@%p115 bra 	$L__BB3_40;
	sub.s32 	%r256, %r354, %r170;
	add.s32 	%r361, %r256, 1;
	setp.gt.s32 	%p116, %r361, %r354;
	mov.f32 	%f1807, 0f00000000;
	@%p116 bra 	$L__BB3_39;
	setp.lt.u32 	%p117, %r170, 16;
	mov.f32 	%f1806, 0f00000000;
	mov.f32 	%f1800, %f1806;
	@%p117 bra 	$L__BB3_28;
	add.s32 	%r359, %r37, %r354;
	mad.lo.s32 	%r358, %r174, %r361, %r1;
	mov.f32 	%f1806, 0f00000000;
	mov.u32 	%r357, %r39;
	mov.f32 	%f1805, %f1806;
$L__BB3_26:
	.pragma "nounroll";
	mul.wide.s32 	%rd206, %r358, 4;
	add.s64 	%rd207, %rd2, %rd206;
	ld.global.nc.f32 	%f1108, [%rd207];
	sub.f32 	%f1109, %f1108, %f1806;
	add.f32 	%f1110, %f1805, %f1109;
	sub.f32 	%f1111, %f1110, %f1805;
	sub.f32 	%f1112, %f1111, %f1109;
	mul.wide.s32 	%rd208, %r174, 4;
	add.s64 	%rd209, %rd207, %rd208;
	ld.global.nc.f32 	%f1113, [%rd209];
	sub.f32 	%f1114, %f1113, %f1112;
	add.f32 	%f1115, %f1110, %f1114;
	sub.f32 	%f1116, %f1115, %f1110;
	sub.f32 	%f1117, %f1116, %f1114;
	add.s64 	%rd210, %rd209, %rd208;
	ld.global.nc.f32 	%f1118, [%rd210];
	sub.f32 	%f1119, %f1118, %f1117;
	add.f32 	%f1120, %f1115, %f1119;
	sub.f32 	%f1121, %f1120, %f1115;
	sub.f32 	%f1122, %f1121, %f1119;
	add.s64 	%rd211, %rd210, %rd208;
	ld.global.nc.f32 	%f1123, [%rd211];
	sub.f32 	%f1124, %f1123, %f1122;
	add.f32 	%f1125, %f1120, %f1124;
	sub.f32 	%f1126, %f1125, %f1120;
	sub.f32 	%f1127, %f1126, %f1124;
	add.s64 	%rd212, %rd211, %rd208;
	ld.global.nc.f32 	%f1128, [%rd212];
	sub.f32 	%f1129, %f1128, %f1127;
	add.f32 	%f1130, %f1125, %f1129;
	sub.f32 	%f1131, %f1130, %f1125;
	sub.f32 	%f1132, %f1131, %f1129;
	add.s64 	%rd213, %rd212, %rd208;
	ld.global.nc.f32 	%f1133, [%rd213];
	sub.f32 	%f1134, %f1133, %f1132;
	add.f32 	%f1135, %f1130, %f1134;
	sub.f32 	%f1136, %f1135, %f1130;
	sub.f32 	%f1137, %f1136, %f1134;
	add.s64 	%rd214, %rd213, %rd208;
	ld.global.nc.f32 	%f1138, [%rd214];
	sub.f32 	%f1139, %f1138, %f1137;
	add.f32 	%f1140, %f1135, %f1139;
	sub.f32 	%f1141, %f1140, %f1135;
	sub.f32 	%f1142, %f1141, %f1139;
	add.s64 	%rd215, %rd214, %rd208;
	ld.global.nc.f32 	%f1143, [%rd215];
	sub.f32 	%f1144, %f1143, %f1142;
	add.f32 	%f1145, %f1140, %f1144;
	sub.f32 	%f1146, %f1145, %f1140;
	sub.f32 	%f1147, %f1146, %f1144;
	add.s64 	%rd216, %rd215, %rd208;
	ld.global.nc.f32 	%f1148, [%rd216];
	sub.f32 	%f1149, %f1148, %f1147;
	add.f32 	%f1150, %f1145, %f1149;
	sub.f32 	%f1151, %f1150, %f1145;
	sub.f32 	%f1152, %f1151, %f1149;
	add.s64 	%rd217, %rd216, %rd208;
	ld.global.nc.f32 	%f1153, [%rd217];
	sub.f32 	%f1154, %f1153, %f1152;
	add.f32 	%f1155, %f1150, %f1154;
	sub.f32 	%f1156, %f1155, %f1150;
	sub.f32 	%f1157, %f1156, %f1154;
	add.s64 	%rd218, %rd217, %rd208;
	ld.global.nc.f32 	%f1158, [%rd218];
	sub.f32 	%f1159, %f1158, %f1157;
	add.f32 	%f1160, %f1155, %f1159;
	sub.f32 	%f1161, %f1160, %f1155;
	sub.f32 	%f1162, %f1161, %f1159;
	add.s64 	%rd219, %rd218, %rd208;
	ld.global.nc.f32 	%f1163, [%rd219];
	sub.f32 	%f1164, %f1163, %f1162;
	add.f32 	%f1165, %f1160, %f1164;
	sub.f32 	%f1166, %f1165, %f1160;
	sub.f32 	%f1167, %f1166, %f1164;
	add.s64 	%rd220, %rd219, %rd208;
	ld.global.nc.f32 	%f1168, [%rd220];
	sub.f32 	%f1169, %f1168, %f1167;
	add.f32 	%f1170, %f1165, %f1169;
	sub.f32 	%f1171, %f1170, %f1165;
	sub.f32 	%f1172, %f1171, %f1169;
	add.s64 	%rd221, %rd220, %rd208;
	ld.global.nc.f32 	%f1173, [%rd221];
	sub.f32 	%f1174, %f1173, %f1172;
	add.f32 	%f1175, %f1170, %f1174;
	sub.f32 	%f1176, %f1175, %f1170;
	sub.f32 	%f1177, %f1176, %f1174;
	add.s64 	%rd222, %rd221, %rd208;
	ld.global.nc.f32 	%f1178, [%rd222];
	sub.f32 	%f1179, %f1178, %f1177;
	add.f32 	%f1180, %f1175, %f1179;
	sub.f32 	%f1181, %f1180, %f1175;
	sub.f32 	%f1182, %f1181, %f1179;
	add.s64 	%rd223, %rd222, %rd208;
	ld.global.nc.f32 	%f1183, [%rd223];
	sub.f32 	%f1184, %f1183, %f1182;
	add.f32 	%f1805, %f1180, %f1184;
	sub.f32 	%f1185, %f1805, %f1180;
	sub.f32 	%f1806, %f1185, %f1184;
	add.s32 	%r359, %r359, 16;
	add.s32 	%r358, %r358, %r38;
	add.s32 	%r357, %r357, 16;
	setp.ne.s32 	%p118, %r357, 0;
	@%p118 bra 	$L__BB3_26;
	add.s32 	%r361, %r359, 1;
	mov.f32 	%f1800, %f1805;
$L__BB3_28:
	setp.eq.s32 	%p119, %r19, 0;
	@%p119 bra 	$L__BB3_38;
	add.s32 	%r257, %r19, -1;
	setp.lt.u32 	%p120, %r257, 7;
	@%p120 bra 	$L__BB3_31;
	mad.lo.s32 	%r258, %r361, %r174, %r1;
	mul.wide.s32 	%rd224, %r258, 4;
	add.s64 	%rd225, %rd2, %rd224;
	ld.global.nc.f32 	%f1187, [%rd225];
	sub.f32 	%f1188, %f1187, %f1806;
	add.f32 	%f1189, %f1800, %f1188;
	sub.f32 	%f1190, %f1189, %f1800;
	sub.f32 	%f1191, %f1190, %f1188;
	mul.wide.s32 	%rd226, %r174, 4;
	add.s64 	%rd227, %rd225, %rd226;
	ld.global.nc.f32 	%f1192, [%rd227];
	sub.f32 	%f1193, %f1192, %f1191;
	add.f32 	%f1194, %f1189, %f1193;
	sub.f32 	%f1195, %f1194, %f1189;
	sub.f32 	%f1196, %f1195, %f1193;
	add.s64 	%rd228, %rd227, %rd226;
	ld.global.nc.f32 	%f1197, [%rd228];
	sub.f32 	%f1198, %f1197, %f1196;
	add.f32 	%f1199, %f1194, %f1198;
	sub.f32 	%f1200, %f1199, %f1194;
	sub.f32 	%f1201, %f1200, %f1198;
	add.s64 	%rd229, %rd228, %rd226;
	ld.global.nc.f32 	%f1202, [%rd229];
	sub.f32 	%f1203, %f1202, %f1201;
	add.f32 	%f1204, %f1199, %f1203;
	sub.f32 	%f1205, %f1204, %f1199;
	sub.f32 	%f1206, %f1205, %f1203;
	add.s64 	%rd230, %rd229, %rd226;
	ld.global.nc.f32 	%f1207, [%rd230];
	sub.f32 	%f1208, %f1207, %f1206;
	add.f32 	%f1209, %f1204, %f1208;
	sub.f32 	%f1210, %f1209, %f1204;
	sub.f32 	%f1211, %f1210, %f1208;
	add.s64 	%rd231, %rd230, %rd226;
	ld.global.nc.f32 	%f1212, [%rd231];
	sub.f32 	%f1213, %f1212, %f1211;
	add.f32 	%f1214, %f1209, %f1213;
	sub.f32 	%f1215, %f1214, %f1209;
	sub.f32 	%f1216, %f1215, %f1213;
	add.s64 	%rd232, %rd231, %rd226;
	ld.global.nc.f32 	%f1217, [%rd232];
	sub.f32 	%f1218, %f1217, %f1216;
	add.f32 	%f1219, %f1214, %f1218;
	sub.f32 	%f1220, %f1219, %f1214;
	sub.f32 	%f1221, %f1220, %f1218;
	add.s64 	%rd233, %rd232, %rd226;
	ld.global.nc.f32 	%f1222, [%rd233];
	sub.f32 	%f1223, %f1222, %f1221;
	add.f32 	%f1805, %f1219, %f1223;
	sub.f32 	%f1224, %f1805, %f1219;
	sub.f32 	%f1806, %f1224, %f1223;
	add.s32 	%r361, %r361, 8;
	mov.f32 	%f1800, %f1805;
$L__BB3_31:
	setp.eq.s32 	%p121, %r20, 0;
	@%p121 bra 	$L__BB3_38;
	add.s32 	%r259, %r20, -1;
	setp.lt.u32 	%p122, %r259, 3;
	@%p122 bra 	$L__BB3_34;
	mad.lo.s32 	%r260, %r361, %r174, %r1;
	mul.wide.s32 	%rd234, %r260, 4;
	add.s64 	%rd235, %rd2, %rd234;
	ld.global.nc.f32 	%f1226, [%rd235];
	sub.f32 	%f1227, %f1226, %f1806;
	add.f32 	%f1228, %f1800, %f1227;
	sub.f32 	%f1229, %f1228, %f1800;
	sub.f32 	%f1230, %f1229, %f1227;
	add.s64 	%rd237, %rd235, %rd4;
	ld.global.nc.f32 	%f1231, [%rd237];
	sub.f32 	%f1232, %f1231, %f1230;
	add.f32 	%f1233, %f1228, %f1232;
	sub.f32 	%f1234, %f1233, %f1228;
	sub.f32 	%f1235, %f1234, %f1232;
	add.s64 	%rd238, %rd237, %rd4;
	ld.global.nc.f32 	%f1236, [%rd238];
	sub.f32 	%f1237, %f1236, %f1235;
	add.f32 	%f1238, %f1233, %f1237;
	sub.f32 	%f1239, %f1238, %f1233;
	sub.f32 	%f1240, %f1239, %f1237;
	add.s64 	%rd239, %rd238, %rd4;
	ld.global.nc.f32 	%f1241, [%rd239];
	sub.f32 	%f1242, %f1241, %f1240;
	add.f32 	%f1805, %f1238, %f1242;
	sub.f32 	%f1243, %f1805, %f1238;
	sub.f32 	%f1806, %f1243, %f1242;
	add.s32 	%r361, %r361, 4;
	mov.f32 	%f1800, %f1805;
$L__BB3_34:
	setp.eq.s32 	%p123, %r28, 0;
	@%p123 bra 	$L__BB3_38;
	setp.eq.s32 	%p124, %r28, 1;
	mad.lo.s32 	%r261, %r361, %r174, %r1;
	mul.wide.s32 	%rd240, %r261, 4;
	add.s64 	%rd3, %rd2, %rd240;
	ld.global.nc.f32 	%f1244, [%rd3];
	sub.f32 	%f1245, %f1244, %f1806;
	add.f32 	%f1805, %f1800, %f1245;
	sub.f32 	%f1246, %f1805, %f1800;
	sub.f32 	%f1806, %f1246, %f1245;
	@%p124 bra 	$L__BB3_38;
	setp.eq.s32 	%p125, %r28, 2;
	add.s64 	%rd5, %rd3, %rd4;
	ld.global.nc.f32 	%f1247, [%rd5];
	sub.f32 	%f1248, %f1247, %f1806;
	add.f32 	%f54, %f1805, %f1248;
	sub.f32 	%f1249, %f54, %f1805;
	sub.f32 	%f1806, %f1249, %f1248;
	mov.f32 	%f1805, %f54;
	@%p125 bra 	$L__BB3_38;
	add.s64 	%rd241, %rd5, %rd4;
	ld.global.nc.f32 	%f1250, [%rd241];
	sub.f32 	%f1251, %f1250, %f1806;
	add.f32 	%f1805, %f54, %f1251;
	sub.f32 	%f1252, %f1805, %f54;
	sub.f32 	%f1806, %f1252, %f1251;
$L__BB3_38:
	add.f32 	%f1807, %f1805, %f1806;
$L__BB3_39:
	div.rn.f32 	%f1808, %f1807, %f4;
	mov.b16 	%rs87, 1;
	mov.pred 	%p175, 0;
$L__BB3_40:
	setp.lt.u32 	%p127, %r169, 2;
	@%p127 bra 	$L__BB3_43;
	and.b16  	%rs64, %rs88, 255;
	setp.eq.s16 	%p128, %rs64, 0;
	@%p128 bra 	$L__BB3_83;
	sub.s32 	%r262, %r354, %r13;
	mad.lo.s32 	%r263, %r262, %r174, %r1;
	mul.wide.s32 	%rd242, %r263, 4;
	add.s64 	%rd243, %rd2, %rd242;
	ld.global.nc.f32 	%f1253, [%rd243];
	sub.f32 	%f1254, %f30, %f1253;
	sub.f32 	%f1255, %f1254, %f1815;
	add.f32 	%f64, %f1813, %f1255;
	sub.f32 	%f1256, %f64, %f1813;
	sub.f32 	%f1815, %f1256, %f1255;
	neg.f32 	%f1257, %f1813;
	fma.rn.f32 	%f1258, %f11, %f30, %f1257;
	sub.f32 	%f1259, %f1258, %f1816;
	add.f32 	%f66, %f1814, %f1259;
	sub.f32 	%f1260, %f66, %f1814;
	sub.f32 	%f1816, %f1260, %f1259;
	mov.b16 	%rs88, 1;
	mov.f32 	%f1813, %f64;
	mov.f32 	%f1814, %f66;
$L__BB3_43:
	and.b16  	%rs71, %rs89, 255;
	setp.eq.s16 	%p137, %rs71, 0;
	@%p137 bra 	$L__BB3_71;
	sub.s32 	%r287, %r354, %r169;
	mad.lo.s32 	%r288, %r287, %r174, %r1;
	mul.wide.s32 	%rd266, %r288, 4;
	add.s64 	%rd267, %rd2, %rd266;
	ld.global.nc.f32 	%f1415, [%rd267];
	sub.f32 	%f1416, %f30, %f1415;
	sub.f32 	%f1417, %f1416, %f1823;
	add.f32 	%f80, %f1821, %f1417;
	sub.f32 	%f1418, %f80, %f1821;
	sub.f32 	%f1823, %f1418, %f1417;
	neg.f32 	%f1419, %f1821;
	fma.rn.f32 	%f1420, %f10, %f30, %f1419;
	sub.f32 	%f1421, %f1420, %f1824;
	add.f32 	%f82, %f1822, %f1421;
	sub.f32 	%f1422, %f82, %f1822;
	sub.f32 	%f1824, %f1422, %f1421;
	mov.b16 	%rs89, 1;
	mov.pred 	%p176, -1;
	mov.f32 	%f1821, %f80;
	mov.f32 	%f1822, %f82;
$L__BB3_45:
	and.b16  	%rs78, %rs88, 255;
	setp.eq.s16 	%p152, %rs78, 0;
	not.pred 	%p153, %p176;
	mov.f32 	%f1825, 0f7FC00000;
	or.pred  	%p154, %p152, %p153;
	@%p154 bra 	$L__BB3_47;
	add.f32 	%f1578, %f1814, %f1816;
	mul.f32 	%f1579, %f14, %f1578;
	add.f32 	%f1580, %f1822, %f1824;
	mul.f32 	%f1581, %f13, %f1580;
	fma.rn.f32 	%f1582, %f14, %f1578, %f1579;
	sub.f32 	%f1825, %f1582, %f1581;
	mov.b16 	%rs88, 1;
	mov.u16 	%rs89, %rs88;
$L__BB3_47:
	abs.f32 	%f1583, %f1825;
	setp.nan.f32 	%p155, %f1583, %f1583;
	@%p155 bra 	$L__BB3_60;
	setp.lt.s32 	%p156, %r369, %r14;
	@%p156 bra 	$L__BB3_68;
	shl.b32 	%r312, %r370, 2;
	mov.u32 	%r313, diff_ring;
	add.s32 	%r314, %r313, %r312;
	ld.shared.f32 	%f1584, [%r314];
	st.shared.f32 	[%r314], %f1825;
	add.s32 	%r315, %r370, 1;
	setp.eq.s32 	%p157, %r315, %r14;
	selp.b32 	%r370, 0, %r315, %p157;
	sub.f32 	%f1585, %f1825, %f1584;
	sub.f32 	%f1586, %f1585, %f1860;
	add.f32 	%f98, %f1858, %f1586;
	sub.f32 	%f1587, %f98, %f1858;
	sub.f32 	%f1860, %f1587, %f1586;
	neg.f32 	%f1588, %f1858;
	fma.rn.f32 	%f1589, %f6, %f1825, %f1588;
	sub.f32 	%f1590, %f1589, %f1861;
	add.f32 	%f100, %f1859, %f1590;
	sub.f32 	%f1591, %f100, %f1859;
	sub.f32 	%f1861, %f1591, %f1590;
	add.f32 	%f1592, %f100, %f1861;
	mul.f32 	%f1862, %f3, %f1592;
	mov.f32 	%f1858, %f98;
	mov.f32 	%f1859, %f100;
	bra.uni 	$L__BB3_60;
$L__BB3_50:
	.pragma "nounroll";
	add.s32 	%r321, %r365, 1;
	cvt.rn.f32.u32 	%f1596, %r321;
	shl.b32 	%r322, %r365, 2;
	mov.u32 	%r323, diff_ring;
	add.s32 	%r324, %r323, %r322;
	ld.shared.v4.f32 	{%f1597, %f1598, %f1599, %f1600}, [%r324];
	sub.f32 	%f1601, %f1597, %f1860;
	add.f32 	%f1602, %f1858, %f1601;
	sub.f32 	%f1603, %f1602, %f1858;
	sub.f32 	%f1604, %f1603, %f1601;
	mul.f32 	%f1605, %f1597, %f1596;
	sub.f32 	%f1606, %f1605, %f1861;
	add.f32 	%f1607, %f1859, %f1606;
	sub.f32 	%f1608, %f1607, %f1859;
	sub.f32 	%f1609, %f1608, %f1606;
	add.s32 	%r325, %r365, 2;
	cvt.rn.f32.u32 	%f1610, %r325;
	sub.f32 	%f1611, %f1598, %f1604;
	add.f32 	%f1612, %f1602, %f1611;
	sub.f32 	%f1613, %f1612, %f1602;
	sub.f32 	%f1614, %f1613, %f1611;
	mul.f32 	%f1615, %f1598, %f1610;
	sub.f32 	%f1616, %f1615, %f1609;
	add.f32 	%f1617, %f1607, %f1616;
	sub.f32 	%f1618, %f1617, %f1607;
	sub.f32 	%f1619, %f1618, %f1616;
	add.s32 	%r326, %r365, 3;
	cvt.rn.f32.u32 	%f1620, %r326;
	sub.f32 	%f1621, %f1599, %f1614;
	add.f32 	%f1622, %f1612, %f1621;
	sub.f32 	%f1623, %f1622, %f1612;
	sub.f32 	%f1624, %f1623, %f1621;
	mul.f32 	%f1625, %f1599, %f1620;
	sub.f32 	%f1626, %f1625, %f1619;
	add.f32 	%f1627, %f1617, %f1626;
	sub.f32 	%f1628, %f1627, %f1617;
	sub.f32 	%f1629, %f1628, %f1626;
	add.s32 	%r327, %r365, 4;
	cvt.rn.f32.u32 	%f1630, %r327;
	sub.f32 	%f1631, %f1600, %f1624;
	add.f32 	%f1632, %f1622, %f1631;
	sub.f32 	%f1633, %f1632, %f1622;
	sub.f32 	%f1634, %f1633, %f1631;
	mul.f32 	%f1635, %f1600, %f1630;
	sub.f32 	%f1636, %f1635, %f1629;
	add.f32 	%f1637, %f1627, %f1636;
	sub.f32 	%f1638, %f1637, %f1627;
	sub.f32 	%f1639, %f1638, %f1636;
	add.s32 	%r328, %r365, 5;
	cvt.rn.f32.u32 	%f1640, %r328;
	ld.shared.v4.f32 	{%f1641, %f1642, %f1643, %f1644}, [%r324+16];
	sub.f32 	%f1645, %f1641, %f1634;
	add.f32 	%f1646, %f1632, %f1645;
	sub.f32 	%f1647, %f1646, %f1632;
	sub.f32 	%f1648, %f1647, %f1645;
	mul.f32 	%f1649, %f1641, %f1640;
	sub.f32 	%f1650, %f1649, %f1639;
	add.f32 	%f1651, %f1637, %f1650;
	sub.f32 	%f1652, %f1651, %f1637;
	sub.f32 	%f1653, %f1652, %f1650;
	add.s32 	%r329, %r365, 6;
	cvt.rn.f32.u32 	%f1654, %r329;
	sub.f32 	%f1655, %f1642, %f1648;
	add.f32 	%f1656, %f1646, %f1655;
	sub.f32 	%f1657, %f1656, %f1646;
	sub.f32 	%f1658, %f1657, %f1655;
	mul.f32 	%f1659, %f1642, %f1654;
	sub.f32 	%f1660, %f1659, %f1653;
	add.f32 	%f1661, %f1651, %f1660;
	sub.f32 	%f1662, %f1661, %f1651;
	sub.f32 	%f1663, %f1662, %f1660;
	add.s32 	%r330, %r365, 7;
	cvt.rn.f32.u32 	%f1664, %r330;
	sub.f32 	%f1665, %f1643, %f1658;
	add.f32 	%f1666, %f1656, %f1665;
	sub.f32 	%f1667, %f1666, %f1656;
	sub.f32 	%f1668, %f1667, %f1665;
	mul.f32 	%f1669, %f1643, %f1664;
	sub.f32 	%f1670, %f1669, %f1663;
	add.f32 	%f1671, %f1661, %f1670;
	sub.f32 	%f1672, %f1671, %f1661;
	sub.f32 	%f1673, %f1672, %f1670;
	add.s32 	%r365, %r365, 8;
	cvt.rn.f32.u32 	%f1674, %r365;
	sub.f32 	%f1675, %f1644, %f1668;
	add.f32 	%f1858, %f1666, %f1675;
	sub.f32 	%f1676, %f1858, %f1666;
	sub.f32 	%f1860, %f1676, %f1675;
	mul.f32 	%f1677, %f1644, %f1674;
	sub.f32 	%f1678, %f1677, %f1673;
	add.f32 	%f1859, %f1671, %f1678;
	sub.f32 	%f1679, %f1859, %f1671;
	sub.f32 	%f1861, %f1679, %f1678;
	setp.ne.s32 	%p160, %r365, %r35;
	mov.u32 	%r367, %r35;
	@%p160 bra 	$L__BB3_50;
$L__BB3_51:
	setp.eq.s32 	%p161, %r25, 0;
	@%p161 bra 	$L__BB3_59;
	setp.lt.u32 	%p162, %r26, 3;
	@%p162 bra 	$L__BB3_54;
	add.s32 	%r331, %r367, 1;
	cvt.rn.f32.u32 	%f1681, %r331;
	shl.b32 	%r332, %r367, 2;
	mov.u32 	%r333, diff_ring;
	add.s32 	%r334, %r333, %r332;
	ld.shared.f32 	%f1682, [%r334];
	sub.f32 	%f1683, %f1682, %f1860;
	add.f32 	%f1684, %f1858, %f1683;
	sub.f32 	%f1685, %f1684, %f1858;
	sub.f32 	%f1686, %f1685, %f1683;
	mul.f32 	%f1687, %f1682, %f1681;
	sub.f32 	%f1688, %f1687, %f1861;
	add.f32 	%f1689, %f1859, %f1688;
	sub.f32 	%f1690, %f1689, %f1859;
	sub.f32 	%f1691, %f1690, %f1688;
	add.s32 	%r335, %r367, 2;
	cvt.rn.f32.u32 	%f1692, %r335;
	ld.shared.f32 	%f1693, [%r334+4];
	sub.f32 	%f1694, %f1693, %f1686;
	add.f32 	%f1695, %f1684, %f1694;
	sub.f32 	%f1696, %f1695, %f1684;
	sub.f32 	%f1697, %f1696, %f1694;
	mul.f32 	%f1698, %f1693, %f1692;
	sub.f32 	%f1699, %f1698, %f1691;
	add.f32 	%f1700, %f1689, %f1699;
	sub.f32 	%f1701, %f1700, %f1689;
	sub.f32 	%f1702, %f1701, %f1699;
	add.s32 	%r336, %r367, 3;
	cvt.rn.f32.u32 	%f1703, %r336;
	ld.shared.f32 	%f1704, [%r334+8];
	sub.f32 	%f1705, %f1704, %f1697;
	add.f32 	%f1706, %f1695, %f1705;
	sub.f32 	%f1707, %f1706, %f1695;
	sub.f32 	%f1708, %f1707, %f1705;
	mul.f32 	%f1709, %f1704, %f1703;
	sub.f32 	%f1710, %f1709, %f1702;
	add.f32 	%f1711, %f1700, %f1710;
	sub.f32 	%f1712, %f1711, %f1700;
	sub.f32 	%f1713, %f1712, %f1710;
	add.s32 	%r367, %r367, 4;
	cvt.rn.f32.u32 	%f1714, %r367;
	ld.shared.f32 	%f1715, [%r334+12];
	sub.f32 	%f1716, %f1715, %f1708;
	add.f32 	%f1858, %f1706, %f1716;
	sub.f32 	%f1717, %f1858, %f1706;
	sub.f32 	%f1860, %f1717, %f1716;
	mul.f32 	%f1718, %f1715, %f1714;
	sub.f32 	%f1719, %f1718, %f1713;
	add.f32 	%f1859, %f1711, %f1719;
	sub.f32 	%f1720, %f1859, %f1711;
	sub.f32 	%f1861, %f1720, %f1719;
$L__BB3_54:
	setp.eq.s32 	%p163, %r27, 0;
	@%p163 bra 	$L__BB3_59;
	setp.eq.s32 	%p164, %r27, 1;
	@%p164 bra 	$L__BB3_57;
	add.s32 	%r337, %r367, 1;
	cvt.rn.f32.u32 	%f1722, %r337;
	shl.b32 	%r338, %r367, 2;
	mov.u32 	%r339, diff_ring;
	add.s32 	%r340, %r339, %r338;
	ld.shared.f32 	%f1723, [%r340];
	sub.f32 	%f1724, %f1723, %f1860;
	add.f32 	%f1725, %f1858, %f1724;
	sub.f32 	%f1726, %f1725, %f1858;
	sub.f32 	%f1727, %f1726, %f1724;
	mul.f32 	%f1728, %f1723, %f1722;
	sub.f32 	%f1729, %f1728, %f1861;
	add.f32 	%f1730, %f1859, %f1729;
	sub.f32 	%f1731, %f1730, %f1859;
	sub.f32 	%f1732, %f1731, %f1729;
	add.s32 	%r367, %r367, 2;
	cvt.rn.f32.u32 	%f1733, %r367;
	ld.shared.f32 	%f1734, [%r340+4];
	sub.f32 	%f1735, %f1734, %f1727;
	add.f32 	%f1858, %f1725, %f1735;
	sub.f32 	%f1736, %f1858, %f1725;
	sub.f32 	%f1860, %f1736, %f1735;
	mul.f32 	%f1737, %f1734, %f1733;
	sub.f32 	%f1738, %f1737, %f1732;
	add.f32 	%f1859, %f1730, %f1738;
	sub.f32 	%f1739, %f1859, %f1730;
	sub.f32 	%f1861, %f1739, %f1738;
$L__BB3_57:
	setp.eq.s32 	%p165, %r36, 0;
	@%p165 bra 	$L__BB3_59;
	add.s32 	%r341, %r367, 1;
	cvt.rn.f32.u32 	%f1740, %r341;
	shl.b32 	%r342, %r367, 2;
	mov.u32 	%r343, diff_ring;
	add.s32 	%r344, %r343, %r342;
	ld.shared.f32 	%f1741, [%r344];
	sub.f32 	%f1742, %f1741, %f1860;
	add.f32 	%f143, %f1858, %f1742;
	sub.f32 	%f1743, %f143, %f1858;
	sub.f32 	%f1860, %f1743, %f1742;
	mul.f32 	%f1744, %f1741, %f1740;
	sub.f32 	%f1745, %f1744, %f1861;
	add.f32 	%f145, %f1859, %f1745;
	sub.f32 	%f1746, %f145, %f1859;
	sub.f32 	%f1861, %f1746, %f1745;
	mov.f32 	%f1858, %f143;
	mov.f32 	%f1859, %f145;
$L__BB3_59:
	add.f32 	%f1747, %f1859, %f1861;
	mul.f32 	%f1862, %f3, %f1747;
	mov.u32 	%r369, %r14;
$L__BB3_60:
	mov.f32 	%f1865, 0f7FC00000;
	mov.f32 	%f1864, %f1777;
	@%p175 bra 	$L__BB3_65;
	and.b16  	%rs81, %rs92, 255;
	setp.eq.s16 	%p166, %rs81, 0;
	mov.b16 	%rs92, 1;
	mov.f32 	%f1864, %f1808;
	mov.f32 	%f1865, %f1808;
	@%p166 bra 	$L__BB3_65;
	sub.f32 	%f157, %f30, %f1777;
	mul.f32 	%f158, %f5, %f157;
	abs.f32 	%f1750, %f158;
	setp.le.f32 	%p167, %f1750, 0f1E3CE508;
	mov.f32 	%f1863, 0f00000000;
	@%p167 bra 	$L__BB3_64;
	mul.f32 	%f1751, %f12, %f1777;
	fma.rn.f32 	%f1752, %f5, %f1808, %f1751;
	sub.f32 	%f1753, %f30, %f1752;
	div.rn.f32 	%f1754, %f1753, %f158;
	div.rn.f32 	%f1755, %f1754, 0f3DCCCCCD;
	cvt.rmi.f32.f32 	%f1756, %f1755;
	cvt.rzi.s32.f32 	%r345, %f1756;
	setp.lt.s32 	%p168, %r345, 0;
	min.s32 	%r346, %r345, %r171;
	selp.b32 	%r347, 0, %r346, %p168;
	setp.lt.s32 	%p169, %r347, %r171;
	selp.u32 	%r348, 1, 0, %p169;
	add.s32 	%r349, %r347, %r348;
	cvt.rn.f32.s32 	%f1757, %r347;
	mul.f32 	%f1758, %f1757, 0f3DCCCCCD;
	cvt.rn.f32.s32 	%f1759, %r349;
	mul.f32 	%f1760, %f1759, 0f3DCCCCCD;
	mul.f32 	%f1761, %f158, %f1758;
	sub.f32 	%f1762, %f1753, %f1761;
	abs.f32 	%f1763, %f1762;
	mul.f32 	%f1764, %f158, %f1760;
	sub.f32 	%f1765, %f1753, %f1764;
	abs.f32 	%f1766, %f1765;
	setp.le.f32 	%p170, %f1763, %f1766;
	selp.f32 	%f1863, %f1758, %f1760, %p170;
$L__BB3_64:
	fma.rn.f32 	%f1767, %f1863, %f157, %f1808;
	sub.f32 	%f1768, %f1767, %f1777;
	fma.rn.f32 	%f1864, %f5, %f1768, %f1777;
	mov.f32 	%f1865, %f1864;
$L__BB3_65:
	abs.f32 	%f1769, %f1862;
	setp.nan.f32 	%p171, %f1769, %f1769;
	abs.f32 	%f1770, %f1865;
	setp.nan.f32 	%p172, %f1770, %f1770;
	or.pred  	%p173, %p171, %p172;
	@%p173 bra 	$L__BB3_67;
	add.f32 	%f1772, %f1862, %f1865;
	mul.f32 	%f1773, %f1772, 0f3F000000;
	mul.wide.s32 	%rd290, %r43, 4;
	add.s64 	%rd291, %rd1, %rd290;
	st.global.f32 	[%rd291], %f1773;
$L__BB3_67:
	add.s32 	%r354, %r354, 1;
	setp.eq.s32 	%p174, %r354, %r173;
	mov.f32 	%f1777, %f1864;
	@%p174 bra 	$L__BB3_202;
	bra.uni 	$L__BB3_20;
$L__BB3_68:
	shl.b32 	%r316, %r369, 2;
	mov.u32 	%r317, diff_ring;
	add.s32 	%r318, %r317, %r316;
	st.shared.f32 	[%r318], %f1825;
	add.s32 	%r369, %r369, 1;
	setp.eq.s32 	%p158, %r369, %r14;
	@%p158 bra 	$L__BB3_69;
	bra.uni 	$L__BB3_60;
$L__BB3_69:
	setp.lt.s32 	%p159, %r175, 8;
	mov.f32 	%f1861, 0f00000000;
	mov.b32 	%r367, 0;
	mov.f32 	%f1860, %f1861;
	mov.f32 	%f1859, %f1861;
	mov.f32 	%f1858, %f1861;
	@%p159 bra 	$L__BB3_51;
	mov.f32 	%f1861, 0f00000000;
	mov.b32 	%r365, 0;
	bra.uni 	$L__BB3_50;
$L__BB3_71:
	setp.lt.s32 	%p140, %r354, %r18;
	mov.b16 	%rs89, 0;
	mov.pred 	%p176, 0;
	@%p140 bra 	$L__BB3_45;
	setp.lt.u32 	%p141, %r169, 8;
	sub.s32 	%r290, %r354, %r169;
	add.s32 	%r73, %r290, 1;
	mov.f32 	%f1824, 0f00000000;
	mov.b32 	%r372, 0;
	mov.f32 	%f1822, %f1824;
	mov.f32 	%f1823, %f1824;
	mov.f32 	%f1821, %f1824;
	@%p141 bra 	$L__BB3_75;
	mov.f32 	%f1824, 0f00000000;
	mov.b32 	%r364, 0;
$L__BB3_74:
	.pragma "nounroll";
	add.s32 	%r292, %r73, %r364;
	add.s32 	%r293, %r364, 1;
	cvt.rn.f32.u32 	%f1426, %r293;
	mad.lo.s32 	%r294, %r292, %r174, %r1;
	mul.wide.s32 	%rd268, %r294, 4;
	add.s64 	%rd269, %rd2, %rd268;
	ld.global.nc.f32 	%f1427, [%rd269];
	sub.f32 	%f1428, %f1427, %f1823;
	add.f32 	%f1429, %f1821, %f1428;
	sub.f32 	%f1430, %f1429, %f1821;
	sub.f32 	%f1431, %f1430, %f1428;
	mul.f32 	%f1432, %f1427, %f1426;
	sub.f32 	%f1433, %f1432, %f1824;
	add.f32 	%f1434, %f1822, %f1433;
	sub.f32 	%f1435, %f1434, %f1822;
	sub.f32 	%f1436, %f1435, %f1433;
	add.s32 	%r295, %r364, 2;
	cvt.rn.f32.u32 	%f1437, %r295;
	mul.wide.s32 	%rd270, %r174, 4;
	add.s64 	%rd271, %rd269, %rd270;
	ld.global.nc.f32 	%f1438, [%rd271];
	sub.f32 	%f1439, %f1438, %f1431;
	add.f32 	%f1440, %f1429, %f1439;
	sub.f32 	%f1441, %f1440, %f1429;
	sub.f32 	%f1442, %f1441, %f1439;
	mul.f32 	%f1443, %f1438, %f1437;
	sub.f32 	%f1444, %f1443, %f1436;
	add.f32 	%f1445, %f1434, %f1444;
	sub.f32 	%f1446, %f1445, %f1434;
	sub.f32 	%f1447, %f1446, %f1444;
	add.s32 	%r296, %r364, 3;
	cvt.rn.f32.u32 	%f1448, %r296;
	add.s64 	%rd272, %rd271, %rd270;
	ld.global.nc.f32 	%f1449, [%rd272];
	sub.f32 	%f1450, %f1449, %f1442;
	add.f32 	%f1451, %f1440, %f1450;
	sub.f32 	%f1452, %f1451, %f1440;
	sub.f32 	%f1453, %f1452, %f1450;
	mul.f32 	%f1454, %f1449, %f1448;
	sub.f32 	%f1455, %f1454, %f1447;
	add.f32 	%f1456, %f1445, %f1455;
	sub.f32 	%f1457, %f1456, %f1445;
	sub.f32 	%f1458, %f1457, %f1455;
	add.s32 	%r297, %r364, 4;
	cvt.rn.f32.u32 	%f1459, %r297;
	add.s64 	%rd273, %rd272, %rd270;
	ld.global.nc.f32 	%f1460, [%rd273];
	sub.f32 	%f1461, %f1460, %f1453;
	add.f32 	%f1462, %f1451, %f1461;
	sub.f32 	%f1463, %f1462, %f1451;
	sub.f32 	%f1464, %f1463, %f1461;
	mul.f32 	%f1465, %f1460, %f1459;
	sub.f32 	%f1466, %f1465, %f1458;
	add.f32 	%f1467, %f1456, %f1466;
	sub.f32 	%f1468, %f1467, %f1456;
	sub.f32 	%f1469, %f1468, %f1466;
	add.s32 	%r298, %r364, 5;
	cvt.rn.f32.u32 	%f1470, %r298;
	add.s64 	%rd274, %rd273, %rd270;
	ld.global.nc.f32 	%f1471, [%rd274];
	sub.f32 	%f1472, %f1471, %f1464;
	add.f32 	%f1473, %f1462, %f1472;
	sub.f32 	%f1474, %f1473, %f1462;
	sub.f32 	%f1475, %f1474, %f1472;
	mul.f32 	%f1476, %f1471, %f1470;
	sub.f32 	%f1477, %f1476, %f1469;
	add.f32 	%f1478, %f1467, %f1477;
	sub.f32 	%f1479, %f1478, %f1467;
	sub.f32 	%f1480, %f1479, %f1477;
	add.s32 	%r299, %r364, 6;
	cvt.rn.f32.u32 	%f1481, %r299;
	add.s64 	%rd275, %rd274, %rd270;
	ld.global.nc.f32 	%f1482, [%rd275];
	sub.f32 	%f1483, %f1482, %f1475;
	add.f32 	%f1484, %f1473, %f1483;
	sub.f32 	%f1485, %f1484, %f1473;
	sub.f32 	%f1486, %f1485, %f1483;
	mul.f32 	%f1487, %f1482, %f1481;
	sub.f32 	%f1488, %f1487, %f1480;
	add.f32 	%f1489, %f1478, %f1488;
	sub.f32 	%f1490, %f1489, %f1478;
	sub.f32 	%f1491, %f1490, %f1488;
	add.s32 	%r300, %r364, 7;
	cvt.rn.f32.u32 	%f1492, %r300;
	add.s64 	%rd276, %rd275, %rd270;
	ld.global.nc.f32 	%f1493, [%rd276];
	sub.f32 	%f1494, %f1493, %f1486;
	add.f32 	%f1495, %f1484, %f1494;
	sub.f32 	%f1496, %f1495, %f1484;
	sub.f32 	%f1497, %f1496, %f1494;
	mul.f32 	%f1498, %f1493, %f1492;
	sub.f32 	%f1499, %f1498, %f1491;
	add.f32 	%f1500, %f1489, %f1499;
	sub.f32 	%f1501, %f1500, %f1489;
	sub.f32 	%f1502, %f1501, %f1499;
	add.s32 	%r364, %r364, 8;
	cvt.rn.f32.u32 	%f1503, %r364;
	add.s64 	%rd277, %rd276, %rd270;
	ld.global.nc.f32 	%f1504, [%rd277];
	sub.f32 	%f1505, %f1504, %f1497;
	add.f32 	%f1821, %f1495, %f1505;
	sub.f32 	%f1506, %f1821, %f1495;
	sub.f32 	%f1823, %f1506, %f1505;
	mul.f32 	%f1507, %f1504, %f1503;
	sub.f32 	%f1508, %f1507, %f1502;
	add.f32 	%f1822, %f1500, %f1508;
	sub.f32 	%f1509, %f1822, %f1500;
	sub.f32 	%f1824, %f1509, %f1508;
	setp.eq.s32 	%p142, %r364, %r33;
	mov.u32 	%r372, %r33;
	@%p142 bra 	$L__BB3_75;
	bra.uni 	$L__BB3_74;
$L__BB3_75:
	setp.eq.s32 	%p144, %r22, 0;
	mov.b16 	%rs89, 1;
	mov.pred 	%p176, -1;
	@%p144 bra 	$L__BB3_45;
	setp.lt.u32 	%p145, %r23, 3;
	@%p145 bra 	$L__BB3_78;
	add.s32 	%r301, %r73, %r372;
	add.s32 	%r302, %r372, 1;
	cvt.rn.f32.u32 	%f1511, %r302;
	mad.lo.s32 	%r303, %r301, %r174, %r1;
	mul.wide.s32 	%rd278, %r303, 4;
	add.s64 	%rd279, %rd2, %rd278;
	ld.global.nc.f32 	%f1512, [%rd279];
	sub.f32 	%f1513, %f1512, %f1823;
	add.f32 	%f1514, %f1821, %f1513;
	sub.f32 	%f1515, %f1514, %f1821;
	sub.f32 	%f1516, %f1515, %f1513;
	mul.f32 	%f1517, %f1512, %f1511;
	sub.f32 	%f1518, %f1517, %f1824;
	add.f32 	%f1519, %f1822, %f1518;
	sub.f32 	%f1520, %f1519, %f1822;
	sub.f32 	%f1521, %f1520, %f1518;
	add.s32 	%r304, %r372, 2;
	cvt.rn.f32.u32 	%f1522, %r304;
	mul.wide.s32 	%rd280, %r174, 4;
	add.s64 	%rd281, %rd279, %rd280;
	ld.global.nc.f32 	%f1523, [%rd281];
	sub.f32 	%f1524, %f1523, %f1516;
	add.f32 	%f1525, %f1514, %f1524;
	sub.f32 	%f1526, %f1525, %f1514;
	sub.f32 	%f1527, %f1526, %f1524;
	mul.f32 	%f1528, %f1523, %f1522;
	sub.f32 	%f1529, %f1528, %f1521;
	add.f32 	%f1530, %f1519, %f1529;
	sub.f32 	%f1531, %f1530, %f1519;
	sub.f32 	%f1532, %f1531, %f1529;
	add.s32 	%r305, %r372, 3;
	cvt.rn.f32.u32 	%f1533, %r305;
	add.s64 	%rd282, %rd281, %rd280;
	ld.global.nc.f32 	%f1534, [%rd282];
	sub.f32 	%f1535, %f1534, %f1527;
	add.f32 	%f1536, %f1525, %f1535;
	sub.f32 	%f1537, %f1536, %f1525;
	sub.f32 	%f1538, %f1537, %f1535;
	mul.f32 	%f1539, %f1534, %f1533;
	sub.f32 	%f1540, %f1539, %f1532;
	add.f32 	%f1541, %f1530, %f1540;
	sub.f32 	%f1542, %f1541, %f1530;
	sub.f32 	%f1543, %f1542, %f1540;
	add.s32 	%r372, %r372, 4;
	cvt.rn.f32.u32 	%f1544, %r372;
	add.s64 	%rd283, %rd282, %rd280;
	ld.global.nc.f32 	%f1545, [%rd283];
	sub.f32 	%f1546, %f1545, %f1538;
	add.f32 	%f1821, %f1536, %f1546;
	sub.f32 	%f1547, %f1821, %f1536;
	sub.f32 	%f1823, %f1547, %f1546;
	mul.f32 	%f1548, %f1545, %f1544;
	sub.f32 	%f1549, %f1548, %f1543;
	add.f32 	%f1822, %f1541, %f1549;
	sub.f32 	%f1550, %f1822, %f1541;
	sub.f32 	%f1824, %f1550, %f1549;
$L__BB3_78:
	setp.eq.s32 	%p147, %r24, 0;
	@%p147 bra 	$L__BB3_45;
	setp.eq.s32 	%p148, %r24, 1;
	@%p148 bra 	$L__BB3_81;
	add.s32 	%r306, %r73, %r372;
	add.s32 	%r307, %r372, 1;
	cvt.rn.f32.u32 	%f1552, %r307;
	mad.lo.s32 	%r308, %r306, %r174, %r1;
	mul.wide.s32 	%rd284, %r308, 4;
	add.s64 	%rd285, %rd2, %rd284;
	ld.global.nc.f32 	%f1553, [%rd285];
	sub.f32 	%f1554, %f1553, %f1823;
	add.f32 	%f1555, %f1821, %f1554;
	sub.f32 	%f1556, %f1555, %f1821;
	sub.f32 	%f1557, %f1556, %f1554;
	mul.f32 	%f1558, %f1553, %f1552;
	sub.f32 	%f1559, %f1558, %f1824;
	add.f32 	%f1560, %f1822, %f1559;
	sub.f32 	%f1561, %f1560, %f1822;
	sub.f32 	%f1562, %f1561, %f1559;
	add.s32 	%r372, %r372, 2;
	cvt.rn.f32.u32 	%f1563, %r372;
	mul.wide.s32 	%rd286, %r174, 4;
	add.s64 	%rd287, %rd285, %rd286;
	ld.global.nc.f32 	%f1564, [%rd287];
	sub.f32 	%f1565, %f1564, %f1557;
	add.f32 	%f1821, %f1555, %f1565;
	sub.f32 	%f1566, %f1821, %f1555;
	sub.f32 	%f1823, %f1566, %f1565;
	mul.f32 	%f1567, %f1564, %f1563;
	sub.f32 	%f1568, %f1567, %f1562;
	add.f32 	%f1822, %f1560, %f1568;
	sub.f32 	%f1569, %f1822, %f1560;
	sub.f32 	%f1824, %f1569, %f1568;
$L__BB3_81:
	setp.eq.s32 	%p150, %r34, 0;
	@%p150 bra 	$L__BB3_45;
	add.s32 	%r309, %r73, %r372;
	add.s32 	%r310, %r372, 1;
	cvt.rn.f32.u32 	%f1570, %r310;
	mad.lo.s32 	%r311, %r309, %r174, %r1;
	mul.wide.s32 	%rd288, %r311, 4;
	add.s64 	%rd289, %rd2, %rd288;
	ld.global.nc.f32 	%f1571, [%rd289];
	sub.f32 	%f1572, %f1571, %f1823;
	add.f32 	%f196, %f1821, %f1572;
	sub.f32 	%f1573, %f196, %f1821;
	sub.f32 	%f1823, %f1573, %f1572;
	mul.f32 	%f1574, %f1571, %f1570;
	sub.f32 	%f1575, %f1574, %f1824;
	add.f32 	%f198, %f1822, %f1575;
	sub.f32 	%f1576, %f198, %f1822;
	sub.f32 	%f1824, %f1576, %f1575;
	mov.f32 	%f1821, %f196;
	mov.f32 	%f1822, %f198;
	bra.uni 	$L__BB3_45;
$L__BB3_83:
	setp.lt.s32 	%p129, %r354, %r17;
	mov.b16 	%rs88, 0;
	@%p129 bra 	$L__BB3_43;
	setp.lt.u32 	%p130, %r16, 7;
	sub.s32 	%r265, %r354, %r13;
	add.s32 	%r79, %r265, 1;
	mov.f32 	%f1816, 0f00000000;
	mov.b32 	%r375, 0;
	mov.f32 	%f1814, %f1816;
	mov.f32 	%f1815, %f1816;
	mov.f32 	%f1813, %f1816;
	@%p130 bra 	$L__BB3_87;
	mov.f32 	%f1816, 0f00000000;
	mov.b32 	%r363, 0;
$L__BB3_86:
	.pragma "nounroll";
	add.s32 	%r267, %r79, %r363;
	add.s32 	%r268, %r363, 1;
	cvt.rn.f32.u32 	%f1264, %r268;
	mad.lo.s32 	%r269, %r267, %r174, %r1;
	mul.wide.s32 	%rd244, %r269, 4;
	add.s64 	%rd245, %rd2, %rd244;
	ld.global.nc.f32 	%f1265, [%rd245];
	sub.f32 	%f1266, %f1265, %f1815;
	add.f32 	%f1267, %f1813, %f1266;
	sub.f32 	%f1268, %f1267, %f1813;
	sub.f32 	%f1269, %f1268, %f1266;
	mul.f32 	%f1270, %f1265, %f1264;
	sub.f32 	%f1271, %f1270, %f1816;
	add.f32 	%f1272, %f1814, %f1271;
	sub.f32 	%f1273, %f1272, %f1814;
	sub.f32 	%f1274, %f1273, %f1271;
	add.s32 	%r270, %r363, 2;
	cvt.rn.f32.u32 	%f1275, %r270;
	mul.wide.s32 	%rd246, %r174, 4;
	add.s64 	%rd247, %rd245, %rd246;
	ld.global.nc.f32 	%f1276, [%rd247];
	sub.f32 	%f1277, %f1276, %f1269;
	add.f32 	%f1278, %f1267, %f1277;
	sub.f32 	%f1279, %f1278, %f1267;
	sub.f32 	%f1280, %f1279, %f1277;
	mul.f32 	%f1281, %f1276, %f1275;
	sub.f32 	%f1282, %f1281, %f1274;
	add.f32 	%f1283, %f1272, %f1282;
	sub.f32 	%f1284, %f1283, %f1272;
	sub.f32 	%f1285, %f1284, %f1282;
	add.s32 	%r271, %r363, 3;
	cvt.rn.f32.u32 	%f1286, %r271;
	add.s64 	%rd248, %rd247, %rd246;
	ld.global.nc.f32 	%f1287, [%rd248];
	sub.f32 	%f1288, %f1287, %f1280;
	add.f32 	%f1289, %f1278, %f1288;
	sub.f32 	%f1290, %f1289, %f1278;
	sub.f32 	%f1291, %f1290, %f1288;
	mul.f32 	%f1292, %f1287, %f1286;
	sub.f32 	%f1293, %f1292, %f1285;
	add.f32 	%f1294, %f1283, %f1293;
	sub.f32 	%f1295, %f1294, %f1283;
	sub.f32 	%f1296, %f1295, %f1293;
	add.s32 	%r272, %r363, 4;
	cvt.rn.f32.u32 	%f1297, %r272;
	add.s64 	%rd249, %rd248, %rd246;
	ld.global.nc.f32 	%f1298, [%rd249];
	sub.f32 	%f1299, %f1298, %f1291;
	add.f32 	%f1300, %f1289, %f1299;
	sub.f32 	%f1301, %f1300, %f1289;
	sub.f32 	%f1302, %f1301, %f1299;
	mul.f32 	%f1303, %f1298, %f1297;
	sub.f32 	%f1304, %f1303, %f1296;
	add.f32 	%f1305, %f1294, %f1304;
	sub.f32 	%f1306, %f1305, %f1294;
	sub.f32 	%f1307, %f1306, %f1304;
	add.s32 	%r273, %r363, 5;
	cvt.rn.f32.u32 	%f1308, %r273;
	add.s64 	%rd250, %rd249, %rd246;
	ld.global.nc.f32 	%f1309, [%rd250];
	sub.f32 	%f1310, %f1309, %f1302;
	add.f32 	%f1311, %f1300, %f1310;
	sub.f32 	%f1312, %f1311, %f1300;
	sub.f32 	%f1313, %f1312, %f1310;
	mul.f32 	%f1314, %f1309, %f1308;
	sub.f32 	%f1315, %f1314, %f1307;
	add.f32 	%f1316, %f1305, %f1315;
	sub.f32 	%f1317, %f1316, %f1305;
	sub.f32 	%f1318, %f1317, %f1315;
	add.s32 	%r274, %r363, 6;
	cvt.rn.f32.u32 	%f1319, %r274;
	add.s64 	%rd251, %rd250, %rd246;
	ld.global.nc.f32 	%f1320, [%rd251];
	sub.f32 	%f1321, %f1320, %f1313;
	add.f32 	%f1322, %f1311, %f1321;
	sub.f32 	%f1323, %f1322, %f1311;
	sub.f32 	%f1324, %f1323, %f1321;
	mul.f32 	%f1325, %f1320, %f1319;
	sub.f32 	%f1326, %f1325, %f1318;
	add.f32 	%f1327, %f1316, %f1326;
	sub.f32 	%f1328, %f1327, %f1316;
	sub.f32 	%f1329, %f1328, %f1326;
	add.s32 	%r275, %r363, 7;
	cvt.rn.f32.u32 	%f1330, %r275;
	add.s64 	%rd252, %rd251, %rd246;
	ld.global.nc.f32 	%f1331, [%rd252];
	sub.f32 	%f1332, %f1331, %f1324;
	add.f32 	%f1333, %f1322, %f1332;
	sub.f32 	%f1334, %f1333, %f1322;
	sub.f32 	%f1335, %f1334, %f1332;
	mul.f32 	%f1336, %f1331, %f1330;
	sub.f32 	%f1337, %f1336, %f1329;
	add.f32 	%f1338, %f1327, %f1337;
	sub.f32 	%f1339, %f1338, %f1327;
	sub.f32 	%f1340, %f1339, %f1337;
	add.s32 	%r363, %r363, 8;
	cvt.rn.f32.u32 	%f1341, %r363;
	add.s64 	%rd253, %rd252, %rd246;
	ld.global.nc.f32 	%f1342, [%rd253];
	sub.f32 	%f1343, %f1342, %f1335;
	add.f32 	%f1813, %f1333, %f1343;
	sub.f32 	%f1344, %f1813, %f1333;
	sub.f32 	%f1815, %f1344, %f1343;
	mul.f32 	%f1345, %f1342, %f1341;
	sub.f32 	%f1346, %f1345, %f1340;
	add.f32 	%f1814, %f1338, %f1346;
	sub.f32 	%f1347, %f1814, %f1338;
	sub.f32 	%f1816, %f1347, %f1346;
	setp.eq.s32 	%p131, %r363, %r29;
	mov.u32 	%r375, %r29;
	@%p131 bra 	$L__BB3_87;
	bra.uni 	$L__BB3_86;
$L__BB3_87:
	setp.eq.s32 	%p132, %r30, 0;
	mov.b16 	%rs88, 1;
	@%p132 bra 	$L__BB3_43;
	setp.lt.u32 	%p133, %r21, 3;
	@%p133 bra 	$L__BB3_90;
	add.s32 	%r276, %r79, %r375;
	add.s32 	%r277, %r375, 1;
	cvt.rn.f32.u32 	%f1349, %r277;
	mad.lo.s32 	%r278, %r276, %r174, %r1;
	mul.wide.s32 	%rd254, %r278, 4;
	add.s64 	%rd255, %rd2, %rd254;
	ld.global.nc.f32 	%f1350, [%rd255];
	sub.f32 	%f1351, %f1350, %f1815;
	add.f32 	%f1352, %f1813, %f1351;
	sub.f32 	%f1353, %f1352, %f1813;
	sub.f32 	%f1354, %f1353, %f1351;
	mul.f32 	%f1355, %f1350, %f1349;
	sub.f32 	%f1356, %f1355, %f1816;
	add.f32 	%f1357, %f1814, %f1356;
	sub.f32 	%f1358, %f1357, %f1814;
	sub.f32 	%f1359, %f1358, %f1356;
	add.s32 	%r279, %r375, 2;
	cvt.rn.f32.u32 	%f1360, %r279;
	mul.wide.s32 	%rd256, %r174, 4;
	add.s64 	%rd257, %rd255, %rd256;
	ld.global.nc.f32 	%f1361, [%rd257];
	sub.f32 	%f1362, %f1361, %f1354;
	add.f32 	%f1363, %f1352, %f1362;
	sub.f32 	%f1364, %f1363, %f1352;
	sub.f32 	%f1365, %f1364, %f1362;
	mul.f32 	%f1366, %f1361, %f1360;
	sub.f32 	%f1367, %f1366, %f1359;
	add.f32 	%f1368, %f1357, %f1367;
	sub.f32 	%f1369, %f1368, %f1357;
	sub.f32 	%f1370, %f1369, %f1367;
	add.s32 	%r280, %r375, 3;
	cvt.rn.f32.u32 	%f1371, %r280;
	add.s64 	%rd258, %rd257, %rd256;
	ld.global.nc.f32 	%f1372, [%rd258];
	sub.f32 	%f1373, %f1372, %f1365;
	add.f32 	%f1374, %f1363, %f1373;
	sub.f32 	%f1375, %f1374, %f1363;
	sub.f32 	%f1376, %f1375, %f1373;
	mul.f32 	%f1377, %f1372, %f1371;
	sub.f32 	%f1378, %f1377, %f1370;
	add.f32 	%f1379, %f1368, %f1378;
	sub.f32 	%f1380, %f1379, %f1368;
	sub.f32 	%f1381, %f1380, %f1378;
	add.s32 	%r375, %r375, 4;
	cvt.rn.f32.u32 	%f1382, %r375;
	add.s64 	%rd259, %rd258, %rd256;
	ld.global.nc.f32 	%f1383, [%rd259];
	sub.f32 	%f1384, %f1383, %f1376;
	add.f32 	%f1813, %f1374, %f1384;
	sub.f32 	%f1385, %f1813, %f1374;
	sub.f32 	%f1815, %f1385, %f1384;
	mul.f32 	%f1386, %f1383, %f1382;
	sub.f32 	%f1387, %f1386, %f1381;
	add.f32 	%f1814, %f1379, %f1387;
	sub.f32 	%f1388, %f1814, %f1379;
	sub.f32 	%f1816, %f1388, %f1387;
$L__BB3_90:
	setp.eq.s32 	%p134, %r31, 0;
	@%p134 bra 	$L__BB3_43;
	setp.eq.s32 	%p135, %r31, 2;
	@%p135 bra 	$L__BB3_93;
	add.s32 	%r281, %r79, %r375;
	add.s32 	%r282, %r375, 1;
	cvt.rn.f32.u32 	%f1390, %r282;
	mad.lo.s32 	%r283, %r281, %r174, %r1;
	mul.wide.s32 	%rd260, %r283, 4;
	add.s64 	%rd261, %rd2, %rd260;
	ld.global.nc.f32 	%f1391, [%rd261];
	sub.f32 	%f1392, %f1391, %f1815;
	add.f32 	%f1393, %f1813, %f1392;
	sub.f32 	%f1394, %f1393, %f1813;
	sub.f32 	%f1395, %f1394, %f1392;
	mul.f32 	%f1396, %f1391, %f1390;
	sub.f32 	%f1397, %f1396, %f1816;
	add.f32 	%f1398, %f1814, %f1397;
	sub.f32 	%f1399, %f1398, %f1814;
	sub.f32 	%f1400, %f1399, %f1397;
	add.s32 	%r375, %r375, 2;
	cvt.rn.f32.u32 	%f1401, %r375;
	mul.wide.s32 	%rd262, %r174, 4;
	add.s64 	%rd263, %rd261, %rd262;
	ld.global.nc.f32 	%f1402, [%rd263];
	sub.f32 	%f1403, %f1402, %f1395;
	add.f32 	%f1813, %f1393, %f1403;
	sub.f32 	%f1404, %f1813, %f1393;
	sub.f32 	%f1815, %f1404, %f1403;
	mul.f32 	%f1405, %f1402, %f1401;
	sub.f32 	%f1406, %f1405, %f1400;
	add.f32 	%f1814, %f1398, %f1406;
	sub.f32 	%f1407, %f1814, %f1398;
	sub.f32 	%f1816, %f1407, %f1406;
$L__BB3_93:
	setp.eq.s32 	%p136, %r32, 0;
	@%p136 bra 	$L__BB3_43;
	add.s32 	%r284, %r79, %r375;
	add.s32 	%r285, %r375, 1;
	cvt.rn.f32.u32 	%f1408, %r285;
	mad.lo.s32 	%r286, %r284, %r174, %r1;
	mul.wide.s32 	%rd264, %r286, 4;
	add.s64 	%rd265, %rd2, %rd264;
	ld.global.nc.f32 	%f1409, [%rd265];
	sub.f32 	%f1410, %f1409, %f1815;
	add.f32 	%f232, %f1813, %f1410;
	sub.f32 	%f1411, %f232, %f1813;
	sub.f32 	%f1815, %f1411, %f1410;
	mul.f32 	%f1412, %f1409, %f1408;
	sub.f32 	%f1413, %f1412, %f1816;
	add.f32 	%f234, %f1814, %f1413;
	sub.f32 	%f1414, %f234, %f1814;
	sub.f32 	%f1816, %f1414, %f1413;
	mov.f32 	%f1813, %f232;
	mov.f32 	%f1814, %f234;
	bra.uni 	$L__BB3_43;
$L__BB3_95:
	setp.gt.u32 	%p23, %r169, 1;
	@%p23 bra 	$L__BB3_130;
	and.b32  	%r87, %r170, 15;
	add.s32 	%r88, %r87, -1;
	and.b32  	%r89, %r170, 7;
	add.s32 	%r90, %r89, -1;
	and.b32  	%r91, %r170, 2147483632;
	and.b32  	%r92, %r170, 3;
	mov.f32 	%f1941, 0f7FC00000;
	abs.f32 	%f236, %f1941;
	mov.b32 	%r386, 0;
	mov.f32 	%f238, 0f00000000;
	mov.b16 	%rs97, 0;
	mul.wide.s32 	%rd7, %r174, 4;
	mov.u32 	%r385, %r386;
	mov.u16 	%rs98, %rs97;
	mov.f32 	%f1916, %f238;
	mov.f32 	%f1917, %f238;
	mov.u16 	%rs96, %rs97;
	mov.f32 	%f1939, %f238;
	mov.f32 	%f1938, %f238;
$L__BB3_97:
	mad.lo.s32 	%r96, %r354, %r174, %r1;
	mul.wide.s32 	%rd162, %r96, 4;
	add.s64 	%rd163, %rd2, %rd162;
	ld.global.nc.f32 	%f243, [%rd163];
	and.b16  	%rs48, %rs96, 255;
	setp.eq.s16 	%p83, %rs48, 0;
	@%p83 bra 	$L__BB3_99;
	sub.f32 	%f917, %f243, %f1917;
	fma.rn.f32 	%f1917, %f5, %f917, %f1917;
	mov.b16 	%rs96, 1;
	mov.pred 	%p177, 0;
	bra.uni 	$L__BB3_116;
$L__BB3_99:
	setp.lt.s32 	%p86, %r354, %r15;
	mov.b16 	%rs96, 0;
	mov.pred 	%p177, -1;
	@%p86 bra 	$L__BB3_116;
	sub.s32 	%r231, %r354, %r170;
	add.s32 	%r382, %r231, 1;
	setp.gt.s32 	%p87, %r382, %r354;
	mov.f32 	%f1936, 0f00000000;
	@%p87 bra 	$L__BB3_115;
	setp.lt.u32 	%p88, %r170, 16;
	mov.f32 	%f1935, 0f00000000;
	mov.f32 	%f1934, %f1935;
	@%p88 bra 	$L__BB3_104;
	mov.b32 	%r381, 0;
	mov.f32 	%f1935, 0f00000000;
$L__BB3_103:
	.pragma "nounroll";
	mad.lo.s32 	%r233, %r382, %r174, %r1;
	mul.wide.s32 	%rd164, %r233, 4;
	add.s64 	%rd165, %rd2, %rd164;
	ld.global.nc.f32 	%f922, [%rd165];
	sub.f32 	%f923, %f922, %f1935;
	add.f32 	%f924, %f1934, %f923;
	sub.f32 	%f925, %f924, %f1934;
	sub.f32 	%f926, %f925, %f923;
	add.s64 	%rd167, %rd165, %rd7;
	ld.global.nc.f32 	%f927, [%rd167];
	sub.f32 	%f928, %f927, %f926;
	add.f32 	%f929, %f924, %f928;
	sub.f32 	%f930, %f929, %f924;
	sub.f32 	%f931, %f930, %f928;
	add.s64 	%rd168, %rd167, %rd7;
	ld.global.nc.f32 	%f932, [%rd168];
	sub.f32 	%f933, %f932, %f931;
	add.f32 	%f934, %f929, %f933;
	sub.f32 	%f935, %f934, %f929;
	sub.f32 	%f936, %f935, %f933;
	add.s64 	%rd169, %rd168, %rd7;
	ld.global.nc.f32 	%f937, [%rd169];
	sub.f32 	%f938, %f937, %f936;
	add.f32 	%f939, %f934, %f938;
	sub.f32 	%f940, %f939, %f934;
	sub.f32 	%f941, %f940, %f938;
	add.s64 	%rd170, %rd169, %rd7;
	ld.global.nc.f32 	%f942, [%rd170];
	sub.f32 	%f943, %f942, %f941;
	add.f32 	%f944, %f939, %f943;
	sub.f32 	%f945, %f944, %f939;
	sub.f32 	%f946, %f945, %f943;
	add.s64 	%rd171, %rd170, %rd7;
	ld.global.nc.f32 	%f947, [%rd171];
	sub.f32 	%f948, %f947, %f946;
	add.f32 	%f949, %f944, %f948;
	sub.f32 	%f950, %f949, %f944;
	sub.f32 	%f951, %f950, %f948;
	add.s64 	%rd172, %rd171, %rd7;
	ld.global.nc.f32 	%f952, [%rd172];
	sub.f32 	%f953, %f952, %f951;
	add.f32 	%f954, %f949, %f953;
	sub.f32 	%f955, %f954, %f949;
	sub.f32 	%f956, %f955, %f953;
	add.s64 	%rd173, %rd172, %rd7;
	ld.global.nc.f32 	%f957, [%rd173];
	sub.f32 	%f958, %f957, %f956;
	add.f32 	%f959, %f954, %f958;
	sub.f32 	%f960, %f959, %f954;
	sub.f32 	%f961, %f960, %f958;
	add.s64 	%rd174, %rd173, %rd7;
	ld.global.nc.f32 	%f962, [%rd174];
	sub.f32 	%f963, %f962, %f961;
	add.f32 	%f964, %f959, %f963;
	sub.f32 	%f965, %f964, %f959;
	sub.f32 	%f966, %f965, %f963;
	add.s64 	%rd175, %rd174, %rd7;
	ld.global.nc.f32 	%f967, [%rd175];
	sub.f32 	%f968, %f967, %f966;
	add.f32 	%f969, %f964, %f968;
	sub.f32 	%f970, %f969, %f964;
	sub.f32 	%f971, %f970, %f968;
	add.s64 	%rd176, %rd175, %rd7;
	ld.global.nc.f32 	%f972, [%rd176];
	sub.f32 	%f973, %f972, %f971;
	add.f32 	%f974, %f969, %f973;
	sub.f32 	%f975, %f974, %f969;
	sub.f32 	%f976, %f975, %f973;
	add.s64 	%rd177, %rd176, %rd7;
	ld.global.nc.f32 	%f977, [%rd177];
	sub.f32 	%f978, %f977, %f976;
	add.f32 	%f979, %f974, %f978;
	sub.f32 	%f980, %f979, %f974;
	sub.f32 	%f981, %f980, %f978;
	add.s64 	%rd178, %rd177, %rd7;
	ld.global.nc.f32 	%f982, [%rd178];
	sub.f32 	%f983, %f982, %f981;
	add.f32 	%f984, %f979, %f983;
	sub.f32 	%f985, %f984, %f979;
	sub.f32 	%f986, %f985, %f983;
	add.s64 	%rd179, %rd178, %rd7;
	ld.global.nc.f32 	%f987, [%rd179];
	sub.f32 	%f988, %f987, %f986;
	add.f32 	%f989, %f984, %f988;
	sub.f32 	%f990, %f989, %f984;
	sub.f32 	%f991, %f990, %f988;
	add.s64 	%rd180, %rd179, %rd7;
	ld.global.nc.f32 	%f992, [%rd180];
	sub.f32 	%f993, %f992, %f991;
	add.f32 	%f994, %f989, %f993;
	sub.f32 	%f995, %f994, %f989;
	sub.f32 	%f996, %f995, %f993;
	add.s64 	%rd181, %rd180, %rd7;
	ld.global.nc.f32 	%f997, [%rd181];
	sub.f32 	%f998, %f997, %f996;
	add.f32 	%f1934, %f994, %f998;
	sub.f32 	%f999, %f1934, %f994;
	sub.f32 	%f1935, %f999, %f998;
	add.s32 	%r382, %r382, 16;
	add.s32 	%r381, %r381, 16;
	setp.ne.s32 	%p89, %r381, %r91;
	@%p89 bra 	$L__BB3_103;
$L__BB3_104:
	setp.eq.s32 	%p90, %r87, 0;
	@%p90 bra 	$L__BB3_114;
	setp.lt.u32 	%p91, %r88, 7;
	@%p91 bra 	$L__BB3_107;
	mad.lo.s32 	%r234, %r382, %r174, %r1;
	mul.wide.s32 	%rd182, %r234, 4;
	add.s64 	%rd183, %rd2, %rd182;
	ld.global.nc.f32 	%f1001, [%rd183];
	sub.f32 	%f1002, %f1001, %f1935;
	add.f32 	%f1003, %f1934, %f1002;
	sub.f32 	%f1004, %f1003, %f1934;
	sub.f32 	%f1005, %f1004, %f1002;
	add.s64 	%rd185, %rd183, %rd7;
	ld.global.nc.f32 	%f1006, [%rd185];
	sub.f32 	%f1007, %f1006, %f1005;
	add.f32 	%f1008, %f1003, %f1007;
	sub.f32 	%f1009, %f1008, %f1003;
	sub.f32 	%f1010, %f1009, %f1007;
	add.s64 	%rd186, %rd185, %rd7;
	ld.global.nc.f32 	%f1011, [%rd186];
	sub.f32 	%f1012, %f1011, %f1010;
	add.f32 	%f1013, %f1008, %f1012;
	sub.f32 	%f1014, %f1013, %f1008;
	sub.f32 	%f1015, %f1014, %f1012;
	add.s64 	%rd187, %rd186, %rd7;
	ld.global.nc.f32 	%f1016, [%rd187];
	sub.f32 	%f1017, %f1016, %f1015;
	add.f32 	%f1018, %f1013, %f1017;
	sub.f32 	%f1019, %f1018, %f1013;
	sub.f32 	%f1020, %f1019, %f1017;
	add.s64 	%rd188, %rd187, %rd7;
	ld.global.nc.f32 	%f1021, [%rd188];
	sub.f32 	%f1022, %f1021, %f1020;
	add.f32 	%f1023, %f1018, %f1022;
	sub.f32 	%f1024, %f1023, %f1018;
	sub.f32 	%f1025, %f1024, %f1022;
	add.s64 	%rd189, %rd188, %rd7;
	ld.global.nc.f32 	%f1026, [%rd189];
	sub.f32 	%f1027, %f1026, %f1025;
	add.f32 	%f1028, %f1023, %f1027;
	sub.f32 	%f1029, %f1028, %f1023;
	sub.f32 	%f1030, %f1029, %f1027;
	add.s64 	%rd190, %rd189, %rd7;
	ld.global.nc.f32 	%f1031, [%rd190];
	sub.f32 	%f1032, %f1031, %f1030;
	add.f32 	%f1033, %f1028, %f1032;
	sub.f32 	%f1034, %f1033, %f1028;
	sub.f32 	%f1035, %f1034, %f1032;
	add.s64 	%rd191, %rd190, %rd7;
	ld.global.nc.f32 	%f1036, [%rd191];
	sub.f32 	%f1037, %f1036, %f1035;
	add.f32 	%f1934, %f1033, %f1037;
	sub.f32 	%f1038, %f1934, %f1033;
	sub.f32 	%f1935, %f1038, %f1037;
	add.s32 	%r382, %r382, 8;
$L__BB3_107:
	setp.eq.s32 	%p92, %r89, 0;
	@%p92 bra 	$L__BB3_114;
	setp.lt.u32 	%p93, %r90, 3;
	@%p93 bra 	$L__BB3_110;
	mad.lo.s32 	%r235, %r382, %r174, %r1;
	mul.wide.s32 	%rd192, %r235, 4;
	add.s64 	%rd193, %rd2, %rd192;
	ld.global.nc.f32 	%f1040, [%rd193];
	sub.f32 	%f1041, %f1040, %f1935;
	add.f32 	%f1042, %f1934, %f1041;
	sub.f32 	%f1043, %f1042, %f1934;
	sub.f32 	%f1044, %f1043, %f1041;
	add.s64 	%rd195, %rd193, %rd7;
	ld.global.nc.f32 	%f1045, [%rd195];
	sub.f32 	%f1046, %f1045, %f1044;
	add.f32 	%f1047, %f1042, %f1046;
	sub.f32 	%f1048, %f1047, %f1042;
	sub.f32 	%f1049, %f1048, %f1046;
	add.s64 	%rd196, %rd195, %rd7;
	ld.global.nc.f32 	%f1050, [%rd196];
	sub.f32 	%f1051, %f1050, %f1049;
	add.f32 	%f1052, %f1047, %f1051;
	sub.f32 	%f1053, %f1052, %f1047;
	sub.f32 	%f1054, %f1053, %f1051;
	add.s64 	%rd197, %rd196, %rd7;
	ld.global.nc.f32 	%f1055, [%rd197];
	sub.f32 	%f1056, %f1055, %f1054;
	add.f32 	%f1934, %f1052, %f1056;
	sub.f32 	%f1057, %f1934, %f1052;
	sub.f32 	%f1935, %f1057, %f1056;
	add.s32 	%r382, %r382, 4;
$L__BB3_110:
	setp.eq.s32 	%p94, %r92, 0;
	@%p94 bra 	$L__BB3_114;
	setp.eq.s32 	%p95, %r92, 1;
	mad.lo.s32 	%r236, %r382, %r174, %r1;
	mul.wide.s32 	%rd198, %r236, 4;
	add.s64 	%rd6, %rd2, %rd198;
	ld.global.nc.f32 	%f1058, [%rd6];
	sub.f32 	%f1059, %f1058, %f1935;
	add.f32 	%f265, %f1934, %f1059;
	sub.f32 	%f1060, %f265, %f1934;
	sub.f32 	%f1935, %f1060, %f1059;
	mov.f32 	%f1934, %f265;
	@%p95 bra 	$L__BB3_114;
	setp.eq.s32 	%p96, %r92, 2;
	add.s64 	%rd8, %rd6, %rd7;
	ld.global.nc.f32 	%f1061, [%rd8];
	sub.f32 	%f1062, %f1061, %f1935;
	add.f32 	%f1934, %f265, %f1062;
	sub.f32 	%f1063, %f1934, %f265;
	sub.f32 	%f1935, %f1063, %f1062;
	@%p96 bra 	$L__BB3_114;
	add.s64 	%rd199, %rd8, %rd7;
	ld.global.nc.f32 	%f1064, [%rd199];
	sub.f32 	%f1065, %f1064, %f1935;
	add.f32 	%f269, %f1934, %f1065;
	sub.f32 	%f1066, %f269, %f1934;
	sub.f32 	%f1935, %f1066, %f1065;
	mov.f32 	%f1934, %f269;
$L__BB3_114:
	add.f32 	%f1936, %f1934, %f1935;
$L__BB3_115:
	div.rn.f32 	%f1917, %f1936, %f4;
	mov.b16 	%rs96, 1;
	mov.pred 	%p177, 0;
$L__BB3_116:
	setp.nan.f32 	%p98, %f236, %f236;
	mov.f32 	%f1940, %f238;
	@%p98 bra 	$L__BB3_122;
	setp.lt.s32 	%p99, %r385, %r14;
	@%p99 bra 	$L__BB3_120;
	shl.b32 	%r237, %r386, 2;
	mov.u32 	%r238, diff_ring;
	add.s32 	%r239, %r238, %r237;
	mov.b32 	%r240, 2143289344;
	st.shared.u32 	[%r239], %r240;
	add.s32 	%r241, %r386, 1;
	setp.eq.s32 	%p100, %r241, %r14;
	selp.b32 	%r386, 0, %r241, %p100;
	and.b16  	%rs53, %rs97, 255;
	setp.eq.s16 	%p101, %rs53, 0;
	mov.b16 	%rs97, 1;
	mov.f32 	%f1940, 0f7FC00000;
	mov.f32 	%f1941, %f1940;
	@%p101 bra 	$L__BB3_122;
	mov.f32 	%f1068, 0f7FC00000;
	sub.f32 	%f1069, %f1068, %f238;
	fma.rn.f32 	%f1940, %f7, %f1069, %f238;
	mov.f32 	%f1941, %f1940;
	bra.uni 	$L__BB3_122;
$L__BB3_120:
	shl.b32 	%r242, %r385, 2;
	mov.u32 	%r243, diff_ring;
	add.s32 	%r244, %r243, %r242;
	mov.b32 	%r245, 2143289344;
	st.shared.u32 	[%r244], %r245;
	mov.f32 	%f1070, 0f7FC00000;
	sub.f32 	%f1071, %f1070, %f1939;
	add.f32 	%f278, %f1938, %f1071;
	sub.f32 	%f1072, %f278, %f1938;
	sub.f32 	%f1939, %f1072, %f1071;
	add.s32 	%r385, %r385, 1;
	setp.ne.s32 	%p102, %r385, %r14;
	mov.f32 	%f1938, %f278;
	mov.f32 	%f1940, %f238;
	@%p102 bra 	$L__BB3_122;
	add.f32 	%f1073, %f278, %f1939;
	div.rn.f32 	%f1940, %f1073, %f6;
	mov.b16 	%rs97, 1;
	mov.f32 	%f1938, %f278;
	mov.u32 	%r385, %r14;
	mov.f32 	%f1941, %f1940;
$L__BB3_122:
	mov.f32 	%f1944, 0f7FC00000;
	mov.f32 	%f1943, %f1916;
	@%p177 bra 	$L__BB3_127;
	and.b16  	%rs57, %rs98, 255;
	setp.eq.s16 	%p103, %rs57, 0;
	mov.b16 	%rs98, 1;
	mov.f32 	%f1943, %f1917;
	mov.f32 	%f1944, %f1917;
	@%p103 bra 	$L__BB3_127;
	sub.f32 	%f285, %f243, %f1916;
	mul.f32 	%f286, %f5, %f285;
	abs.f32 	%f1076, %f286;
	setp.le.f32 	%p104, %f1076, 0f1E3CE508;
	mov.f32 	%f1942, 0f00000000;
	@%p104 bra 	$L__BB3_126;
	mul.f32 	%f1077, %f12, %f1916;
	fma.rn.f32 	%f1078, %f5, %f1917, %f1077;
	sub.f32 	%f1079, %f243, %f1078;
	div.rn.f32 	%f1080, %f1079, %f286;
	div.rn.f32 	%f1081, %f1080, 0f3DCCCCCD;
	cvt.rmi.f32.f32 	%f1082, %f1081;
	cvt.rzi.s32.f32 	%r246, %f1082;
	setp.lt.s32 	%p105, %r246, 0;
	min.s32 	%r247, %r246, %r171;
	selp.b32 	%r248, 0, %r247, %p105;
	setp.lt.s32 	%p106, %r248, %r171;
	selp.u32 	%r249, 1, 0, %p106;
	add.s32 	%r250, %r248, %r249;
	cvt.rn.f32.s32 	%f1083, %r248;
	mul.f32 	%f1084, %f1083, 0f3DCCCCCD;
	cvt.rn.f32.s32 	%f1085, %r250;
	mul.f32 	%f1086, %f1085, 0f3DCCCCCD;
	mul.f32 	%f1087, %f286, %f1084;
	sub.f32 	%f1088, %f1079, %f1087;
	abs.f32 	%f1089, %f1088;
	mul.f32 	%f1090, %f286, %f1086;
	sub.f32 	%f1091, %f1079, %f1090;
	abs.f32 	%f1092, %f1091;
	setp.le.f32 	%p107, %f1089, %f1092;
	selp.f32 	%f1942, %f1084, %f1086, %p107;
$L__BB3_126:
	fma.rn.f32 	%f1093, %f1942, %f285, %f1917;
	sub.f32 	%f1094, %f1093, %f1916;
	fma.rn.f32 	%f1943, %f5, %f1094, %f1916;
	mov.f32 	%f1944, %f1943;
$L__BB3_127:
	abs.f32 	%f1095, %f1941;
	setp.nan.f32 	%p108, %f1095, %f1095;
	abs.f32 	%f1096, %f1944;
	setp.nan.f32 	%p109, %f1096, %f1096;
	or.pred  	%p110, %p108, %p109;
	@%p110 bra 	$L__BB3_129;
	add.f32 	%f1098, %f1941, %f1944;
	mul.f32 	%f1099, %f1098, 0f3F000000;
	add.s64 	%rd201, %rd1, %rd162;
	st.global.f32 	[%rd201], %f1099;
$L__BB3_129:
	add.s32 	%r354, %r354, 1;
	setp.eq.s32 	%p111, %r354, %r173;
	mov.f32 	%f238, %f1940;
	mov.f32 	%f1916, %f1943;
	@%p111 bra 	$L__BB3_202;
	bra.uni 	$L__BB3_97;
$L__BB3_130:
	and.b32  	%r112, %r170, 15;
	add.s32 	%r113, %r112, -1;
	and.b32  	%r114, %r170, 7;
	add.s32 	%r115, %r114, -1;
	and.b32  	%r198, %r13, 15;
	add.s32 	%r116, %r198, -1;
	and.b32  	%r199, %r13, 7;
	add.s32 	%r117, %r199, -1;
	and.b32  	%r118, %r169, 15;
	add.s32 	%r119, %r118, -1;
	and.b32  	%r120, %r169, 7;
	add.s32 	%r121, %r120, -1;
	and.b32  	%r122, %r170, 2147483632;
	and.b32  	%r123, %r170, 3;
	and.b32  	%r124, %r13, 1073741808;
	and.b32  	%r125, %r169, 30;
	and.b32  	%r126, %r169, 14;
	and.b32  	%r127, %r13, 3;
	and.b32  	%r128, %r169, 2147483632;
	and.b32  	%r129, %r169, 3;
	add.f32 	%f429, %f10, 0f3F800000;
	mov.f32 	%f430, 0f40000000;
	div.rn.f32 	%f292, %f430, %f429;
	mov.b32 	%r406, 0;
	mov.f32 	%f1946, 0f00000000;
	mov.b16 	%rs106, 0;
	mov.f32 	%f2010, 0f7FC00000;
	mul.wide.s32 	%rd10, %r174, 4;
	mov.u16 	%rs105, %rs106;
	mov.f32 	%f1947, %f1946;
	mov.u16 	%rs107, %rs106;
	mov.f32 	%f1948, %f1946;
	mov.u32 	%r405, %r406;
	mov.u16 	%rs108, %rs106;
	mov.f32 	%f1949, %f1946;
	mov.f32 	%f1950, %f1946;
	mov.u16 	%rs104, %rs106;
	mov.f32 	%f2008, %f1946;
	mov.f32 	%f2007, %f1946;
$L__BB3_131:
	mad.lo.s32 	%r133, %r354, %r174, %r1;
	mul.wide.s32 	%rd50, %r133, 4;
	add.s64 	%rd51, %rd2, %rd50;
	ld.global.nc.f32 	%f301, [%rd51];
	and.b16  	%rs28, %rs104, 255;
	setp.ne.s16 	%p24, %rs28, 0;
	@%p24 bra 	$L__BB3_149;
	setp.lt.s32 	%p27, %r354, %r15;
	mov.b16 	%rs104, 0;
	mov.pred 	%p178, -1;
	@%p27 bra 	$L__BB3_150;
	sub.s32 	%r200, %r354, %r170;
	add.s32 	%r392, %r200, 1;
	setp.gt.s32 	%p28, %r392, %r354;
	mov.f32 	%f1969, 0f00000000;
	@%p28 bra 	$L__BB3_148;
	setp.lt.u32 	%p29, %r170, 16;
	mov.f32 	%f1968, 0f00000000;
	mov.f32 	%f1967, %f1968;
	@%p29 bra 	$L__BB3_137;
	mov.b32 	%r391, 0;
	mov.f32 	%f1968, 0f00000000;
$L__BB3_136:
	.pragma "nounroll";
	mad.lo.s32 	%r202, %r392, %r174, %r1;
	mul.wide.s32 	%rd52, %r202, 4;
	add.s64 	%rd53, %rd2, %rd52;
	ld.global.nc.f32 	%f436, [%rd53];
	sub.f32 	%f437, %f436, %f1968;
	add.f32 	%f438, %f1967, %f437;
	sub.f32 	%f439, %f438, %f1967;
	sub.f32 	%f440, %f439, %f437;
	add.s64 	%rd55, %rd53, %rd10;
	ld.global.nc.f32 	%f441, [%rd55];
	sub.f32 	%f442, %f441, %f440;
	add.f32 	%f443, %f438, %f442;
	sub.f32 	%f444, %f443, %f438;
	sub.f32 	%f445, %f444, %f442;
	add.s64 	%rd56, %rd55, %rd10;
	ld.global.nc.f32 	%f446, [%rd56];
	sub.f32 	%f447, %f446, %f445;
	add.f32 	%f448, %f443, %f447;
	sub.f32 	%f449, %f448, %f443;
	sub.f32 	%f450, %f449, %f447;
	add.s64 	%rd57, %rd56, %rd10;
	ld.global.nc.f32 	%f451, [%rd57];
	sub.f32 	%f452, %f451, %f450;
	add.f32 	%f453, %f448, %f452;
	sub.f32 	%f454, %f453, %f448;
	sub.f32 	%f455, %f454, %f452;
	add.s64 	%rd58, %rd57, %rd10;
	ld.global.nc.f32 	%f456, [%rd58];
	sub.f32 	%f457, %f456, %f455;
	add.f32 	%f458, %f453, %f457;
	sub.f32 	%f459, %f458, %f453;
	sub.f32 	%f460, %f459, %f457;
	add.s64 	%rd59, %rd58, %rd10;
	ld.global.nc.f32 	%f461, [%rd59];
	sub.f32 	%f462, %f461, %f460;
	add.f32 	%f463, %f458, %f462;
	sub.f32 	%f464, %f463, %f458;
	sub.f32 	%f465, %f464, %f462;
	add.s64 	%rd60, %rd59, %rd10;
	ld.global.nc.f32 	%f466, [%rd60];
	sub.f32 	%f467, %f466, %f465;
	add.f32 	%f468, %f463, %f467;
	sub.f32 	%f469, %f468, %f463;
	sub.f32 	%f470, %f469, %f467;
	add.s64 	%rd61, %rd60, %rd10;
	ld.global.nc.f32 	%f471, [%rd61];
	sub.f32 	%f472, %f471, %f470;
	add.f32 	%f473, %f468, %f472;
	sub.f32 	%f474, %f473, %f468;
	sub.f32 	%f475, %f474, %f472;
	add.s64 	%rd62, %rd61, %rd10;
	ld.global.nc.f32 	%f476, [%rd62];
	sub.f32 	%f477, %f476, %f475;
	add.f32 	%f478, %f473, %f477;
	sub.f32 	%f479, %f478, %f473;
	sub.f32 	%f480, %f479, %f477;
	add.s64 	%rd63, %rd62, %rd10;
	ld.global.nc.f32 	%f481, [%rd63];
	sub.f32 	%f482, %f481, %f480;
	add.f32 	%f483, %f478, %f482;
	sub.f32 	%f484, %f483, %f478;
	sub.f32 	%f485, %f484, %f482;
	add.s64 	%rd64, %rd63, %rd10;
	ld.global.nc.f32 	%f486, [%rd64];
	sub.f32 	%f487, %f486, %f485;
	add.f32 	%f488, %f483, %f487;
	sub.f32 	%f489, %f488, %f483;
	sub.f32 	%f490, %f489, %f487;
	add.s64 	%rd65, %rd64, %rd10;
	ld.global.nc.f32 	%f491, [%rd65];
	sub.f32 	%f492, %f491, %f490;
	add.f32 	%f493, %f488, %f492;
	sub.f32 	%f494, %f493, %f488;
	sub.f32 	%f495, %f494, %f492;
	add.s64 	%rd66, %rd65, %rd10;
	ld.global.nc.f32 	%f496, [%rd66];
	sub.f32 	%f497, %f496, %f495;
	add.f32 	%f498, %f493, %f497;
	sub.f32 	%f499, %f498, %f493;
	sub.f32 	%f500, %f499, %f497;
	add.s64 	%rd67, %rd66, %rd10;
	ld.global.nc.f32 	%f501, [%rd67];
	sub.f32 	%f502, %f501, %f500;
	add.f32 	%f503, %f498, %f502;
	sub.f32 	%f504, %f503, %f498;
	sub.f32 	%f505, %f504, %f502;
	add.s64 	%rd68, %rd67, %rd10;
	ld.global.nc.f32 	%f506, [%rd68];
	sub.f32 	%f507, %f506, %f505;
	add.f32 	%f508, %f503, %f507;
	sub.f32 	%f509, %f508, %f503;
	sub.f32 	%f510, %f509, %f507;
	add.s64 	%rd69, %rd68, %rd10;
	ld.global.nc.f32 	%f511, [%rd69];
	sub.f32 	%f512, %f511, %f510;
	add.f32 	%f1967, %f508, %f512;
	sub.f32 	%f513, %f1967, %f508;
	sub.f32 	%f1968, %f513, %f512;
	add.s32 	%r392, %r392, 16;
	add.s32 	%r391, %r391, 16;
	setp.ne.s32 	%p30, %r391, %r122;
	@%p30 bra 	$L__BB3_136;
$L__BB3_137:
	setp.eq.s32 	%p31, %r112, 0;
	@%p31 bra 	$L__BB3_147;
	setp.lt.u32 	%p32, %r113, 7;
	@%p32 bra 	$L__BB3_140;
	mad.lo.s32 	%r203, %r392, %r174, %r1;
	mul.wide.s32 	%rd70, %r203, 4;
	add.s64 	%rd71, %rd2, %rd70;
	ld.global.nc.f32 	%f515, [%rd71];
	sub.f32 	%f516, %f515, %f1968;
	add.f32 	%f517, %f1967, %f516;
	sub.f32 	%f518, %f517, %f1967;
	sub.f32 	%f519, %f518, %f516;
	add.s64 	%rd73, %rd71, %rd10;
	ld.global.nc.f32 	%f520, [%rd73];
	sub.f32 	%f521, %f520, %f519;
	add.f32 	%f522, %f517, %f521;
	sub.f32 	%f523, %f522, %f517;
	sub.f32 	%f524, %f523, %f521;
	add.s64 	%rd74, %rd73, %rd10;
	ld.global.nc.f32 	%f525, [%rd74];
	sub.f32 	%f526, %f525, %f524;
	add.f32 	%f527, %f522, %f526;
	sub.f32 	%f528, %f527, %f522;
	sub.f32 	%f529, %f528, %f526;
	add.s64 	%rd75, %rd74, %rd10;
	ld.global.nc.f32 	%f530, [%rd75];
	sub.f32 	%f531, %f530, %f529;
	add.f32 	%f532, %f527, %f531;
	sub.f32 	%f533, %f532, %f527;
	sub.f32 	%f534, %f533, %f531;
	add.s64 	%rd76, %rd75, %rd10;
	ld.global.nc.f32 	%f535, [%rd76];
	sub.f32 	%f536, %f535, %f534;
	add.f32 	%f537, %f532, %f536;
	sub.f32 	%f538, %f537, %f532;
	sub.f32 	%f539, %f538, %f536;
	add.s64 	%rd77, %rd76, %rd10;
	ld.global.nc.f32 	%f540, [%rd77];
	sub.f32 	%f541, %f540, %f539;
	add.f32 	%f542, %f537, %f541;
	sub.f32 	%f543, %f542, %f537;
	sub.f32 	%f544, %f543, %f541;
	add.s64 	%rd78, %rd77, %rd10;
	ld.global.nc.f32 	%f545, [%rd78];
	sub.f32 	%f546, %f545, %f544;
	add.f32 	%f547, %f542, %f546;
	sub.f32 	%f548, %f547, %f542;
	sub.f32 	%f549, %f548, %f546;
	add.s64 	%rd79, %rd78, %rd10;
	ld.global.nc.f32 	%f550, [%rd79];
	sub.f32 	%f551, %f550, %f549;
	add.f32 	%f1967, %f547, %f551;
	sub.f32 	%f552, %f1967, %f547;
	sub.f32 	%f1968, %f552, %f551;
	add.s32 	%r392, %r392, 8;
$L__BB3_140:
	setp.eq.s32 	%p33, %r114, 0;
	@%p33 bra 	$L__BB3_147;
	setp.lt.u32 	%p34, %r115, 3;
	@%p34 bra 	$L__BB3_143;
	mad.lo.s32 	%r204, %r392, %r174, %r1;
	mul.wide.s32 	%rd80, %r204, 4;
	add.s64 	%rd81, %rd2, %rd80;
	ld.global.nc.f32 	%f554, [%rd81];
	sub.f32 	%f555, %f554, %f1968;
	add.f32 	%f556, %f1967, %f555;
	sub.f32 	%f557, %f556, %f1967;
	sub.f32 	%f558, %f557, %f555;
	add.s64 	%rd83, %rd81, %rd10;
	ld.global.nc.f32 	%f559, [%rd83];
	sub.f32 	%f560, %f559, %f558;
	add.f32 	%f561, %f556, %f560;
	sub.f32 	%f562, %f561, %f556;
	sub.f32 	%f563, %f562, %f560;
	add.s64 	%rd84, %rd83, %rd10;
	ld.global.nc.f32 	%f564, [%rd84];
	sub.f32 	%f565, %f564, %f563;
	add.f32 	%f566, %f561, %f565;
	sub.f32 	%f567, %f566, %f561;
	sub.f32 	%f568, %f567, %f565;
	add.s64 	%rd85, %rd84, %rd10;
	ld.global.nc.f32 	%f569, [%rd85];
	sub.f32 	%f570, %f569, %f568;
	add.f32 	%f1967, %f566, %f570;
	sub.f32 	%f571, %f1967, %f566;
	sub.f32 	%f1968, %f571, %f570;
	add.s32 	%r392, %r392, 4;
$L__BB3_143:
	setp.eq.s32 	%p35, %r123, 0;
	@%p35 bra 	$L__BB3_147;
	setp.eq.s32 	%p36, %r123, 1;
	mad.lo.s32 	%r205, %r392, %r174, %r1;
	mul.wide.s32 	%rd86, %r205, 4;
	add.s64 	%rd9, %rd2, %rd86;
	ld.global.nc.f32 	%f572, [%rd9];
	sub.f32 	%f573, %f572, %f1968;
	add.f32 	%f322, %f1967, %f573;
	sub.f32 	%f574, %f322, %f1967;
	sub.f32 	%f1968, %f574, %f573;
	mov.f32 	%f1967, %f322;
	@%p36 bra 	$L__BB3_147;
	setp.eq.s32 	%p37, %r123, 2;
	add.s64 	%rd11, %rd9, %rd10;
	ld.global.nc.f32 	%f575, [%rd11];
	sub.f32 	%f576, %f575, %f1968;
	add.f32 	%f1967, %f322, %f576;
	sub.f32 	%f577, %f1967, %f322;
	sub.f32 	%f1968, %f577, %f576;
	@%p37 bra 	$L__BB3_147;
	add.s64 	%rd87, %rd11, %rd10;
	ld.global.nc.f32 	%f578, [%rd87];
	sub.f32 	%f579, %f578, %f1968;
	add.f32 	%f326, %f1967, %f579;
	sub.f32 	%f580, %f326, %f1967;
	sub.f32 	%f1968, %f580, %f579;
	mov.f32 	%f1967, %f326;
$L__BB3_147:
	add.f32 	%f1969, %f1967, %f1968;
$L__BB3_148:
	div.rn.f32 	%f1950, %f1969, %f4;
	mov.b16 	%rs104, 1;
	mov.pred 	%p178, 0;
	bra.uni 	$L__BB3_150;
$L__BB3_149:
	sub.f32 	%f431, %f301, %f1950;
	fma.rn.f32 	%f1950, %f5, %f431, %f1950;
	mov.b16 	%rs104, 1;
	mov.pred 	%p178, 0;
$L__BB3_150:
	and.b16  	%rs32, %rs105, 255;
	setp.ne.s16 	%p39, %rs32, 0;
	@%p39 bra 	$L__BB3_168;
	setp.lt.s32 	%p42, %r354, %r17;
	mov.b16 	%rs105, 0;
	mov.pred 	%p179, 0;
	@%p42 bra 	$L__BB3_169;
	sub.s32 	%r206, %r354, %r13;
	add.s32 	%r397, %r206, 1;
	setp.gt.s32 	%p43, %r397, %r354;
	mov.f32 	%f1987, 0f00000000;
	@%p43 bra 	$L__BB3_167;
	setp.lt.u32 	%p44, %r16, 15;
	mov.f32 	%f1986, 0f00000000;
	mov.f32 	%f1985, %f1986;
	@%p44 bra 	$L__BB3_156;
	mov.b32 	%r396, 0;
	mov.f32 	%f1986, 0f00000000;
$L__BB3_155:
	.pragma "nounroll";
	mad.lo.s32 	%r208, %r397, %r174, %r1;
	mul.wide.s32 	%rd88, %r208, 4;
	add.s64 	%rd89, %rd2, %rd88;
	ld.global.nc.f32 	%f586, [%rd89];
	sub.f32 	%f587, %f586, %f1986;
	add.f32 	%f588, %f1985, %f587;
	sub.f32 	%f589, %f588, %f1985;
	sub.f32 	%f590, %f589, %f587;
	add.s64 	%rd91, %rd89, %rd10;
	ld.global.nc.f32 	%f591, [%rd91];
	sub.f32 	%f592, %f591, %f590;
	add.f32 	%f593, %f588, %f592;
	sub.f32 	%f594, %f593, %f588;
	sub.f32 	%f595, %f594, %f592;
	add.s64 	%rd92, %rd91, %rd10;
	ld.global.nc.f32 	%f596, [%rd92];
	sub.f32 	%f597, %f596, %f595;
	add.f32 	%f598, %f593, %f597;
	sub.f32 	%f599, %f598, %f593;
	sub.f32 	%f600, %f599, %f597;
	add.s64 	%rd93, %rd92, %rd10;
	ld.global.nc.f32 	%f601, [%rd93];
	sub.f32 	%f602, %f601, %f600;
	add.f32 	%f603, %f598, %f602;
	sub.f32 	%f604, %f603, %f598;
	sub.f32 	%f605, %f604, %f602;
	add.s64 	%rd94, %rd93, %rd10;
	ld.global.nc.f32 	%f606, [%rd94];
	sub.f32 	%f607, %f606, %f605;
	add.f32 	%f608, %f603, %f607;
	sub.f32 	%f609, %f608, %f603;
	sub.f32 	%f610, %f609, %f607;
	add.s64 	%rd95, %rd94, %rd10;
	ld.global.nc.f32 	%f611, [%rd95];
	sub.f32 	%f612, %f611, %f610;
	add.f32 	%f613, %f608, %f612;
	sub.f32 	%f614, %f613, %f608;
	sub.f32 	%f615, %f614, %f612;
	add.s64 	%rd96, %rd95, %rd10;
	ld.global.nc.f32 	%f616, [%rd96];
	sub.f32 	%f617, %f616, %f615;
	add.f32 	%f618, %f613, %f617;
	sub.f32 	%f619, %f618, %f613;
	sub.f32 	%f620, %f619, %f617;
	add.s64 	%rd97, %rd96, %rd10;
	ld.global.nc.f32 	%f621, [%rd97];
	sub.f32 	%f622, %f621, %f620;
	add.f32 	%f623, %f618, %f622;
	sub.f32 	%f624, %f623, %f618;
	sub.f32 	%f625, %f624, %f622;
	add.s64 	%rd98, %rd97, %rd10;
	ld.global.nc.f32 	%f626, [%rd98];
	sub.f32 	%f627, %f626, %f625;
	add.f32 	%f628, %f623, %f627;
	sub.f32 	%f629, %f628, %f623;
	sub.f32 	%f630, %f629, %f627;
	add.s64 	%rd99, %rd98, %rd10;
	ld.global.nc.f32 	%f631, [%rd99];
	sub.f32 	%f632, %f631, %f630;
	add.f32 	%f633, %f628, %f632;
	sub.f32 	%f634, %f633, %f628;
	sub.f32 	%f635, %f634, %f632;
	add.s64 	%rd100, %rd99, %rd10;
	ld.global.nc.f32 	%f636, [%rd100];
	sub.f32 	%f637, %f636, %f635;
	add.f32 	%f638, %f633, %f637;
	sub.f32 	%f639, %f638, %f633;
	sub.f32 	%f640, %f639, %f637;
	add.s64 	%rd101, %rd100, %rd10;
	ld.global.nc.f32 	%f641, [%rd101];
	sub.f32 	%f642, %f641, %f640;
	add.f32 	%f643, %f638, %f642;
	sub.f32 	%f644, %f643, %f638;
	sub.f32 	%f645, %f644, %f642;
	add.s64 	%rd102, %rd101, %rd10;
	ld.global.nc.f32 	%f646, [%rd102];
	sub.f32 	%f647, %f646, %f645;
	add.f32 	%f648, %f643, %f647;
	sub.f32 	%f649, %f648, %f643;
	sub.f32 	%f650, %f649, %f647;
	add.s64 	%rd103, %rd102, %rd10;
	ld.global.nc.f32 	%f651, [%rd103];
	sub.f32 	%f652, %f651, %f650;
	add.f32 	%f653, %f648, %f652;
	sub.f32 	%f654, %f653, %f648;
	sub.f32 	%f655, %f654, %f652;
	add.s64 	%rd104, %rd103, %rd10;
	ld.global.nc.f32 	%f656, [%rd104];
	sub.f32 	%f657, %f656, %f655;
	add.f32 	%f658, %f653, %f657;
	sub.f32 	%f659, %f658, %f653;
	sub.f32 	%f660, %f659, %f657;
	add.s64 	%rd105, %rd104, %rd10;
	ld.global.nc.f32 	%f661, [%rd105];
	sub.f32 	%f662, %f661, %f660;
	add.f32 	%f1985, %f658, %f662;
	sub.f32 	%f663, %f1985, %f658;
	sub.f32 	%f1986, %f663, %f662;
	add.s32 	%r397, %r397, 16;
	add.s32 	%r396, %r396, 16;
	setp.ne.s32 	%p45, %r396, %r124;
	@%p45 bra 	$L__BB3_155;
$L__BB3_156:
	setp.eq.s32 	%p46, %r125, 0;
	@%p46 bra 	$L__BB3_166;
	setp.lt.u32 	%p47, %r116, 7;
	@%p47 bra 	$L__BB3_159;
	mad.lo.s32 	%r209, %r397, %r174, %r1;
	mul.wide.s32 	%rd106, %r209, 4;
	add.s64 	%rd107, %rd2, %rd106;
	ld.global.nc.f32 	%f665, [%rd107];
	sub.f32 	%f666, %f665, %f1986;
	add.f32 	%f667, %f1985, %f666;
	sub.f32 	%f668, %f667, %f1985;
	sub.f32 	%f669, %f668, %f666;
	add.s64 	%rd109, %rd107, %rd10;
	ld.global.nc.f32 	%f670, [%rd109];
	sub.f32 	%f671, %f670, %f669;
	add.f32 	%f672, %f667, %f671;
	sub.f32 	%f673, %f672, %f667;
	sub.f32 	%f674, %f673, %f671;
	add.s64 	%rd110, %rd109, %rd10;
	ld.global.nc.f32 	%f675, [%rd110];
	sub.f32 	%f676, %f675, %f674;
	add.f32 	%f677, %f672, %f676;
	sub.f32 	%f678, %f677, %f672;
	sub.f32 	%f679, %f678, %f676;
	add.s64 	%rd111, %rd110, %rd10;
	ld.global.nc.f32 	%f680, [%rd111];
	sub.f32 	%f681, %f680, %f679;
	add.f32 	%f682, %f677, %f681;
	sub.f32 	%f683, %f682, %f677;
	sub.f32 	%f684, %f683, %f681;
	add.s64 	%rd112, %rd111, %rd10;
	ld.global.nc.f32 	%f685, [%rd112];
	sub.f32 	%f686, %f685, %f684;
	add.f32 	%f687, %f682, %f686;
	sub.f32 	%f688, %f687, %f682;
	sub.f32 	%f689, %f688, %f686;
	add.s64 	%rd113, %rd112, %rd10;
	ld.global.nc.f32 	%f690, [%rd113];
	sub.f32 	%f691, %f690, %f689;
	add.f32 	%f692, %f687, %f691;
	sub.f32 	%f693, %f692, %f687;
	sub.f32 	%f694, %f693, %f691;
	add.s64 	%rd114, %rd113, %rd10;
	ld.global.nc.f32 	%f695, [%rd114];
	sub.f32 	%f696, %f695, %f694;
	add.f32 	%f697, %f692, %f696;
	sub.f32 	%f698, %f697, %f692;
	sub.f32 	%f699, %f698, %f696;
	add.s64 	%rd115, %rd114, %rd10;
	ld.global.nc.f32 	%f700, [%rd115];
	sub.f32 	%f701, %f700, %f699;
	add.f32 	%f1985, %f697, %f701;
	sub.f32 	%f702, %f1985, %f697;
	sub.f32 	%f1986, %f702, %f701;
	add.s32 	%r397, %r397, 8;
$L__BB3_159:
	setp.eq.s32 	%p48, %r126, 0;
	@%p48 bra 	$L__BB3_166;
	setp.lt.u32 	%p49, %r117, 3;
	@%p49 bra 	$L__BB3_162;
	mad.lo.s32 	%r210, %r397, %r174, %r1;
	mul.wide.s32 	%rd116, %r210, 4;
	add.s64 	%rd117, %rd2, %rd116;
	ld.global.nc.f32 	%f704, [%rd117];
	sub.f32 	%f705, %f704, %f1986;
	add.f32 	%f706, %f1985, %f705;
	sub.f32 	%f707, %f706, %f1985;
	sub.f32 	%f708, %f707, %f705;
	add.s64 	%rd119, %rd117, %rd10;
	ld.global.nc.f32 	%f709, [%rd119];
	sub.f32 	%f710, %f709, %f708;
	add.f32 	%f711, %f706, %f710;
	sub.f32 	%f712, %f711, %f706;
	sub.f32 	%f713, %f712, %f710;
	add.s64 	%rd120, %rd119, %rd10;
	ld.global.nc.f32 	%f714, [%rd120];
	sub.f32 	%f715, %f714, %f713;
	add.f32 	%f716, %f711, %f715;
	sub.f32 	%f717, %f716, %f711;
	sub.f32 	%f718, %f717, %f715;
	add.s64 	%rd121, %rd120, %rd10;
	ld.global.nc.f32 	%f719, [%rd121];
	sub.f32 	%f720, %f719, %f718;
	add.f32 	%f1985, %f716, %f720;
	sub.f32 	%f721, %f1985, %f716;
	sub.f32 	%f1986, %f721, %f720;
	add.s32 	%r397, %r397, 4;
$L__BB3_162:
	setp.eq.s32 	%p50, %r127, 0;
	@%p50 bra 	$L__BB3_166;
	setp.eq.s32 	%p51, %r127, 1;
	mad.lo.s32 	%r211, %r397, %r174, %r1;
	mul.wide.s32 	%rd122, %r211, 4;
	add.s64 	%rd12, %rd2, %rd122;
	ld.global.nc.f32 	%f722, [%rd12];
	sub.f32 	%f723, %f722, %f1986;
	add.f32 	%f355, %f1985, %f723;
	sub.f32 	%f724, %f355, %f1985;
	sub.f32 	%f1986, %f724, %f723;
	mov.f32 	%f1985, %f355;
	@%p51 bra 	$L__BB3_166;
	setp.eq.s32 	%p52, %r127, 2;
	add.s64 	%rd14, %rd12, %rd10;
	ld.global.nc.f32 	%f725, [%rd14];
	sub.f32 	%f726, %f725, %f1986;
	add.f32 	%f1985, %f355, %f726;
	sub.f32 	%f727, %f1985, %f355;
	sub.f32 	%f1986, %f727, %f726;
	@%p52 bra 	$L__BB3_166;
	add.s64 	%rd123, %rd14, %rd10;
	ld.global.nc.f32 	%f728, [%rd123];
	sub.f32 	%f729, %f728, %f1986;
	add.f32 	%f359, %f1985, %f729;
	sub.f32 	%f730, %f359, %f1985;
	sub.f32 	%f1986, %f730, %f729;
	mov.f32 	%f1985, %f359;
$L__BB3_166:
	add.f32 	%f1987, %f1985, %f1986;
$L__BB3_167:
	div.rn.f32 	%f1947, %f1987, %f11;
	mov.b16 	%rs105, 1;
	mov.pred 	%p179, -1;
	bra.uni 	$L__BB3_169;
$L__BB3_168:
	sub.f32 	%f581, %f301, %f1947;
	fma.rn.f32 	%f1947, %f9, %f581, %f1947;
	mov.b16 	%rs105, 1;
	mov.pred 	%p179, -1;
$L__BB3_169:
	and.b16  	%rs36, %rs106, 255;
	setp.ne.s16 	%p54, %rs36, 0;
	@%p54 bra 	$L__BB3_187;
	setp.lt.s32 	%p57, %r354, %r18;
	mov.b16 	%rs106, 0;
	mov.pred 	%p180, 0;
	@%p57 bra 	$L__BB3_188;
	sub.s32 	%r212, %r354, %r169;
	add.s32 	%r402, %r212, 1;
	setp.gt.s32 	%p58, %r402, %r354;
	mov.f32 	%f2005, 0f00000000;
	@%p58 bra 	$L__BB3_186;
	setp.lt.u32 	%p59, %r169, 16;
	mov.f32 	%f2004, 0f00000000;
	mov.f32 	%f2003, %f2004;
	@%p59 bra 	$L__BB3_175;
	mov.b32 	%r401, 0;
	mov.f32 	%f2004, 0f00000000;
$L__BB3_174:
	.pragma "nounroll";
	mad.lo.s32 	%r214, %r402, %r174, %r1;
	mul.wide.s32 	%rd124, %r214, 4;
	add.s64 	%rd125, %rd2, %rd124;
	ld.global.nc.f32 	%f736, [%rd125];
	sub.f32 	%f737, %f736, %f2004;
	add.f32 	%f738, %f2003, %f737;
	sub.f32 	%f739, %f738, %f2003;
	sub.f32 	%f740, %f739, %f737;
	add.s64 	%rd127, %rd125, %rd10;
	ld.global.nc.f32 	%f741, [%rd127];
	sub.f32 	%f742, %f741, %f740;
	add.f32 	%f743, %f738, %f742;
	sub.f32 	%f744, %f743, %f738;
	sub.f32 	%f745, %f744, %f742;
	add.s64 	%rd128, %rd127, %rd10;
	ld.global.nc.f32 	%f746, [%rd128];
	sub.f32 	%f747, %f746, %f745;
	add.f32 	%f748, %f743, %f747;
	sub.f32 	%f749, %f748, %f743;
	sub.f32 	%f750, %f749, %f747;
	add.s64 	%rd129, %rd128, %rd10;
	ld.global.nc.f32 	%f751, [%rd129];
	sub.f32 	%f752, %f751, %f750;
	add.f32 	%f753, %f748, %f752;
	sub.f32 	%f754, %f753, %f748;
	sub.f32 	%f755, %f754, %f752;
	add.s64 	%rd130, %rd129, %rd10;
	ld.global.nc.f32 	%f756, [%rd130];
	sub.f32 	%f757, %f756, %f755;
	add.f32 	%f758, %f753, %f757;
	sub.f32 	%f759, %f758, %f753;
	sub.f32 	%f760, %f759, %f757;
	add.s64 	%rd131, %rd130, %rd10;
	ld.global.nc.f32 	%f761, [%rd131];
	sub.f32 	%f762, %f761, %f760;
	add.f32 	%f763, %f758, %f762;
	sub.f32 	%f764, %f763, %f758;
	sub.f32 	%f765, %f764, %f762;
	add.s64 	%rd132, %rd131, %rd10;
	ld.global.nc.f32 	%f766, [%rd132];
	sub.f32 	%f767, %f766, %f765;
	add.f32 	%f768, %f763, %f767;
	sub.f32 	%f769, %f768, %f763;
	sub.f32 	%f770, %f769, %f767;
	add.s64 	%rd133, %rd132, %rd10;
	ld.global.nc.f32 	%f771, [%rd133];
	sub.f32 	%f772, %f771, %f770;
	add.f32 	%f773, %f768, %f772;
	sub.f32 	%f774, %f773, %f768;
	sub.f32 	%f775, %f774, %f772;
	add.s64 	%rd134, %rd133, %rd10;
	ld.global.nc.f32 	%f776, [%rd134];
	sub.f32 	%f777, %f776, %f775;
	add.f32 	%f778, %f773, %f777;
	sub.f32 	%f779, %f778, %f773;
	sub.f32 	%f780, %f779, %f777;
	add.s64 	%rd135, %rd134, %rd10;
	ld.global.nc.f32 	%f781, [%rd135];
	sub.f32 	%f782, %f781, %f780;
	add.f32 	%f783, %f778, %f782;
	sub.f32 	%f784, %f783, %f778;
	sub.f32 	%f785, %f784, %f782;
	add.s64 	%rd136, %rd135, %rd10;
	ld.global.nc.f32 	%f786, [%rd136];
	sub.f32 	%f787, %f786, %f785;
	add.f32 	%f788, %f783, %f787;
	sub.f32 	%f789, %f788, %f783;
	sub.f32 	%f790, %f789, %f787;
	add.s64 	%rd137, %rd136, %rd10;
	ld.global.nc.f32 	%f791, [%rd137];
	sub.f32 	%f792, %f791, %f790;
	add.f32 	%f793, %f788, %f792;
	sub.f32 	%f794, %f793, %f788;
	sub.f32 	%f795, %f794, %f792;
	add.s64 	%rd138, %rd137, %rd10;
	ld.global.nc.f32 	%f796, [%rd138];
	sub.f32 	%f797, %f796, %f795;
	add.f32 	%f798, %f793, %f797;
	sub.f32 	%f799, %f798, %f793;
	sub.f32 	%f800, %f799, %f797;
	add.s64 	%rd139, %rd138, %rd10;
	ld.global.nc.f32 	%f801, [%rd139];
	sub.f32 	%f802, %f801, %f800;
	add.f32 	%f803, %f798, %f802;
	sub.f32 	%f804, %f803, %f798;
	sub.f32 	%f805, %f804, %f802;
	add.s64 	%rd140, %rd139, %rd10;
	ld.global.nc.f32 	%f806, [%rd140];
	sub.f32 	%f807, %f806, %f805;
	add.f32 	%f808, %f803, %f807;
	sub.f32 	%f809, %f808, %f803;
	sub.f32 	%f810, %f809, %f807;
	add.s64 	%rd141, %rd140, %rd10;
	ld.global.nc.f32 	%f811, [%rd141];
	sub.f32 	%f812, %f811, %f810;
	add.f32 	%f2003, %f808, %f812;
	sub.f32 	%f813, %f2003, %f808;
	sub.f32 	%f2004, %f813, %f812;
	add.s32 	%r402, %r402, 16;
	add.s32 	%r401, %r401, 16;
	setp.ne.s32 	%p60, %r401, %r128;
	@%p60 bra 	$L__BB3_174;
$L__BB3_175:
	setp.eq.s32 	%p61, %r118, 0;
	@%p61 bra 	$L__BB3_185;
	setp.lt.u32 	%p62, %r119, 7;
	@%p62 bra 	$L__BB3_178;
	mad.lo.s32 	%r215, %r402, %r174, %r1;
	mul.wide.s32 	%rd142, %r215, 4;
	add.s64 	%rd143, %rd2, %rd142;
	ld.global.nc.f32 	%f815, [%rd143];
	sub.f32 	%f816, %f815, %f2004;
	add.f32 	%f817, %f2003, %f816;
	sub.f32 	%f818, %f817, %f2003;
	sub.f32 	%f819, %f818, %f816;
	add.s64 	%rd145, %rd143, %rd10;
	ld.global.nc.f32 	%f820, [%rd145];
	sub.f32 	%f821, %f820, %f819;
	add.f32 	%f822, %f817, %f821;
	sub.f32 	%f823, %f822, %f817;
	sub.f32 	%f824, %f823, %f821;
	add.s64 	%rd146, %rd145, %rd10;
	ld.global.nc.f32 	%f825, [%rd146];
	sub.f32 	%f826, %f825, %f824;
	add.f32 	%f827, %f822, %f826;
	sub.f32 	%f828, %f827, %f822;
	sub.f32 	%f829, %f828, %f826;
	add.s64 	%rd147, %rd146, %rd10;
	ld.global.nc.f32 	%f830, [%rd147];
	sub.f32 	%f831, %f830, %f829;
	add.f32 	%f832, %f827, %f831;
	sub.f32 	%f833, %f832, %f827;
	sub.f32 	%f834, %f833, %f831;
	add.s64 	%rd148, %rd147, %rd10;
	ld.global.nc.f32 	%f835, [%rd148];
	sub.f32 	%f836, %f835, %f834;
	add.f32 	%f837, %f832, %f836;
	sub.f32 	%f838, %f837, %f832;
	sub.f32 	%f839, %f838, %f836;
	add.s64 	%rd149, %rd148, %rd10;
	ld.global.nc.f32 	%f840, [%rd149];
	sub.f32 	%f841, %f840, %f839;
	add.f32 	%f842, %f837, %f841;
	sub.f32 	%f843, %f842, %f837;
	sub.f32 	%f844, %f843, %f841;
	add.s64 	%rd150, %rd149, %rd10;
	ld.global.nc.f32 	%f845, [%rd150];
	sub.f32 	%f846, %f845, %f844;
	add.f32 	%f847, %f842, %f846;
	sub.f32 	%f848, %f847, %f842;
	sub.f32 	%f849, %f848, %f846;
	add.s64 	%rd151, %rd150, %rd10;
	ld.global.nc.f32 	%f850, [%rd151];
	sub.f32 	%f851, %f850, %f849;
	add.f32 	%f2003, %f847, %f851;
	sub.f32 	%f852, %f2003, %f847;
	sub.f32 	%f2004, %f852, %f851;
	add.s32 	%r402, %r402, 8;
$L__BB3_178:
	setp.eq.s32 	%p63, %r120, 0;
	@%p63 bra 	$L__BB3_185;
	setp.lt.u32 	%p64, %r121, 3;
	@%p64 bra 	$L__BB3_181;
	mad.lo.s32 	%r216, %r402, %r174, %r1;
	mul.wide.s32 	%rd152, %r216, 4;
	add.s64 	%rd153, %rd2, %rd152;
	ld.global.nc.f32 	%f854, [%rd153];
	sub.f32 	%f855, %f854, %f2004;
	add.f32 	%f856, %f2003, %f855;
	sub.f32 	%f857, %f856, %f2003;
	sub.f32 	%f858, %f857, %f855;
	add.s64 	%rd155, %rd153, %rd10;
	ld.global.nc.f32 	%f859, [%rd155];
	sub.f32 	%f860, %f859, %f858;
	add.f32 	%f861, %f856, %f860;
	sub.f32 	%f862, %f861, %f856;
	sub.f32 	%f863, %f862, %f860;
	add.s64 	%rd156, %rd155, %rd10;
	ld.global.nc.f32 	%f864, [%rd156];
	sub.f32 	%f865, %f864, %f863;
	add.f32 	%f866, %f861, %f865;
	sub.f32 	%f867, %f866, %f861;
	sub.f32 	%f868, %f867, %f865;
	add.s64 	%rd157, %rd156, %rd10;
	ld.global.nc.f32 	%f869, [%rd157];
	sub.f32 	%f870, %f869, %f868;
	add.f32 	%f2003, %f866, %f870;
	sub.f32 	%f871, %f2003, %f866;
	sub.f32 	%f2004, %f871, %f870;
	add.s32 	%r402, %r402, 4;
$L__BB3_181:
	setp.eq.s32 	%p65, %r129, 0;
	@%p65 bra 	$L__BB3_185;
	setp.eq.s32 	%p66, %r129, 1;
	mad.lo.s32 	%r217, %r402, %r174, %r1;
	mul.wide.s32 	%rd158, %r217, 4;
	add.s64 	%rd15, %rd2, %rd158;
	ld.global.nc.f32 	%f872, [%rd15];
	sub.f32 	%f873, %f872, %f2004;
	add.f32 	%f388, %f2003, %f873;
	sub.f32 	%f874, %f388, %f2003;
	sub.f32 	%f2004, %f874, %f873;
	mov.f32 	%f2003, %f388;
	@%p66 bra 	$L__BB3_185;
	setp.eq.s32 	%p67, %r129, 2;
	add.s64 	%rd17, %rd15, %rd10;
	ld.global.nc.f32 	%f875, [%rd17];
	sub.f32 	%f876, %f875, %f2004;
	add.f32 	%f2003, %f388, %f876;
	sub.f32 	%f877, %f2003, %f388;
	sub.f32 	%f2004, %f877, %f876;
	@%p67 bra 	$L__BB3_185;
	add.s64 	%rd159, %rd17, %rd10;
	ld.global.nc.f32 	%f878, [%rd159];
	sub.f32 	%f879, %f878, %f2004;
	add.f32 	%f392, %f2003, %f879;
	sub.f32 	%f880, %f392, %f2003;
	sub.f32 	%f2004, %f880, %f879;
	mov.f32 	%f2003, %f392;
$L__BB3_185:
	add.f32 	%f2005, %f2003, %f2004;
$L__BB3_186:
	div.rn.f32 	%f1946, %f2005, %f10;
	mov.b16 	%rs106, 1;
	mov.pred 	%p180, -1;
	bra.uni 	$L__BB3_188;
$L__BB3_187:
	sub.f32 	%f731, %f301, %f1946;
	fma.rn.f32 	%f1946, %f292, %f731, %f1946;
	mov.b16 	%rs106, 1;
	mov.pred 	%p180, -1;
$L__BB3_188:
	add.f32 	%f881, %f1947, %f1947;
	sub.f32 	%f882, %f881, %f1946;
	selp.f32 	%f883, %f882, 0f7FC00000, %p180;
	selp.f32 	%f401, %f883, 0f7FC00000, %p179;
	abs.f32 	%f884, %f401;
	setp.nan.f32 	%p69, %f884, %f884;
	mov.f32 	%f2009, %f1948;
	@%p69 bra 	$L__BB3_194;
	setp.ge.s32 	%p70, %r405, %r14;
	@%p70 bra 	$L__BB3_192;
	shl.b32 	%r222, %r405, 2;
	mov.u32 	%r223, diff_ring;
	add.s32 	%r224, %r223, %r222;
	st.shared.f32 	[%r224], %f401;
	sub.f32 	%f886, %f401, %f2008;
	add.f32 	%f402, %f2007, %f886;
	sub.f32 	%f887, %f402, %f2007;
	sub.f32 	%f2008, %f887, %f886;
	add.s32 	%r405, %r405, 1;
	setp.ne.s32 	%p73, %r405, %r14;
	mov.f32 	%f2007, %f402;
	mov.f32 	%f2009, %f1948;
	@%p73 bra 	$L__BB3_194;
	add.f32 	%f888, %f402, %f2008;
	div.rn.f32 	%f2009, %f888, %f6;
	mov.b16 	%rs107, 1;
	mov.f32 	%f2007, %f402;
	mov.u32 	%r405, %r14;
	mov.f32 	%f2010, %f2009;
	bra.uni 	$L__BB3_194;
$L__BB3_192:
	shl.b32 	%r218, %r406, 2;
	mov.u32 	%r219, diff_ring;
	add.s32 	%r220, %r219, %r218;
	st.shared.f32 	[%r220], %f401;
	add.s32 	%r221, %r406, 1;
	setp.eq.s32 	%p71, %r221, %r14;
	selp.b32 	%r406, 0, %r221, %p71;
	and.b16  	%rs41, %rs107, 255;
	setp.eq.s16 	%p72, %rs41, 0;
	mov.b16 	%rs107, 1;
	mov.f32 	%f2009, %f401;
	mov.f32 	%f2010, %f401;
	@%p72 bra 	$L__BB3_194;
	sub.f32 	%f885, %f401, %f1948;
	fma.rn.f32 	%f2009, %f7, %f885, %f1948;
	mov.f32 	%f2010, %f2009;
$L__BB3_194:
	mov.f32 	%f2013, 0f7FC00000;
	mov.f32 	%f2012, %f1949;
	@%p178 bra 	$L__BB3_199;
	and.b16  	%rs45, %rs108, 255;
	setp.eq.s16 	%p74, %rs45, 0;
	mov.b16 	%rs108, 1;
	mov.f32 	%f2012, %f1950;
	mov.f32 	%f2013, %f1950;
	@%p74 bra 	$L__BB3_199;
	sub.f32 	%f410, %f301, %f1949;
	mul.f32 	%f411, %f5, %f410;
	abs.f32 	%f891, %f411;
	setp.le.f32 	%p75, %f891, 0f1E3CE508;
	mov.f32 	%f2011, 0f00000000;
	@%p75 bra 	$L__BB3_198;
	mul.f32 	%f892, %f12, %f1949;
	fma.rn.f32 	%f893, %f5, %f1950, %f892;
	sub.f32 	%f894, %f301, %f893;
	div.rn.f32 	%f895, %f894, %f411;
	div.rn.f32 	%f896, %f895, 0f3DCCCCCD;
	cvt.rmi.f32.f32 	%f897, %f896;
	cvt.rzi.s32.f32 	%r225, %f897;
	setp.lt.s32 	%p76, %r225, 0;
	min.s32 	%r226, %r225, %r171;
	selp.b32 	%r227, 0, %r226, %p76;
	setp.lt.s32 	%p77, %r227, %r171;
	selp.u32 	%r228, 1, 0, %p77;
	add.s32 	%r229, %r227, %r228;
	cvt.rn.f32.s32 	%f898, %r227;
	mul.f32 	%f899, %f898, 0f3DCCCCCD;
	cvt.rn.f32.s32 	%f900, %r229;
	mul.f32 	%f901, %f900, 0f3DCCCCCD;
	mul.f32 	%f902, %f411, %f899;
	sub.f32 	%f903, %f894, %f902;
	abs.f32 	%f904, %f903;
	mul.f32 	%f905, %f411, %f901;
	sub.f32 	%f906, %f894, %f905;
	abs.f32 	%f907, %f906;
	setp.le.f32 	%p78, %f904, %f907;
	selp.f32 	%f2011, %f899, %f901, %p78;
$L__BB3_198:
	fma.rn.f32 	%f908, %f2011, %f410, %f1950;
	sub.f32 	%f909, %f908, %f1949;
	fma.rn.f32 	%f2012, %f5, %f909, %f1949;
	mov.f32 	%f2013, %f2012;
$L__BB3_199:
	abs.f32 	%f910, %f2010;
	setp.nan.f32 	%p79, %f910, %f910;
	abs.f32 	%f911, %f2013;
	setp.nan.f32 	%p80, %f911, %f911;
	or.pred  	%p81, %p79, %p80;
	@%p81 bra 	$L__BB3_201;
	add.f32 	%f913, %f2010, %f2013;
	mul.f32 	%f914, %f913, 0f3F000000;
	add.s64 	%rd161, %rd1, %rd50;
	st.global.f32 	[%rd161], %f914;
$L__BB3_201:
	add.s32 	%r354, %r354, 1;
	setp.ne.s32 	%p82, %r354, %r173;
	mov.f32 	%f1948, %f2009;
	mov.f32 	%f1949, %f2012;
	@%p82 bra 	$L__BB3_131;
$L__BB3_202:
	ret;

}
	// .globl	dma_ms1p_tiled_f32_tx1_ty2
.visible .entry dma_ms1p_tiled_f32_tx1_ty2(
	.param .u64 .ptr .align 1 dma_ms1p_tiled_f32_tx1_ty2_param_0,
	.param .u32 dma_ms1p_tiled_f32_tx1_ty2_param_1,
	.param .u32 dma_ms1p_tiled_f32_tx1_ty2_param_2,
	.param .u32 dma_ms1p_tiled_f32_tx1_ty2_param_3,
	.param .u32 dma_ms1p_tiled_f32_tx1_ty2_param_4,
	.param .u32 dma_ms1p_tiled_f32_tx1_ty2_param_5,
	.param .u32 dma_ms1p_tiled_f32_tx1_ty2_param_6,
	.param .u64 .ptr .align 1 dma_ms1p_tiled_f32_tx1_ty2_param_7,
	.param .u32 dma_ms1p_tiled_f32_tx1_ty2_param_8,
	.param .u64 .ptr .align 1 dma_ms1p_tiled_f32_tx1_ty2_param_9
)
{
	.reg .pred 	%p<181>;
	.reg .b16 	%rs<109>;
	.reg .b32 	%r<404>;
	.reg .b32 	%f<2022>;
	.reg .b64 	%rd<292>;

	ld.param.u64 	%rd19, [dma_ms1p_tiled_f32_tx1_ty2_param_0];
	ld.param.u32 	%r171, [dma_ms1p_tiled_f32_tx1_ty2_param_1];
	ld.param.u32 	%r172, [dma_ms1p_tiled_f32_tx1_ty2_param_2];
	ld.param.u32 	%r173, [dma_ms1p_tiled_f32_tx1_ty2_param_3];
	ld.param.u32 	%r174, [dma_ms1p_tiled_f32_tx1_ty2_param_4];
	ld.param.u32 	%r175, [dma_ms1p_tiled_f32_tx1_ty2_param_5];
	ld.param.u32 	%r176, [dma_ms1p_tiled_f32_tx1_ty2_param_6];
	ld.param.u64 	%rd18, [dma_ms1p_tiled_f32_tx1_ty2_param_7];
	ld.param.u32 	%r177, [dma_ms1p_tiled_f32_tx1_ty2_param_8];
	ld.param.u64 	%rd20, [dma_ms1p_tiled_f32_tx1_ty2_param_9];
	cvta.to.global.u64 	%rd1, %rd20;
	cvta.to.global.u64 	%rd2, %rd19;
	mov.u32 	%r178, %ctaid.x;
	shl.b32 	%r179, %r178, 1;
	mov.u32 	%r1, %tid.y;
	add.s32 	%r2, %r179, %r1;
	setp.ge.s32 	%p7, %r2, %r176;
	@%p7 bra 	$L__BB4_203;
	min.s32 	%r180, %r171, %r175;
	min.s32 	%r181, %r172, %r180;
	setp.lt.s32 	%p8, %r181, 1;
	@%p8 bra 	$L__BB4_203;
	max.s32 	%r3, %r177, 1;
	mul.lo.s32 	%r4, %r3, %r1;
	mov.u32 	%r182, %tid.x;
	setp.ne.s32 	%p9, %r182, 0;
	@%p9 bra 	$L__BB4_203;
	and.b32  	%r5, %r175, 7;
	setp.lt.u32 	%p10, %r175, 8;
	mov.b32 	%r349, 0;
	@%p10 bra 	$L__BB4_6;
	and.b32  	%r349, %r175, 2147483640;
	mov.b32 	%r347, 0;
	mul.wide.s32 	%rd23, %r176, 4;
$L__BB4_5:
	.pragma "nounroll";
	mad.lo.s32 	%r185, %r347, %r176, %r2;
	mul.wide.s32 	%rd21, %r185, 4;
	add.s64 	%rd22, %rd1, %rd21;
	mov.b32 	%r186, 2143289344;
	st.global.u32 	[%rd22], %r186;
	add.s64 	%rd24, %rd22, %rd23;
	st.global.u32 	[%rd24], %r186;
	add.s64 	%rd25, %rd24, %rd23;
	st.global.u32 	[%rd25], %r186;
	add.s64 	%rd26, %rd25, %rd23;
	st.global.u32 	[%rd26], %r186;
	add.s64 	%rd27, %rd26, %rd23;
	st.global.u32 	[%rd27], %r186;
	add.s64 	%rd28, %rd27, %rd23;
	st.global.u32 	[%rd28], %r186;
	add.s64 	%rd29, %rd28, %rd23;
	st.global.u32 	[%rd29], %r186;
	add.s64 	%rd30, %rd29, %rd23;
	st.global.u32 	[%rd30], %r186;
	add.s32 	%r347, %r347, 8;
	setp.ne.s32 	%p11, %r347, %r349;
	@%p11 bra 	$L__BB4_5;
$L__BB4_6:
	setp.eq.s32 	%p12, %r5, 0;
	@%p12 bra 	$L__BB4_14;
	and.b32  	%r10, %r175, 3;
	setp.lt.u32 	%p13, %r5, 4;
	@%p13 bra 	$L__BB4_9;
	mad.lo.s32 	%r187, %r349, %r176, %r2;
	mul.wide.s32 	%rd31, %r187, 4;
	add.s64 	%rd32, %rd1, %rd31;
	mov.b32 	%r188, 2143289344;
	st.global.u32 	[%rd32], %r188;
	mul.wide.s32 	%rd33, %r176, 4;
	add.s64 	%rd34, %rd32, %rd33;
	st.global.u32 	[%rd34], %r188;
	add.s64 	%rd35, %rd34, %rd33;
	st.global.u32 	[%rd35], %r188;
	add.s64 	%rd36, %rd35, %rd33;
	st.global.u32 	[%rd36], %r188;
	add.s32 	%r349, %r349, 4;
$L__BB4_9:
	setp.eq.s32 	%p14, %r10, 0;
	@%p14 bra 	$L__BB4_14;
	setp.eq.s32 	%p15, %r10, 1;
	@%p15 bra 	$L__BB4_12;
	mad.lo.s32 	%r189, %r349, %r176, %r2;
	mul.wide.s32 	%rd37, %r189, 4;
	add.s64 	%rd38, %rd1, %rd37;
	mov.b32 	%r190, 2143289344;
	st.global.u32 	[%rd38], %r190;
	mul.wide.s32 	%rd39, %r176, 4;
	add.s64 	%rd40, %rd38, %rd39;
	st.global.u32 	[%rd40], %r190;
	add.s32 	%r349, %r349, 2;
$L__BB4_12:
	and.b32  	%r191, %r175, 1;
	setp.eq.b32 	%p16, %r191, 1;
	not.pred 	%p17, %p16;
	@%p17 bra 	$L__BB4_14;
	mad.lo.s32 	%r192, %r349, %r176, %r2;
	mul.wide.s32 	%rd41, %r192, 4;
	add.s64 	%rd42, %rd1, %rd41;
	mov.b32 	%r193, 2143289344;
	st.global.u32 	[%rd42], %r193;
$L__BB4_14:
	cvta.to.global.u64 	%rd43, %rd18;
	mul.wide.s32 	%rd44, %r2, 4;
	add.s64 	%rd45, %rd43, %rd44;
	ld.global.nc.u32 	%r351, [%rd45];
	setp.ge.s32 	%p18, %r351, %r175;
	@%p18 bra 	$L__BB4_203;
	shr.u32 	%r16, %r171, 1;
	setp.lt.u32 	%p19, %r171, 2;
	mov.f32 	%f1782, 0f3F800000;
	@%p19 bra 	$L__BB4_17;
	add.s32 	%r194, %r16, 1;
	mul.wide.u32 	%rd46, %r194, %r16;
	shr.u64 	%rd47, %rd46, 1;
	cvt.u32.u64 	%r195, %rd47;
	cvt.rn.f32.s32 	%f1782, %r195;
$L__BB4_17:
	setp.lt.u32 	%p20, %r171, 2;
	add.s32 	%r196, %r3, 1;
	mul.wide.u32 	%rd48, %r196, %r3;
	shr.u64 	%rd49, %rd48, 1;
	cvt.u32.u64 	%r197, %rd49;
	cvt.rn.f32.s32 	%f419, %r197;
	rcp.rn.f32 	%f3, %f419;
	cvt.rn.f32.u32 	%f4, %r172;
	add.f32 	%f420, %f4, 0f3F800000;
	mov.f32 	%f421, 0f40000000;
	div.rn.f32 	%f5, %f421, %f420;
	add.s32 	%r17, %r172, -1;
	add.s32 	%r18, %r17, %r351;
	add.s32 	%r19, %r16, -1;
	selp.b32 	%r198, 0, %r19, %p20;
	add.s32 	%r20, %r351, %r198;
	add.s32 	%r21, %r171, -1;
	add.s32 	%r22, %r21, %r351;
	cvt.rn.f32.u32 	%f6, %r3;
	add.f32 	%f422, %f6, 0f3F800000;
	div.rn.f32 	%f7, %f421, %f422;
	mov.f32 	%f9, 0f00000000;
	@%p20 bra 	$L__BB4_19;
	cvt.rn.f32.u32 	%f423, %r16;
	add.f32 	%f424, %f423, 0f3F800000;
	mov.f32 	%f425, 0f40000000;
	div.rn.f32 	%f9, %f425, %f424;
$L__BB4_19:
	shl.b32 	%r199, %r4, 2;
	mov.u32 	%r200, smem;
	add.s32 	%r23, %r200, %r199;
	cvt.rn.f32.u32 	%f10, %r171;
	setp.ne.s32 	%p21, %r174, 0;
	cvt.rn.f32.u32 	%f11, %r16;
	mov.f32 	%f426, 0f3F800000;
	sub.f32 	%f12, %f426, %f5;
	@%p21 bra 	$L__BB4_96;
	and.b32  	%r24, %r172, 15;
	and.b32  	%r25, %r172, 7;
	and.b32  	%r252, %r16, 7;
	add.s32 	%r26, %r252, -1;
	and.b32  	%r27, %r171, 7;
	and.b32  	%r28, %r171, 3;
	and.b32  	%r29, %r3, 7;
	and.b32  	%r30, %r3, 3;
	and.b32  	%r31, %r172, 3;
	and.b32  	%r32, %r16, 1073741816;
	and.b32  	%r33, %r171, 14;
	and.b32  	%r34, %r171, 6;
	and.b32  	%r35, %r171, 2;
	and.b32  	%r36, %r171, 2147483640;
	and.b32  	%r37, %r171, 1;
	and.b32  	%r38, %r3, 2147483640;
	neg.s32 	%r39, %r172;
	shl.b32 	%r40, %r176, 4;
	and.b32  	%r253, %r172, 2147483632;
	neg.s32 	%r41, %r253;
	add.s32 	%r254, %r171, 1;
	mul.wide.u32 	%rd202, %r254, %r171;
	shr.u64 	%rd203, %rd202, 1;
	cvt.u32.u64 	%r255, %rd203;
	cvt.rn.f32.s32 	%f1102, %r255;
	rcp.rn.f32 	%f13, %f1102;
	rcp.rn.f32 	%f14, %f1782;
	mov.f32 	%f1785, 0f00000000;
	mov.b16 	%rs89, 0;
	mov.b32 	%r367, 0;
	mov.f32 	%f1870, 0f7FC00000;
	mul.wide.s32 	%rd4, %r176, 4;
	mov.u32 	%r366, %r367;
	mov.u16 	%rs88, %rs89;
	mov.u16 	%rs92, %rs89;
	mov.u16 	%rs87, %rs89;
	mov.f32 	%f1816, %f1785;
	mov.f32 	%f1869, %f1785;
	mov.f32 	%f1868, %f1785;
	mov.f32 	%f1867, %f1785;
	mov.f32 	%f1866, %f1785;
	mov.f32 	%f1832, %f1785;
	mov.f32 	%f1831, %f1785;
	mov.f32 	%f1830, %f1785;
	mov.f32 	%f1829, %f1785;
	mov.f32 	%f1824, %f1785;
	mov.f32 	%f1823, %f1785;
	mov.f32 	%f1822, %f1785;
	mov.f32 	%f1821, %f1785;
$L__BB4_21:
	mad.lo.s32 	%r45, %r351, %r176, %r2;
	mul.wide.s32 	%rd204, %r45, 4;
	add.s64 	%rd205, %rd2, %rd204;
	ld.global.nc.f32 	%f30, [%rd205];
	and.b16  	%rs60, %rs87, 255;
	setp.eq.s16 	%p111, %rs60, 0;
	@%p111 bra 	$L__BB4_23;
	sub.f32 	%f1103, %f30, %f1816;
	fma.rn.f32 	%f1816, %f5, %f1103, %f1816;
	mov.b16 	%rs87, 1;
	mov.pred 	%p175, 0;
	bra.uni 	$L__BB4_41;
$L__BB4_23:
	setp.lt.s32 	%p114, %r351, %r18;
	mov.b16 	%rs87, 0;
	mov.pred 	%p175, -1;
	@%p114 bra 	$L__BB4_41;
	sub.s32 	%r256, %r351, %r172;
	add.s32 	%r358, %r256, 1;
	setp.gt.s32 	%p115, %r358, %r351;
	mov.f32 	%f1815, 0f00000000;
	@%p115 bra 	$L__BB4_40;
	setp.lt.u32 	%p116, %r17, 15;
	mov.f32 	%f1814, 0f00000000;
	mov.f32 	%f1808, %f1814;
	@%p116 bra 	$L__BB4_29;
	add.s32 	%r356, %r39, %r351;
	mad.lo.s32 	%r355, %r176, %r358, %r2;
	mov.f32 	%f1814, 0f00000000;
	mov.u32 	%r354, %r41;
	mov.f32 	%f1813, %f1814;
$L__BB4_27:
	.pragma "nounroll";
	mul.wide.s32 	%rd206, %r355, 4;
	add.s64 	%rd207, %rd2, %rd206;
	ld.global.nc.f32 	%f1108, [%rd207];
	sub.f32 	%f1109, %f1108, %f1814;
	add.f32 	%f1110, %f1813, %f1109;
	sub.f32 	%f1111, %f1110, %f1813;
	sub.f32 	%f1112, %f1111, %f1109;
	mul.wide.s32 	%rd208, %r176, 4;
	add.s64 	%rd209, %rd207, %rd208;
	ld.global.nc.f32 	%f1113, [%rd209];
	sub.f32 	%f1114, %f1113, %f1112;
	add.f32 	%f1115, %f1110, %f1114;
	sub.f32 	%f1116, %f1115, %f1110;
	sub.f32 	%f1117, %f1116, %f1114;
	add.s64 	%rd210, %rd209, %rd208;
	ld.global.nc.f32 	%f1118, [%rd210];
	sub.f32 	%f1119, %f1118, %f1117;
	add.f32 	%f1120, %f1115, %f1119;
	sub.f32 	%f1121, %f1120, %f1115;
	sub.f32 	%f1122, %f1121, %f1119;
	add.s64 	%rd211, %rd210, %rd208;
	ld.global.nc.f32 	%f1123, [%rd211];
	sub.f32 	%f1124, %f1123, %f1122;
	add.f32 	%f1125, %f1120, %f1124;
	sub.f32 	%f1126, %f1125, %f1120;
	sub.f32 	%f1127, %f1126, %f1124;
	add.s64 	%rd212, %rd211, %rd208;
	ld.global.nc.f32 	%f1128, [%rd212];
	sub.f32 	%f1129, %f1128, %f1127;
	add.f32 	%f1130, %f1125, %f1129;
	sub.f32 	%f1131, %f1130, %f1125;
	sub.f32 	%f1132, %f1131, %f1129;
	add.s64 	%rd213, %rd212, %rd208;
	ld.global.nc.f32 	%f1133, [%rd213];
	sub.f32 	%f1134, %f1133, %f1132;
	add.f32 	%f1135, %f1130, %f1134;
	sub.f32 	%f1136, %f1135, %f1130;
	sub.f32 	%f1137, %f1136, %f1134;
	add.s64 	%rd214, %rd213, %rd208;
	ld.global.nc.f32 	%f1138, [%rd214];
	sub.f32 	%f1139, %f1138, %f1137;
	add.f32 	%f1140, %f1135, %f1139;
	sub.f32 	%f1141, %f1140, %f1135;
	sub.f32 	%f1142, %f1141, %f1139;
	add.s64 	%rd215, %rd214, %rd208;
	ld.global.nc.f32 	%f1143, [%rd215];
	sub.f32 	%f1144, %f1143, %f1142;
	add.f32 	%f1145, %f1140, %f1144;
	sub.f32 	%f1146, %f1145, %f1140;
	sub.f32 	%f1147, %f1146, %f1144;
	add.s64 	%rd216, %rd215, %rd208;
	ld.global.nc.f32 	%f1148, [%rd216];
	sub.f32 	%f1149, %f1148, %f1147;
	add.f32 	%f1150, %f1145, %f1149;
	sub.f32 	%f1151, %f1150, %f1145;
	sub.f32 	%f1152, %f1151, %f1149;
	add.s64 	%rd217, %rd216, %rd208;
	ld.global.nc.f32 	%f1153, [%rd217];
	sub.f32 	%f1154, %f1153, %f1152;
	add.f32 	%f1155, %f1150, %f1154;
	sub.f32 	%f1156, %f1155, %f1150;
	sub.f32 	%f1157, %f1156, %f1154;
	add.s64 	%rd218, %rd217, %rd208;
	ld.global.nc.f32 	%f1158, [%rd218];
	sub.f32 	%f1159, %f1158, %f1157;
	add.f32 	%f1160, %f1155, %f1159;
	sub.f32 	%f1161, %f1160, %f1155;
	sub.f32 	%f1162, %f1161, %f1159;
	add.s64 	%rd219, %rd218, %rd208;
	ld.global.nc.f32 	%f1163, [%rd219];
	sub.f32 	%f1164, %f1163, %f1162;
	add.f32 	%f1165, %f1160, %f1164;
	sub.f32 	%f1166, %f1165, %f1160;
	sub.f32 	%f1167, %f1166, %f1164;
	add.s64 	%rd220, %rd219, %rd208;
	ld.global.nc.f32 	%f1168, [%rd220];
	sub.f32 	%f1169, %f1168, %f1167;
	add.f32 	%f1170, %f1165, %f1169;
	sub.f32 	%f1171, %f1170, %f1165;
	sub.f32 	%f1172, %f1171, %f1169;
	add.s64 	%rd221, %rd220, %rd208;
	ld.global.nc.f32 	%f1173, [%rd221];
	sub.f32 	%f1174, %f1173, %f1172;
	add.f32 	%f1175, %f1170, %f1174;
	sub.f32 	%f1176, %f1175, %f1170;
	sub.f32 	%f1177, %f1176, %f1174;
	add.s64 	%rd222, %rd221, %rd208;
	ld.global.nc.f32 	%f1178, [%rd222];
	sub.f32 	%f1179, %f1178, %f1177;
	add.f32 	%f1180, %f1175, %f1179;
	sub.f32 	%f1181, %f1180, %f1175;
	sub.f32 	%f1182, %f1181, %f1179;
	add.s64 	%rd223, %rd222, %rd208;
	ld.global.nc.f32 	%f1183, [%rd223];
	sub.f32 	%f1184, %f1183, %f1182;
	add.f32 	%f1813, %f1180, %f1184;
	sub.f32 	%f1185, %f1813, %f1180;
	sub.f32 	%f1814, %f1185, %f1184;
	add.s32 	%r356, %r356, 16;
	add.s32 	%r355, %r355, %r40;
	add.s32 	%r354, %r354, 16;
	setp.ne.s32 	%p117, %r354, 0;
	@%p117 bra 	$L__BB4_27;
	add.s32 	%r358, %r356, 1;
	mov.f32 	%f1808, %f1813;
$L__BB4_29:
	setp.eq.s32 	%p118, %r24, 0;
	@%p118 bra 	$L__BB4_39;
	add.s32 	%r257, %r24, -1;
	setp.lt.u32 	%p119, %r257, 7;
	@%p119 bra 	$L__BB4_32;
	mad.lo.s32 	%r258, %r358, %r176, %r2;
	mul.wide.s32 	%rd224, %r258, 4;
	add.s64 	%rd225, %rd2, %rd224;
	ld.global.nc.f32 	%f1187, [%rd225];
	sub.f32 	%f1188, %f1187, %f1814;
	add.f32 	%f1189, %f1808, %f1188;
	sub.f32 	%f1190, %f1189, %f1808;
	sub.f32 	%f1191, %f1190, %f1188;
	mul.wide.s32 	%rd226, %r176, 4;
	add.s64 	%rd227, %rd225, %rd226;
	ld.global.nc.f32 	%f1192, [%rd227];
	sub.f32 	%f1193, %f1192, %f1191;
	add.f32 	%f1194, %f1189, %f1193;
	sub.f32 	%f1195, %f1194, %f1189;
	sub.f32 	%f1196, %f1195, %f1193;
	add.s64 	%rd228, %rd227, %rd226;
	ld.global.nc.f32 	%f1197, [%rd228];
	sub.f32 	%f1198, %f1197, %f1196;
	add.f32 	%f1199, %f1194, %f1198;
	sub.f32 	%f1200, %f1199, %f1194;
	sub.f32 	%f1201, %f1200, %f1198;
	add.s64 	%rd229, %rd228, %rd226;
	ld.global.nc.f32 	%f1202, [%rd229];
	sub.f32 	%f1203, %f1202, %f1201;
	add.f32 	%f1204, %f1199, %f1203;
	sub.f32 	%f1205, %f1204, %f1199;
	sub.f32 	%f1206, %f1205, %f1203;
	add.s64 	%rd230, %rd229, %rd226;
	ld.global.nc.f32 	%f1207, [%rd230];
	sub.f32 	%f1208, %f1207, %f1206;
	add.f32 	%f1209, %f1204, %f1208;
	sub.f32 	%f1210, %f1209, %f1204;
	sub.f32 	%f1211, %f1210, %f1208;
	add.s64 	%rd231, %rd230, %rd226;
	ld.global.nc.f32 	%f1212, [%rd231];
	sub.f32 	%f1213, %f1212, %f1211;
	add.f32 	%f1214, %f1209, %f1213;
	sub.f32 	%f1215, %f1214, %f1209;
	sub.f32 	%f1216, %f1215, %f1213;
	add.s64 	%rd232, %rd231, %rd226;
	ld.global.nc.f32 	%f1217, [%rd232];
	sub.f32 	%f1218, %f1217, %f1216;
	add.f32 	%f1219, %f1214, %f1218;
	sub.f32 	%f1220, %f1219, %f1214;
	sub.f32 	%f1221, %f1220, %f1218;
	add.s64 	%rd233, %rd232, %rd226;
	ld.global.nc.f32 	%f1222, [%rd233];
	sub.f32 	%f1223, %f1222, %f1221;
	add.f32 	%f1813, %f1219, %f1223;
	sub.f32 	%f1224, %f1813, %f1219;
	sub.f32 	%f1814, %f1224, %f1223;
	add.s32 	%r358, %r358, 8;
	mov.f32 	%f1808, %f1813;
$L__BB4_32:
	setp.eq.s32 	%p120, %r25, 0;
	@%p120 bra 	$L__BB4_39;
	add.s32 	%r259, %r25, -1;
	setp.lt.u32 	%p121, %r259, 3;
	@%p121 bra 	$L__BB4_35;
	mad.lo.s32 	%r260, %r358, %r176, %r2;
	mul.wide.s32 	%rd234, %r260, 4;
	add.s64 	%rd235, %rd2, %rd234;
	ld.global.nc.f32 	%f1226, [%rd235];
	sub.f32 	%f1227, %f1226, %f1814;
	add.f32 	%f1228, %f1808, %f1227;
	sub.f32 	%f1229, %f1228, %f1808;
	sub.f32 	%f1230, %f1229, %f1227;
	add.s64 	%rd237, %rd235, %rd4;
	ld.global.nc.f32 	%f1231, [%rd237];
	sub.f32 	%f1232, %f1231, %f1230;
	add.f32 	%f1233, %f1228, %f1232;
	sub.f32 	%f1234, %f1233, %f1228;
	sub.f32 	%f1235, %f1234, %f1232;
	add.s64 	%rd238, %rd237, %rd4;
	ld.global.nc.f32 	%f1236, [%rd238];
	sub.f32 	%f1237, %f1236, %f1235;
	add.f32 	%f1238, %f1233, %f1237;
	sub.f32 	%f1239, %f1238, %f1233;
	sub.f32 	%f1240, %f1239, %f1237;
	add.s64 	%rd239, %rd238, %rd4;
	ld.global.nc.f32 	%f1241, [%rd239];
	sub.f32 	%f1242, %f1241, %f1240;
	add.f32 	%f1813, %f1238, %f1242;
	sub.f32 	%f1243, %f1813, %f1238;
	sub.f32 	%f1814, %f1243, %f1242;
	add.s32 	%r358, %r358, 4;
	mov.f32 	%f1808, %f1813;
$L__BB4_35:
	setp.eq.s32 	%p122, %r31, 0;
	@%p122 bra 	$L__BB4_39;
	setp.eq.s32 	%p123, %r31, 1;
	mad.lo.s32 	%r261, %r358, %r176, %r2;
	mul.wide.s32 	%rd240, %r261, 4;
	add.s64 	%rd3, %rd2, %rd240;
	ld.global.nc.f32 	%f1244, [%rd3];
	sub.f32 	%f1245, %f1244, %f1814;
	add.f32 	%f1813, %f1808, %f1245;
	sub.f32 	%f1246, %f1813, %f1808;
	sub.f32 	%f1814, %f1246, %f1245;
	@%p123 bra 	$L__BB4_39;
	setp.eq.s32 	%p124, %r31, 2;
	add.s64 	%rd5, %rd3, %rd4;
	ld.global.nc.f32 	%f1247, [%rd5];
	sub.f32 	%f1248, %f1247, %f1814;
	add.f32 	%f54, %f1813, %f1248;
	sub.f32 	%f1249, %f54, %f1813;
	sub.f32 	%f1814, %f1249, %f1248;
	mov.f32 	%f1813, %f54;
	@%p124 bra 	$L__BB4_39;
	add.s64 	%rd241, %rd5, %rd4;
	ld.global.nc.f32 	%f1250, [%rd241];
	sub.f32 	%f1251, %f1250, %f1814;
	add.f32 	%f1813, %f54, %f1251;
	sub.f32 	%f1252, %f1813, %f54;
	sub.f32 	%f1814, %f1252, %f1251;
$L__BB4_39:
	add.f32 	%f1815, %f1813, %f1814;
$L__BB4_40:
	div.rn.f32 	%f1816, %f1815, %f4;
	mov.b16 	%rs87, 1;
	mov.pred 	%p175, 0;
$L__BB4_41:
	setp.lt.u32 	%p126, %r171, 2;
	@%p126 bra 	$L__BB4_44;
	and.b16  	%rs64, %rs88, 255;
	setp.eq.s16 	%p127, %rs64, 0;
	@%p127 bra 	$L__BB4_84;
	sub.s32 	%r262, %r351, %r16;
	mad.lo.s32 	%r263, %r262, %r176, %r2;
	mul.wide.s32 	%rd242, %r263, 4;
	add.s64 	%rd243, %rd2, %rd242;
	ld.global.nc.f32 	%f1253, [%rd243];
	sub.f32 	%f1254, %f30, %f1253;
	sub.f32 	%f1255, %f1254, %f1823;
	add.f32 	%f64, %f1821, %f1255;
	sub.f32 	%f1256, %f64, %f1821;
	sub.f32 	%f1823, %f1256, %f1255;
	mul.f32 	%f1257, %f30, %f11;
	sub.f32 	%f1258, %f1257, %f1824;
	add.f32 	%f1259, %f1822, %f1258;
	sub.f32 	%f1260, %f1259, %f1822;
	sub.f32 	%f1261, %f1260, %f1258;
	neg.f32 	%f1262, %f1821;
	sub.f32 	%f1263, %f1262, %f1261;
	add.f32 	%f1822, %f1259, %f1263;
	sub.f32 	%f1264, %f1822, %f1259;
	sub.f32 	%f1824, %f1264, %f1263;
	mov.b16 	%rs88, 1;
	mov.f32 	%f1821, %f64;
$L__BB4_44:
	and.b16  	%rs71, %rs89, 255;
	setp.eq.s16 	%p136, %rs71, 0;
	@%p136 bra 	$L__BB4_72;
	sub.s32 	%r287, %r351, %r171;
	mad.lo.s32 	%r288, %r287, %r176, %r2;
	mul.wide.s32 	%rd266, %r288, 4;
	add.s64 	%rd267, %rd2, %rd266;
	ld.global.nc.f32 	%f1419, [%rd267];
	sub.f32 	%f1420, %f30, %f1419;
	sub.f32 	%f1421, %f1420, %f1831;
	add.f32 	%f80, %f1829, %f1421;
	sub.f32 	%f1422, %f80, %f1829;
	sub.f32 	%f1831, %f1422, %f1421;
	mul.f32 	%f1423, %f30, %f10;
	sub.f32 	%f1424, %f1423, %f1832;
	add.f32 	%f1425, %f1830, %f1424;
	sub.f32 	%f1426, %f1425, %f1830;
	sub.f32 	%f1427, %f1426, %f1424;
	neg.f32 	%f1428, %f1829;
	sub.f32 	%f1429, %f1428, %f1427;
	add.f32 	%f1830, %f1425, %f1429;
	sub.f32 	%f1430, %f1830, %f1425;
	sub.f32 	%f1832, %f1430, %f1429;
	mov.b16 	%rs89, 1;
	mov.pred 	%p176, -1;
	mov.f32 	%f1829, %f80;
$L__BB4_46:
	and.b16  	%rs78, %rs88, 255;
	setp.eq.s16 	%p151, %rs78, 0;
	not.pred 	%p152, %p176;
	mov.f32 	%f1833, 0f7FC00000;
	or.pred  	%p153, %p151, %p152;
	@%p153 bra 	$L__BB4_48;
	add.f32 	%f1586, %f1822, %f1824;
	mul.f32 	%f1587, %f14, %f1586;
	add.f32 	%f1588, %f1830, %f1832;
	mul.f32 	%f1589, %f13, %f1588;
	fma.rn.f32 	%f1590, %f14, %f1586, %f1587;
	sub.f32 	%f1833, %f1590, %f1589;
	mov.b16 	%rs88, 1;
	mov.u16 	%rs89, %rs88;
$L__BB4_48:
	abs.f32 	%f1591, %f1833;
	setp.nan.f32 	%p154, %f1591, %f1591;
	@%p154 bra 	$L__BB4_61;
	setp.lt.s32 	%p155, %r366, %r3;
	@%p155 bra 	$L__BB4_69;
	shl.b32 	%r313, %r367, 2;
	add.s32 	%r314, %r23, %r313;
	ld.shared.f32 	%f1592, [%r314];
	st.shared.f32 	[%r314], %f1833;
	add.s32 	%r315, %r367, 1;
	setp.eq.s32 	%p156, %r315, %r3;
	selp.b32 	%r367, 0, %r315, %p156;
	sub.f32 	%f1593, %f1833, %f1592;
	sub.f32 	%f1594, %f1593, %f1868;
	add.f32 	%f98, %f1866, %f1594;
	sub.f32 	%f1595, %f98, %f1866;
	sub.f32 	%f1868, %f1595, %f1594;
	neg.f32 	%f1596, %f1866;
	fma.rn.f32 	%f1597, %f6, %f1833, %f1596;
	sub.f32 	%f1598, %f1597, %f1869;
	add.f32 	%f100, %f1867, %f1598;
	sub.f32 	%f1599, %f100, %f1867;
	sub.f32 	%f1869, %f1599, %f1598;
	add.f32 	%f1600, %f100, %f1869;
	mul.f32 	%f1870, %f3, %f1600;
	mov.f32 	%f1866, %f98;
	mov.f32 	%f1867, %f100;
	bra.uni 	$L__BB4_61;
$L__BB4_51:
	.pragma "nounroll";
	add.s32 	%r320, %r362, 1;
	cvt.rn.f32.u32 	%f1604, %r320;
	shl.b32 	%r321, %r362, 2;
	add.s32 	%r322, %r23, %r321;
	ld.shared.f32 	%f1605, [%r322];
	sub.f32 	%f1606, %f1605, %f1868;
	add.f32 	%f1607, %f1866, %f1606;
	sub.f32 	%f1608, %f1607, %f1866;
	sub.f32 	%f1609, %f1608, %f1606;
	mul.f32 	%f1610, %f1605, %f1604;
	sub.f32 	%f1611, %f1610, %f1869;
	add.f32 	%f1612, %f1867, %f1611;
	sub.f32 	%f1613, %f1612, %f1867;
	sub.f32 	%f1614, %f1613, %f1611;
	add.s32 	%r323, %r362, 2;
	cvt.rn.f32.u32 	%f1615, %r323;
	ld.shared.f32 	%f1616, [%r322+4];
	sub.f32 	%f1617, %f1616, %f1609;
	add.f32 	%f1618, %f1607, %f1617;
	sub.f32 	%f1619, %f1618, %f1607;
	sub.f32 	%f1620, %f1619, %f1617;
	mul.f32 	%f1621, %f1616, %f1615;
	sub.f32 	%f1622, %f1621, %f1614;
	add.f32 	%f1623, %f1612, %f1622;
	sub.f32 	%f1624, %f1623, %f1612;
	sub.f32 	%f1625, %f1624, %f1622;
	add.s32 	%r324, %r362, 3;
	cvt.rn.f32.u32 	%f1626, %r324;
	ld.shared.f32 	%f1627, [%r322+8];
	sub.f32 	%f1628, %f1627, %f1620;
	add.f32 	%f1629, %f1618, %f1628;
	sub.f32 	%f1630, %f1629, %f1618;
	sub.f32 	%f1631, %f1630, %f1628;
	mul.f32 	%f1632, %f1627, %f1626;
	sub.f32 	%f1633, %f1632, %f1625;
	add.f32 	%f1634, %f1623, %f1633;
	sub.f32 	%f1635, %f1634, %f1623;
	sub.f32 	%f1636, %f1635, %f1633;
	add.s32 	%r325, %r362, 4;
	cvt.rn.f32.u32 	%f1637, %r325;
	ld.shared.f32 	%f1638, [%r322+12];
	sub.f32 	%f1639, %f1638, %f1631;
	add.f32 	%f1640, %f1629, %f1639;
	sub.f32 	%f1641, %f1640, %f1629;
	sub.f32 	%f1642, %f1641, %f1639;
	mul.f32 	%f1643, %f1638, %f1637;
	sub.f32 	%f1644, %f1643, %f1636;
	add.f32 	%f1645, %f1634, %f1644;
	sub.f32 	%f1646, %f1645, %f1634;
	sub.f32 	%f1647, %f1646, %f1644;
	add.s32 	%r326, %r362, 5;
	cvt.rn.f32.u32 	%f1648, %r326;
	ld.shared.f32 	%f1649, [%r322+16];
	sub.f32 	%f1650, %f1649, %f1642;
	add.f32 	%f1651, %f1640, %f1650;
	sub.f32 	%f1652, %f1651, %f1640;
	sub.f32 	%f1653, %f1652, %f1650;
	mul.f32 	%f1654, %f1649, %f1648;
	sub.f32 	%f1655, %f1654, %f1647;
	add.f32 	%f1656, %f1645, %f1655;
	sub.f32 	%f1657, %f1656, %f1645;
	sub.f32 	%f1658, %f1657, %f1655;
	add.s32 	%r327, %r362, 6;
	cvt.rn.f32.u32 	%f1659, %r327;
	ld.shared.f32 	%f1660, [%r322+20];
	sub.f32 	%f1661, %f1660, %f1653;
	add.f32 	%f1662, %f1651, %f1661;
	sub.f32 	%f1663, %f1662, %f1651;
	sub.f32 	%f1664, %f1663, %f1661;
	mul.f32 	%f1665, %f1660, %f1659;
	sub.f32 	%f1666, %f1665, %f1658;
	add.f32 	%f1667, %f1656, %f1666;
	sub.f32 	%f1668, %f1667, %f1656;
	sub.f32 	%f1669, %f1668, %f1666;
	add.s32 	%r328, %r362, 7;
	cvt.rn.f32.u32 	%f1670, %r328;
	ld.shared.f32 	%f1671, [%r322+24];
	sub.f32 	%f1672, %f1671, %f1664;
	add.f32 	%f1673, %f1662, %f1672;
	sub.f32 	%f1674, %f1673, %f1662;
	sub.f32 	%f1675, %f1674, %f1672;
	mul.f32 	%f1676, %f1671, %f1670;
	sub.f32 	%f1677, %f1676, %f1669;
	add.f32 	%f1678, %f1667, %f1677;
	sub.f32 	%f1679, %f1678, %f1667;
	sub.f32 	%f1680, %f1679, %f1677;
	add.s32 	%r362, %r362, 8;
	cvt.rn.f32.u32 	%f1681, %r362;
	ld.shared.f32 	%f1682, [%r322+28];
	sub.f32 	%f1683, %f1682, %f1675;
	add.f32 	%f1866, %f1673, %f1683;
	sub.f32 	%f1684, %f1866, %f1673;
	sub.f32 	%f1868, %f1684, %f1683;
	mul.f32 	%f1685, %f1682, %f1681;
	sub.f32 	%f1686, %f1685, %f1680;
	add.f32 	%f1867, %f1678, %f1686;
	sub.f32 	%f1687, %f1867, %f1678;
	sub.f32 	%f1869, %f1687, %f1686;
	setp.ne.s32 	%p159, %r362, %r38;
	mov.u32 	%r364, %r38;
	@%p159 bra 	$L__BB4_51;
$L__BB4_52:
	setp.eq.s32 	%p160, %r29, 0;
	@%p160 bra 	$L__BB4_60;
	add.s32 	%r329, %r29, -1;
	setp.lt.u32 	%p161, %r329, 3;
	@%p161 bra 	$L__BB4_55;
	add.s32 	%r330, %r364, 1;
	cvt.rn.f32.u32 	%f1689, %r330;
	shl.b32 	%r331, %r364, 2;
	add.s32 	%r332, %r23, %r331;
	ld.shared.f32 	%f1690, [%r332];
	sub.f32 	%f1691, %f1690, %f1868;
	add.f32 	%f1692, %f1866, %f1691;
	sub.f32 	%f1693, %f1692, %f1866;
	sub.f32 	%f1694, %f1693, %f1691;
	mul.f32 	%f1695, %f1690, %f1689;
	sub.f32 	%f1696, %f1695, %f1869;
	add.f32 	%f1697, %f1867, %f1696;
	sub.f32 	%f1698, %f1697, %f1867;
	sub.f32 	%f1699, %f1698, %f1696;
	add.s32 	%r333, %r364, 2;
	cvt.rn.f32.u32 	%f1700, %r333;
	ld.shared.f32 	%f1701, [%r332+4];
	sub.f32 	%f1702, %f1701, %f1694;
	add.f32 	%f1703, %f1692, %f1702;
	sub.f32 	%f1704, %f1703, %f1692;
	sub.f32 	%f1705, %f1704, %f1702;
	mul.f32 	%f1706, %f1701, %f1700;
	sub.f32 	%f1707, %f1706, %f1699;
	add.f32 	%f1708, %f1697, %f1707;
	sub.f32 	%f1709, %f1708, %f1697;
	sub.f32 	%f1710, %f1709, %f1707;
	add.s32 	%r334, %r364, 3;
	cvt.rn.f32.u32 	%f1711, %r334;
	ld.shared.f32 	%f1712, [%r332+8];
	sub.f32 	%f1713, %f1712, %f1705;
	add.f32 	%f1714, %f1703, %f1713;
	sub.f32 	%f1715, %f1714, %f1703;
	sub.f32 	%f1716, %f1715, %f1713;
	mul.f32 	%f1717, %f1712, %f1711;
	sub.f32 	%f1718, %f1717, %f1710;
	add.f32 	%f1719, %f1708, %f1718;
	sub.f32 	%f1720, %f1719, %f1708;
	sub.f32 	%f1721, %f1720, %f1718;
	add.s32 	%r364, %r364, 4;
	cvt.rn.f32.u32 	%f1722, %r364;
	ld.shared.f32 	%f1723, [%r332+12];
	sub.f32 	%f1724, %f1723, %f1716;
	add.f32 	%f1866, %f1714, %f1724;
	sub.f32 	%f1725, %f1866, %f1714;
	sub.f32 	%f1868, %f1725, %f1724;
	mul.f32 	%f1726, %f1723, %f1722;
	sub.f32 	%f1727, %f1726, %f1721;
	add.f32 	%f1867, %f1719, %f1727;
	sub.f32 	%f1728, %f1867, %f1719;
	sub.f32 	%f1869, %f1728, %f1727;
$L__BB4_55:
	setp.eq.s32 	%p162, %r30, 0;
	@%p162 bra 	$L__BB4_60;
	setp.eq.s32 	%p163, %r30, 1;
	@%p163 bra 	$L__BB4_58;
	add.s32 	%r335, %r364, 1;
	cvt.rn.f32.u32 	%f1730, %r335;
	shl.b32 	%r336, %r364, 2;
	add.s32 	%r337, %r23, %r336;
	ld.shared.f32 	%f1731, [%r337];
	sub.f32 	%f1732, %f1731, %f1868;
	add.f32 	%f1733, %f1866, %f1732;
	sub.f32 	%f1734, %f1733, %f1866;
	sub.f32 	%f1735, %f1734, %f1732;
	mul.f32 	%f1736, %f1731, %f1730;
	sub.f32 	%f1737, %f1736, %f1869;
	add.f32 	%f1738, %f1867, %f1737;
	sub.f32 	%f1739, %f1738, %f1867;
	sub.f32 	%f1740, %f1739, %f1737;
	add.s32 	%r364, %r364, 2;
	cvt.rn.f32.u32 	%f1741, %r364;
	ld.shared.f32 	%f1742, [%r337+4];
	sub.f32 	%f1743, %f1742, %f1735;
	add.f32 	%f1866, %f1733, %f1743;
	sub.f32 	%f1744, %f1866, %f1733;
	sub.f32 	%f1868, %f1744, %f1743;
	mul.f32 	%f1745, %f1742, %f1741;
	sub.f32 	%f1746, %f1745, %f1740;
	add.f32 	%f1867, %f1738, %f1746;
	sub.f32 	%f1747, %f1867, %f1738;
	sub.f32 	%f1869, %f1747, %f1746;
$L__BB4_58:
	and.b32  	%r338, %r3, 1;
	setp.eq.b32 	%p164, %r338, 1;
	not.pred 	%p165, %p164;
	@%p165 bra 	$L__BB4_60;
	add.s32 	%r339, %r364, 1;
	cvt.rn.f32.u32 	%f1748, %r339;
	shl.b32 	%r340, %r364, 2;
	add.s32 	%r341, %r23, %r340;
	ld.shared.f32 	%f1749, [%r341];
	sub.f32 	%f1750, %f1749, %f1868;
	add.f32 	%f143, %f1866, %f1750;
	sub.f32 	%f1751, %f143, %f1866;
	sub.f32 	%f1868, %f1751, %f1750;
	mul.f32 	%f1752, %f1749, %f1748;
	sub.f32 	%f1753, %f1752, %f1869;
	add.f32 	%f145, %f1867, %f1753;
	sub.f32 	%f1754, %f145, %f1867;
	sub.f32 	%f1869, %f1754, %f1753;
	mov.f32 	%f1866, %f143;
	mov.f32 	%f1867, %f145;
$L__BB4_60:
	add.f32 	%f1755, %f1867, %f1869;
	mul.f32 	%f1870, %f3, %f1755;
	mov.u32 	%r366, %r3;
$L__BB4_61:
	mov.f32 	%f1873, 0f7FC00000;
	mov.f32 	%f1872, %f1785;
	@%p175 bra 	$L__BB4_66;
	and.b16  	%rs81, %rs92, 255;
	setp.eq.s16 	%p166, %rs81, 0;
	mov.b16 	%rs92, 1;
	mov.f32 	%f1872, %f1816;
	mov.f32 	%f1873, %f1816;
	@%p166 bra 	$L__BB4_66;
	sub.f32 	%f157, %f30, %f1785;
	mul.f32 	%f158, %f5, %f157;
	abs.f32 	%f1758, %f158;
	setp.le.f32 	%p167, %f1758, 0f1E3CE508;
	mov.f32 	%f1871, 0f00000000;
	@%p167 bra 	$L__BB4_65;
	mul.f32 	%f1759, %f12, %f1785;
	fma.rn.f32 	%f1760, %f5, %f1816, %f1759;
	sub.f32 	%f1761, %f30, %f1760;
	div.rn.f32 	%f1762, %f1761, %f158;
	div.rn.f32 	%f1763, %f1762, 0f3DCCCCCD;
	cvt.rmi.f32.f32 	%f1764, %f1763;
	cvt.rzi.s32.f32 	%r342, %f1764;
	setp.lt.s32 	%p168, %r342, 0;
	min.s32 	%r343, %r342, %r173;
	selp.b32 	%r344, 0, %r343, %p168;
	setp.lt.s32 	%p169, %r344, %r173;
	selp.u32 	%r345, 1, 0, %p169;
	add.s32 	%r346, %r344, %r345;
	cvt.rn.f32.s32 	%f1765, %r344;
	mul.f32 	%f1766, %f1765, 0f3DCCCCCD;
	cvt.rn.f32.s32 	%f1767, %r346;
	mul.f32 	%f1768, %f1767, 0f3DCCCCCD;
	mul.f32 	%f1769, %f158, %f1766;
	sub.f32 	%f1770, %f1761, %f1769;
	abs.f32 	%f1771, %f1770;
	mul.f32 	%f1772, %f158, %f1768;
	sub.f32 	%f1773, %f1761, %f1772;
	abs.f32 	%f1774, %f1773;
	setp.le.f32 	%p170, %f1771, %f1774;
	selp.f32 	%f1871, %f1766, %f1768, %p170;
$L__BB4_65:
	fma.rn.f32 	%f1775, %f1871, %f157, %f1816;
	sub.f32 	%f1776, %f1775, %f1785;
	fma.rn.f32 	%f1872, %f5, %f1776, %f1785;
	mov.f32 	%f1873, %f1872;
$L__BB4_66:
	abs.f32 	%f1777, %f1870;
	setp.nan.f32 	%p171, %f1777, %f1777;
	abs.f32 	%f1778, %f1873;
	setp.nan.f32 	%p172, %f1778, %f1778;
	or.pred  	%p173, %p171, %p172;
	@%p173 bra 	$L__BB4_68;
	add.f32 	%f1780, %f1870, %f1873;
	mul.f32 	%f1781, %f1780, 0f3F000000;
	mul.wide.s32 	%rd290, %r45, 4;
	add.s64 	%rd291, %rd1, %rd290;
	st.global.f32 	[%rd291], %f1781;
$L__BB4_68:
	add.s32 	%r351, %r351, 1;
	setp.eq.s32 	%p174, %r351, %r175;
	mov.f32 	%f1785, %f1872;
	@%p174 bra 	$L__BB4_203;
	bra.uni 	$L__BB4_21;
$L__BB4_69:
	shl.b32 	%r316, %r366, 2;
	add.s32 	%r317, %r23, %r316;
	st.shared.f32 	[%r317], %f1833;
	add.s32 	%r366, %r366, 1;
	setp.eq.s32 	%p157, %r366, %r3;
	@%p157 bra 	$L__BB4_70;
	bra.uni 	$L__BB4_61;
$L__BB4_70:
	setp.lt.s32 	%p158, %r177, 8;
	mov.f32 	%f1869, 0f00000000;
	mov.b32 	%r364, 0;
	mov.f32 	%f1868, %f1869;
	mov.f32 	%f1867, %f1869;
	mov.f32 	%f1866, %f1869;
	@%p158 bra 	$L__BB4_52;
	mov.f32 	%f1869, 0f00000000;
	mov.b32 	%r362, 0;
	bra.uni 	$L__BB4_51;
$L__BB4_72:
	setp.lt.s32 	%p139, %r351, %r22;
	mov.b16 	%rs89, 0;
	mov.pred 	%p176, 0;
	@%p139 bra 	$L__BB4_46;
	setp.lt.u32 	%p140, %r21, 7;
	sub.s32 	%r290, %r351, %r171;
	add.s32 	%r75, %r290, 1;
	mov.f32 	%f1832, 0f00000000;
	mov.b32 	%r369, 0;
	mov.f32 	%f1830, %f1832;
	mov.f32 	%f1831, %f1832;
	mov.f32 	%f1829, %f1832;
	@%p140 bra 	$L__BB4_76;
	mov.f32 	%f1832, 0f00000000;
	mov.b32 	%r361, 0;
$L__BB4_75:
	.pragma "nounroll";
	add.s32 	%r292, %r75, %r361;
	add.s32 	%r293, %r361, 1;
	cvt.rn.f32.u32 	%f1434, %r293;
	mad.lo.s32 	%r294, %r292, %r176, %r2;
	mul.wide.s32 	%rd268, %r294, 4;
	add.s64 	%rd269, %rd2, %rd268;
	ld.global.nc.f32 	%f1435, [%rd269];
	sub.f32 	%f1436, %f1435, %f1831;
	add.f32 	%f1437, %f1829, %f1436;
	sub.f32 	%f1438, %f1437, %f1829;
	sub.f32 	%f1439, %f1438, %f1436;
	mul.f32 	%f1440, %f1435, %f1434;
	sub.f32 	%f1441, %f1440, %f1832;
	add.f32 	%f1442, %f1830, %f1441;
	sub.f32 	%f1443, %f1442, %f1830;
	sub.f32 	%f1444, %f1443, %f1441;
	add.s32 	%r295, %r361, 2;
	cvt.rn.f32.u32 	%f1445, %r295;
	mul.wide.s32 	%rd270, %r176, 4;
	add.s64 	%rd271, %rd269, %rd270;
	ld.global.nc.f32 	%f1446, [%rd271];
	sub.f32 	%f1447, %f1446, %f1439;
	add.f32 	%f1448, %f1437, %f1447;
	sub.f32 	%f1449, %f1448, %f1437;
	sub.f32 	%f1450, %f1449, %f1447;
	mul.f32 	%f1451, %f1446, %f1445;
	sub.f32 	%f1452, %f1451, %f1444;
	add.f32 	%f1453, %f1442, %f1452;
	sub.f32 	%f1454, %f1453, %f1442;
	sub.f32 	%f1455, %f1454, %f1452;
	add.s32 	%r296, %r361, 3;
	cvt.rn.f32.u32 	%f1456, %r296;
	add.s64 	%rd272, %rd271, %rd270;
	ld.global.nc.f32 	%f1457, [%rd272];
	sub.f32 	%f1458, %f1457, %f1450;
	add.f32 	%f1459, %f1448, %f1458;
	sub.f32 	%f1460, %f1459, %f1448;
	sub.f32 	%f1461, %f1460, %f1458;
	mul.f32 	%f1462, %f1457, %f1456;
	sub.f32 	%f1463, %f1462, %f1455;
	add.f32 	%f1464, %f1453, %f1463;
	sub.f32 	%f1465, %f1464, %f1453;
	sub.f32 	%f1466, %f1465, %f1463;
	add.s32 	%r297, %r361, 4;
	cvt.rn.f32.u32 	%f1467, %r297;
	add.s64 	%rd273, %rd272, %rd270;
	ld.global.nc.f32 	%f1468, [%rd273];
	sub.f32 	%f1469, %f1468, %f1461;
	add.f32 	%f1470, %f1459, %f1469;
	sub.f32 	%f1471, %f1470, %f1459;
	sub.f32 	%f1472, %f1471, %f1469;
	mul.f32 	%f1473, %f1468, %f1467;
	sub.f32 	%f1474, %f1473, %f1466;
	add.f32 	%f1475, %f1464, %f1474;
	sub.f32 	%f1476, %f1475, %f1464;
	sub.f32 	%f1477, %f1476, %f1474;
	add.s32 	%r298, %r361, 5;
	cvt.rn.f32.u32 	%f1478, %r298;
	add.s64 	%rd274, %rd273, %rd270;
	ld.global.nc.f32 	%f1479, [%rd274];
	sub.f32 	%f1480, %f1479, %f1472;
	add.f32 	%f1481, %f1470, %f1480;
	sub.f32 	%f1482, %f1481, %f1470;
	sub.f32 	%f1483, %f1482, %f1480;
	mul.f32 	%f1484, %f1479, %f1478;
	sub.f32 	%f1485, %f1484, %f1477;
	add.f32 	%f1486, %f1475, %f1485;
	sub.f32 	%f1487, %f1486, %f1475;
	sub.f32 	%f1488, %f1487, %f1485;
	add.s32 	%r299, %r361, 6;
	cvt.rn.f32.u32 	%f1489, %r299;
	add.s64 	%rd275, %rd274, %rd270;
	ld.global.nc.f32 	%f1490, [%rd275];
	sub.f32 	%f1491, %f1490, %f1483;
	add.f32 	%f1492, %f1481, %f1491;
	sub.f32 	%f1493, %f1492, %f1481;
	sub.f32 	%f1494, %f1493, %f1491;
	mul.f32 	%f1495, %f1490, %f1489;
	sub.f32 	%f1496, %f1495, %f1488;
	add.f32 	%f1497, %f1486, %f1496;
	sub.f32 	%f1498, %f1497, %f1486;
	sub.f32 	%f1499, %f1498, %f1496;
	add.s32 	%r300, %r361, 7;
	cvt.rn.f32.u32 	%f1500, %r300;
	add.s64 	%rd276, %rd275, %rd270;
	ld.global.nc.f32 	%f1501, [%rd276];
	sub.f32 	%f1502, %f1501, %f1494;
	add.f32 	%f1503, %f1492, %f1502;
	sub.f32 	%f1504, %f1503, %f1492;
	sub.f32 	%f1505, %f1504, %f1502;
	mul.f32 	%f1506, %f1501, %f1500;
	sub.f32 	%f1507, %f1506, %f1499;
	add.f32 	%f1508, %f1497, %f1507;
	sub.f32 	%f1509, %f1508, %f1497;
	sub.f32 	%f1510, %f1509, %f1507;
	add.s32 	%r361, %r361, 8;
	cvt.rn.f32.u32 	%f1511, %r361;
	add.s64 	%rd277, %rd276, %rd270;
	ld.global.nc.f32 	%f1512, [%rd277];
	sub.f32 	%f1513, %f1512, %f1505;
	add.f32 	%f1829, %f1503, %f1513;
	sub.f32 	%f1514, %f1829, %f1503;
	sub.f32 	%f1831, %f1514, %f1513;
	mul.f32 	%f1515, %f1512, %f1511;
	sub.f32 	%f1516, %f1515, %f1510;
	add.f32 	%f1830, %f1508, %f1516;
	sub.f32 	%f1517, %f1830, %f1508;
	sub.f32 	%f1832, %f1517, %f1516;
	setp.eq.s32 	%p141, %r361, %r36;
	mov.u32 	%r369, %r36;
	@%p141 bra 	$L__BB4_76;
	bra.uni 	$L__BB4_75;
$L__BB4_76:
	setp.eq.s32 	%p143, %r27, 0;
	mov.b16 	%rs89, 1;
	mov.pred 	%p176, -1;
	@%p143 bra 	$L__BB4_46;
	add.s32 	%r301, %r27, -1;
	setp.lt.u32 	%p144, %r301, 3;
	@%p144 bra 	$L__BB4_79;
	add.s32 	%r302, %r75, %r369;
	add.s32 	%r303, %r369, 1;
	cvt.rn.f32.u32 	%f1519, %r303;
	mad.lo.s32 	%r304, %r302, %r176, %r2;
	mul.wide.s32 	%rd278, %r304, 4;
	add.s64 	%rd279, %rd2, %rd278;
	ld.global.nc.f32 	%f1520, [%rd279];
	sub.f32 	%f1521, %f1520, %f1831;
	add.f32 	%f1522, %f1829, %f1521;
	sub.f32 	%f1523, %f1522, %f1829;
	sub.f32 	%f1524, %f1523, %f1521;
	mul.f32 	%f1525, %f1520, %f1519;
	sub.f32 	%f1526, %f1525, %f1832;
	add.f32 	%f1527, %f1830, %f1526;
	sub.f32 	%f1528, %f1527, %f1830;
	sub.f32 	%f1529, %f1528, %f1526;
	add.s32 	%r305, %r369, 2;
	cvt.rn.f32.u32 	%f1530, %r305;
	mul.wide.s32 	%rd280, %r176, 4;
	add.s64 	%rd281, %rd279, %rd280;
	ld.global.nc.f32 	%f1531, [%rd281];
	sub.f32 	%f1532, %f1531, %f1524;
	add.f32 	%f1533, %f1522, %f1532;
	sub.f32 	%f1534, %f1533, %f1522;
	sub.f32 	%f1535, %f1534, %f1532;
	mul.f32 	%f1536, %f1531, %f1530;
	sub.f32 	%f1537, %f1536, %f1529;
	add.f32 	%f1538, %f1527, %f1537;
	sub.f32 	%f1539, %f1538, %f1527;
	sub.f32 	%f1540, %f1539, %f1537;
	add.s32 	%r306, %r369, 3;
	cvt.rn.f32.u32 	%f1541, %r306;
	add.s64 	%rd282, %rd281, %rd280;
	ld.global.nc.f32 	%f1542, [%rd282];
	sub.f32 	%f1543, %f1542, %f1535;
	add.f32 	%f1544, %f1533, %f1543;
	sub.f32 	%f1545, %f1544, %f1533;
	sub.f32 	%f1546, %f1545, %f1543;
	mul.f32 	%f1547, %f1542, %f1541;
	sub.f32 	%f1548, %f1547, %f1540;
	add.f32 	%f1549, %f1538, %f1548;
	sub.f32 	%f1550, %f1549, %f1538;
	sub.f32 	%f1551, %f1550, %f1548;
	add.s32 	%r369, %r369, 4;
	cvt.rn.f32.u32 	%f1552, %r369;
	add.s64 	%rd283, %rd282, %rd280;
	ld.global.nc.f32 	%f1553, [%rd283];
	sub.f32 	%f1554, %f1553, %f1546;
	add.f32 	%f1829, %f1544, %f1554;
	sub.f32 	%f1555, %f1829, %f1544;
	sub.f32 	%f1831, %f1555, %f1554;
	mul.f32 	%f1556, %f1553, %f1552;
	sub.f32 	%f1557, %f1556, %f1551;
	add.f32 	%f1830, %f1549, %f1557;
	sub.f32 	%f1558, %f1830, %f1549;
	sub.f32 	%f1832, %f1558, %f1557;
$L__BB4_79:
	setp.eq.s32 	%p146, %r28, 0;
	@%p146 bra 	$L__BB4_46;
	setp.eq.s32 	%p147, %r28, 1;
	@%p147 bra 	$L__BB4_82;
	add.s32 	%r307, %r75, %r369;
	add.s32 	%r308, %r369, 1;
	cvt.rn.f32.u32 	%f1560, %r308;
	mad.lo.s32 	%r309, %r307, %r176, %r2;
	mul.wide.s32 	%rd284, %r309, 4;
	add.s64 	%rd285, %rd2, %rd284;
	ld.global.nc.f32 	%f1561, [%rd285];
	sub.f32 	%f1562, %f1561, %f1831;
	add.f32 	%f1563, %f1829, %f1562;
	sub.f32 	%f1564, %f1563, %f1829;
	sub.f32 	%f1565, %f1564, %f1562;
	mul.f32 	%f1566, %f1561, %f1560;
	sub.f32 	%f1567, %f1566, %f1832;
	add.f32 	%f1568, %f1830, %f1567;
	sub.f32 	%f1569, %f1568, %f1830;
	sub.f32 	%f1570, %f1569, %f1567;
	add.s32 	%r369, %r369, 2;
	cvt.rn.f32.u32 	%f1571, %r369;
	mul.wide.s32 	%rd286, %r176, 4;
	add.s64 	%rd287, %rd285, %rd286;
	ld.global.nc.f32 	%f1572, [%rd287];
	sub.f32 	%f1573, %f1572, %f1565;
	add.f32 	%f1829, %f1563, %f1573;
	sub.f32 	%f1574, %f1829, %f1563;
	sub.f32 	%f1831, %f1574, %f1573;
	mul.f32 	%f1575, %f1572, %f1571;
	sub.f32 	%f1576, %f1575, %f1570;
	add.f32 	%f1830, %f1568, %f1576;
	sub.f32 	%f1577, %f1830, %f1568;
	sub.f32 	%f1832, %f1577, %f1576;
$L__BB4_82:
	setp.eq.s32 	%p149, %r37, 0;
	@%p149 bra 	$L__BB4_46;
	add.s32 	%r310, %r75, %r369;
	add.s32 	%r311, %r369, 1;
	cvt.rn.f32.u32 	%f1578, %r311;
	mad.lo.s32 	%r312, %r310, %r176, %r2;
	mul.wide.s32 	%rd288, %r312, 4;
	add.s64 	%rd289, %rd2, %rd288;
	ld.global.nc.f32 	%f1579, [%rd289];
	sub.f32 	%f1580, %f1579, %f1831;
	add.f32 	%f196, %f1829, %f1580;
	sub.f32 	%f1581, %f196, %f1829;
	sub.f32 	%f1831, %f1581, %f1580;
	mul.f32 	%f1582, %f1579, %f1578;
	sub.f32 	%f1583, %f1582, %f1832;
	add.f32 	%f198, %f1830, %f1583;
	sub.f32 	%f1584, %f198, %f1830;
	sub.f32 	%f1832, %f1584, %f1583;
	mov.f32 	%f1829, %f196;
	mov.f32 	%f1830, %f198;
	bra.uni 	$L__BB4_46;
$L__BB4_84:
	setp.lt.s32 	%p128, %r351, %r20;
	mov.b16 	%rs88, 0;
	@%p128 bra 	$L__BB4_44;
	setp.lt.u32 	%p129, %r19, 7;
	sub.s32 	%r265, %r351, %r16;
	add.s32 	%r81, %r265, 1;
	mov.f32 	%f1824, 0f00000000;
	mov.b32 	%r372, 0;
	mov.f32 	%f1822, %f1824;
	mov.f32 	%f1823, %f1824;
	mov.f32 	%f1821, %f1824;
	@%p129 bra 	$L__BB4_88;
	mov.f32 	%f1824, 0f00000000;
	mov.b32 	%r360, 0;
$L__BB4_87:
	.pragma "nounroll";
	add.s32 	%r267, %r81, %r360;
	add.s32 	%r268, %r360, 1;
	cvt.rn.f32.u32 	%f1268, %r268;
	mad.lo.s32 	%r269, %r267, %r176, %r2;
	mul.wide.s32 	%rd244, %r269, 4;
	add.s64 	%rd245, %rd2, %rd244;
	ld.global.nc.f32 	%f1269, [%rd245];
	sub.f32 	%f1270, %f1269, %f1823;
	add.f32 	%f1271, %f1821, %f1270;
	sub.f32 	%f1272, %f1271, %f1821;
	sub.f32 	%f1273, %f1272, %f1270;
	mul.f32 	%f1274, %f1269, %f1268;
	sub.f32 	%f1275, %f1274, %f1824;
	add.f32 	%f1276, %f1822, %f1275;
	sub.f32 	%f1277, %f1276, %f1822;
	sub.f32 	%f1278, %f1277, %f1275;
	add.s32 	%r270, %r360, 2;
	cvt.rn.f32.u32 	%f1279, %r270;
	mul.wide.s32 	%rd246, %r176, 4;
	add.s64 	%rd247, %rd245, %rd246;
	ld.global.nc.f32 	%f1280, [%rd247];
	sub.f32 	%f1281, %f1280, %f1273;
	add.f32 	%f1282, %f1271, %f1281;
	sub.f32 	%f1283, %f1282, %f1271;
	sub.f32 	%f1284, %f1283, %f1281;
	mul.f32 	%f1285, %f1280, %f1279;
	sub.f32 	%f1286, %f1285, %f1278;
	add.f32 	%f1287, %f1276, %f1286;
	sub.f32 	%f1288, %f1287, %f1276;
	sub.f32 	%f1289, %f1288, %f1286;
	add.s32 	%r271, %r360, 3;
	cvt.rn.f32.u32 	%f1290, %r271;
	add.s64 	%rd248, %rd247, %rd246;
	ld.global.nc.f32 	%f1291, [%rd248];
	sub.f32 	%f1292, %f1291, %f1284;
	add.f32 	%f1293, %f1282, %f1292;
	sub.f32 	%f1294, %f1293, %f1282;
	sub.f32 	%f1295, %f1294, %f1292;
	mul.f32 	%f1296, %f1291, %f1290;
	sub.f32 	%f1297, %f1296, %f1289;
	add.f32 	%f1298, %f1287, %f1297;
	sub.f32 	%f1299, %f1298, %f1287;
	sub.f32 	%f1300, %f1299, %f1297;
	add.s32 	%r272, %r360, 4;
	cvt.rn.f32.u32 	%f1301, %r272;
	add.s64 	%rd249, %rd248, %rd246;
	ld.global.nc.f32 	%f1302, [%rd249];
	sub.f32 	%f1303, %f1302, %f1295;
	add.f32 	%f1304, %f1293, %f1303;
	sub.f32 	%f1305, %f1304, %f1293;
	sub.f32 	%f1306, %f1305, %f1303;
	mul.f32 	%f1307, %f1302, %f1301;
	sub.f32 	%f1308, %f1307, %f1300;
	add.f32 	%f1309, %f1298, %f1308;
	sub.f32 	%f1310, %f1309, %f1298;
	sub.f32 	%f1311, %f1310, %f1308;
	add.s32 	%r273, %r360, 5;
	cvt.rn.f32.u32 	%f1312, %r273;
	add.s64 	%rd250, %rd249, %rd246;
	ld.global.nc.f32 	%f1313, [%rd250];
	sub.f32 	%f1314, %f1313, %f1306;
	add.f32 	%f1315, %f1304, %f1314;
	sub.f32 	%f1316, %f1315, %f1304;
	sub.f32 	%f1317, %f1316, %f1314;
	mul.f32 	%f1318, %f1313, %f1312;
	sub.f32 	%f1319, %f1318, %f1311;
	add.f32 	%f1320, %f1309, %f1319;
	sub.f32 	%f1321, %f1320, %f1309;
	sub.f32 	%f1322, %f1321, %f1319;
	add.s32 	%r274, %r360, 6;
	cvt.rn.f32.u32 	%f1323, %r274;
	add.s64 	%rd251, %rd250, %rd246;
	ld.global.nc.f32 	%f1324, [%rd251];
	sub.f32 	%f1325, %f1324, %f1317;
	add.f32 	%f1326, %f1315, %f1325;
	sub.f32 	%f1327, %f1326, %f1315;
	sub.f32 	%f1328, %f1327, %f1325;
	mul.f32 	%f1329, %f1324, %f1323;
	sub.f32 	%f1330, %f1329, %f1322;
	add.f32 	%f1331, %f1320, %f1330;
	sub.f32 	%f1332, %f1331, %f1320;
	sub.f32 	%f1333, %f1332, %f1330;
	add.s32 	%r275, %r360, 7;
	cvt.rn.f32.u32 	%f1334, %r275;
	add.s64 	%rd252, %rd251, %rd246;
	ld.global.nc.f32 	%f1335, [%rd252];
	sub.f32 	%f1336, %f1335, %f1328;
	add.f32 	%f1337, %f1326, %f1336;
	sub.f32 	%f1338, %f1337, %f1326;
	sub.f32 	%f1339, %f1338, %f1336;
	mul.f32 	%f1340, %f1335, %f1334;
	sub.f32 	%f1341, %f1340, %f1333;
	add.f32 	%f1342, %f1331, %f1341;
	sub.f32 	%f1343, %f1342, %f1331;
	sub.f32 	%f1344, %f1343, %f1341;
	add.s32 	%r360, %r360, 8;
	cvt.rn.f32.u32 	%f1345, %r360;
	add.s64 	%rd253, %rd252, %rd246;
	ld.global.nc.f32 	%f1346, [%rd253];
	sub.f32 	%f1347, %f1346, %f1339;
	add.f32 	%f1821, %f1337, %f1347;
	sub.f32 	%f1348, %f1821, %f1337;
	sub.f32 	%f1823, %f1348, %f1347;
	mul.f32 	%f1349, %f1346, %f1345;
	sub.f32 	%f1350, %f1349, %f1344;
	add.f32 	%f1822, %f1342, %f1350;
	sub.f32 	%f1351, %f1822, %f1342;
	sub.f32 	%f1824, %f1351, %f1350;
	setp.eq.s32 	%p130, %r360, %r32;
	mov.u32 	%r372, %r32;
	@%p130 bra 	$L__BB4_88;
	bra.uni 	$L__BB4_87;
$L__BB4_88:
	setp.eq.s32 	%p131, %r33, 0;
	mov.b16 	%rs88, 1;
	@%p131 bra 	$L__BB4_44;
	setp.lt.u32 	%p132, %r26, 3;
	@%p132 bra 	$L__BB4_91;
	add.s32 	%r276, %r81, %r372;
	add.s32 	%r277, %r372, 1;
	cvt.rn.f32.u32 	%f1353, %r277;
	mad.lo.s32 	%r278, %r276, %r176, %r2;
	mul.wide.s32 	%rd254, %r278, 4;
	add.s64 	%rd255, %rd2, %rd254;
	ld.global.nc.f32 	%f1354, [%rd255];
	sub.f32 	%f1355, %f1354, %f1823;
	add.f32 	%f1356, %f1821, %f1355;
	sub.f32 	%f1357, %f1356, %f1821;
	sub.f32 	%f1358, %f1357, %f1355;
	mul.f32 	%f1359, %f1354, %f1353;
	sub.f32 	%f1360, %f1359, %f1824;
	add.f32 	%f1361, %f1822, %f1360;
	sub.f32 	%f1362, %f1361, %f1822;
	sub.f32 	%f1363, %f1362, %f1360;
	add.s32 	%r279, %r372, 2;
	cvt.rn.f32.u32 	%f1364, %r279;
	mul.wide.s32 	%rd256, %r176, 4;
	add.s64 	%rd257, %rd255, %rd256;
	ld.global.nc.f32 	%f1365, [%rd257];
	sub.f32 	%f1366, %f1365, %f1358;
	add.f32 	%f1367, %f1356, %f1366;
	sub.f32 	%f1368, %f1367, %f1356;
	sub.f32 	%f1369, %f1368, %f1366;
	mul.f32 	%f1370, %f1365, %f1364;
	sub.f32 	%f1371, %f1370, %f1363;
	add.f32 	%f1372, %f1361, %f1371;
	sub.f32 	%f1373, %f1372, %f1361;
	sub.f32 	%f1374, %f1373, %f1371;
	add.s32 	%r280, %r372, 3;
	cvt.rn.f32.u32 	%f1375, %r280;
	add.s64 	%rd258, %rd257, %rd256;
	ld.global.nc.f32 	%f1376, [%rd258];
	sub.f32 	%f1377, %f1376, %f1369;
	add.f32 	%f1378, %f1367, %f1377;
	sub.f32 	%f1379, %f1378, %f1367;
	sub.f32 	%f1380, %f1379, %f1377;
	mul.f32 	%f1381, %f1376, %f1375;
	sub.f32 	%f1382, %f1381, %f1374;
	add.f32 	%f1383, %f1372, %f1382;
	sub.f32 	%f1384, %f1383, %f1372;
	sub.f32 	%f1385, %f1384, %f1382;
	add.s32 	%r372, %r372, 4;
	cvt.rn.f32.u32 	%f1386, %r372;
	add.s64 	%rd259, %rd258, %rd256;
	ld.global.nc.f32 	%f1387, [%rd259];
	sub.f32 	%f1388, %f1387, %f1380;
	add.f32 	%f1821, %f1378, %f1388;
	sub.f32 	%f1389, %f1821, %f1378;
	sub.f32 	%f1823, %f1389, %f1388;
	mul.f32 	%f1390, %f1387, %f1386;
	sub.f32 	%f1391, %f1390, %f1385;
	add.f32 	%f1822, %f1383, %f1391;
	sub.f32 	%f1392, %f1822, %f1383;
	sub.f32 	%f1824, %f1392, %f1391;
$L__BB4_91:
	setp.eq.s32 	%p133, %r34, 0;
	@%p133 bra 	$L__BB4_44;
	setp.eq.s32 	%p134, %r34, 2;
	@%p134 bra 	$L__BB4_94;
	add.s32 	%r281, %r81, %r372;
	add.s32 	%r282, %r372, 1;
	cvt.rn.f32.u32 	%f1394, %r282;
	mad.lo.s32 	%r283, %r281, %r176, %r2;
	mul.wide.s32 	%rd260, %r283, 4;
	add.s64 	%rd261, %rd2, %rd260;
	ld.global.nc.f32 	%f1395, [%rd261];
	sub.f32 	%f1396, %f1395, %f1823;
	add.f32 	%f1397, %f1821, %f1396;
	sub.f32 	%f1398, %f1397, %f1821;
	sub.f32 	%f1399, %f1398, %f1396;
	mul.f32 	%f1400, %f1395, %f1394;
	sub.f32 	%f1401, %f1400, %f1824;
	add.f32 	%f1402, %f1822, %f1401;
	sub.f32 	%f1403, %f1402, %f1822;
	sub.f32 	%f1404, %f1403, %f1401;
	add.s32 	%r372, %r372, 2;
	cvt.rn.f32.u32 	%f1405, %r372;
	mul.wide.s32 	%rd262, %r176, 4;
	add.s64 	%rd263, %rd261, %rd262;
	ld.global.nc.f32 	%f1406, [%rd263];
	sub.f32 	%f1407, %f1406, %f1399;
	add.f32 	%f1821, %f1397, %f1407;
	sub.f32 	%f1408, %f1821, %f1397;
	sub.f32 	%f1823, %f1408, %f1407;
	mul.f32 	%f1409, %f1406, %f1405;
	sub.f32 	%f1410, %f1409, %f1404;
	add.f32 	%f1822, %f1402, %f1410;
	sub.f32 	%f1411, %f1822, %f1402;
	sub.f32 	%f1824, %f1411, %f1410;
$L__BB4_94:
	setp.eq.s32 	%p135, %r35, 0;
	@%p135 bra 	$L__BB4_44;
	add.s32 	%r284, %r81, %r372;
	add.s32 	%r285, %r372, 1;
	cvt.rn.f32.u32 	%f1412, %r285;
	mad.lo.s32 	%r286, %r284, %r176, %r2;
	mul.wide.s32 	%rd264, %r286, 4;
	add.s64 	%rd265, %rd2, %rd264;
	ld.global.nc.f32 	%f1413, [%rd265];
	sub.f32 	%f1414, %f1413, %f1823;
	add.f32 	%f232, %f1821, %f1414;
	sub.f32 	%f1415, %f232, %f1821;
	sub.f32 	%f1823, %f1415, %f1414;
	mul.f32 	%f1416, %f1413, %f1412;
	sub.f32 	%f1417, %f1416, %f1824;
	add.f32 	%f234, %f1822, %f1417;
	sub.f32 	%f1418, %f234, %f1822;
	sub.f32 	%f1824, %f1418, %f1417;
	mov.f32 	%f1821, %f232;
	mov.f32 	%f1822, %f234;
	bra.uni 	$L__BB4_44;
$L__BB4_96:
	setp.gt.u32 	%p22, %r171, 1;
	@%p22 bra 	$L__BB4_131;
	and.b32  	%r89, %r172, 15;
	add.s32 	%r90, %r89, -1;
	and.b32  	%r91, %r172, 7;
	add.s32 	%r92, %r91, -1;
	and.b32  	%r93, %r172, 2147483632;
	and.b32  	%r94, %r172, 3;
	mov.f32 	%f1949, 0f7FC00000;
	abs.f32 	%f236, %f1949;
	mov.b32 	%r383, 0;
	mov.f32 	%f238, 0f00000000;
	mov.b16 	%rs97, 0;
	mul.wide.s32 	%rd7, %r176, 4;
	mov.u32 	%r382, %r383;
	mov.u16 	%rs98, %rs97;
	mov.f32 	%f1924, %f238;
	mov.u16 	%rs96, %rs97;
	mov.f32 	%f1925, %f238;
	mov.f32 	%f1947, %f238;
	mov.f32 	%f1946, %f238;
$L__BB4_98:
	mad.lo.s32 	%r98, %r351, %r176, %r2;
	mul.wide.s32 	%rd162, %r98, 4;
	add.s64 	%rd163, %rd2, %rd162;
	ld.global.nc.f32 	%f243, [%rd163];
	and.b16  	%rs48, %rs96, 255;
	setp.eq.s16 	%p82, %rs48, 0;
	@%p82 bra 	$L__BB4_100;
	sub.f32 	%f917, %f243, %f1925;
	fma.rn.f32 	%f1925, %f5, %f917, %f1925;
	mov.b16 	%rs96, 1;
	mov.pred 	%p177, 0;
	bra.uni 	$L__BB4_117;
$L__BB4_100:
	setp.lt.s32 	%p85, %r351, %r18;
	mov.b16 	%rs96, 0;
	mov.pred 	%p177, -1;
	@%p85 bra 	$L__BB4_117;
	sub.s32 	%r233, %r351, %r172;
	add.s32 	%r379, %r233, 1;
	setp.gt.s32 	%p86, %r379, %r351;
	mov.f32 	%f1944, 0f00000000;
	@%p86 bra 	$L__BB4_116;
	setp.lt.u32 	%p87, %r17, 15;
	mov.f32 	%f1943, 0f00000000;
	mov.f32 	%f1942, %f1943;
	@%p87 bra 	$L__BB4_105;
	mov.b32 	%r378, 0;
	mov.f32 	%f1943, 0f00000000;
$L__BB4_104:
	.pragma "nounroll";
	mad.lo.s32 	%r235, %r379, %r176, %r2;
	mul.wide.s32 	%rd164, %r235, 4;
	add.s64 	%rd165, %rd2, %rd164;
	ld.global.nc.f32 	%f922, [%rd165];
	sub.f32 	%f923, %f922, %f1943;
	add.f32 	%f924, %f1942, %f923;
	sub.f32 	%f925, %f924, %f1942;
	sub.f32 	%f926, %f925, %f923;
	add.s64 	%rd167, %rd165, %rd7;
	ld.global.nc.f32 	%f927, [%rd167];
	sub.f32 	%f928, %f927, %f926;
	add.f32 	%f929, %f924, %f928;
	sub.f32 	%f930, %f929, %f924;
	sub.f32 	%f931, %f930, %f928;
	add.s64 	%rd168, %rd167, %rd7;
	ld.global.nc.f32 	%f932, [%rd168];
	sub.f32 	%f933, %f932, %f931;
	add.f32 	%f934, %f929, %f933;
	sub.f32 	%f935, %f934, %f929;
	sub.f32 	%f936, %f935, %f933;
	add.s64 	%rd169, %rd168, %rd7;
	ld.global.nc.f32 	%f937, [%rd169];
	sub.f32 	%f938, %f937, %f936;
	add.f32 	%f939, %f934, %f938;
	sub.f32 	%f940, %f939, %f934;
	sub.f32 	%f941, %f940, %f938;
	add.s64 	%rd170, %rd169, %rd7;
	ld.global.nc.f32 	%f942, [%rd170];
	sub.f32 	%f943, %f942, %f941;
	add.f32 	%f944, %f939, %f943;
	sub.f32 	%f945, %f944, %f939;
	sub.f32 	%f946, %f945, %f943;
	add.s64 	%rd171, %rd170, %rd7;
	ld.global.nc.f32 	%f947, [%rd171];
	sub.f32 	%f948, %f947, %f946;
	add.f32 	%f949, %f944, %f948;
	sub.f32 	%f950, %f949, %f944;
	sub.f32 	%f951, %f950, %f948;
	add.s64 	%rd172, %rd171, %rd7;
	ld.global.nc.f32 	%f952, [%rd172];
	sub.f32 	%f953, %f952, %f951;
	add.f32 	%f954, %f949, %f953;
	sub.f32 	%f955, %f954, %f949;
	sub.f32 	%f956, %f955, %f953;
	add.s64 	%rd173, %rd172, %rd7;
	ld.global.nc.f32 	%f957, [%rd173];
	sub.f32 	%f958, %f957, %f956;
	add.f32 	%f959, %f954, %f958;
	sub.f32 	%f960, %f959, %f954;
	sub.f32 	%f961, %f960, %f958;
	add.s64 	%rd174, %rd173, %rd7;
	ld.global.nc.f32 	%f962, [%rd174];
	sub.f32 	%f963, %f962, %f961;
	add.f32 	%f964, %f959, %f963;
	sub.f32 	%f965, %f964, %f959;
	sub.f32 	%f966, %f965, %f963;
	add.s64 	%rd175, %rd174, %rd7;
	ld.global.nc.f32 	%f967, [%rd175];
	sub.f32 	%f968, %f967, %f966;
	add.f32 	%f969, %f964, %f968;
	sub.f32 	%f970, %f969, %f964;
	sub.f32 	%f971, %f970, %f968;
	add.s64 	%rd176, %rd175, %rd7;
	ld.global.nc.f32 	%f972, [%rd176];
	sub.f32 	%f973, %f972, %f971;
	add.f32 	%f974, %f969, %f973;
	sub.f32 	%f975, %f974, %f969;
	sub.f32 	%f976, %f975, %f973;
	add.s64 	%rd177, %rd176, %rd7;
	ld.global.nc.f32 	%f977, [%rd177];
	sub.f32 	%f978, %f977, %f976;
	add.f32 	%f979, %f974, %f978;
	sub.f32 	%f980, %f979, %f974;
	sub.f32 	%f981, %f980, %f978;
	add.s64 	%rd178, %rd177, %rd7;
	ld.global.nc.f32 	%f982, [%rd178];
	sub.f32 	%f983, %f982, %f981;
	add.f32 	%f984, %f979, %f983;
	sub.f32 	%f985, %f984, %f979;
	sub.f32 	%f986, %f985, %f983;
	add.s64 	%rd179, %rd178, %rd7;
	ld.global.nc.f32 	%f987, [%rd179];
	sub.f32 	%f988, %f987, %f986;
	add.f32 	%f989, %f984, %f988;
	sub.f32 	%f990, %f989, %f984;
	sub.f32 	%f991, %f990, %f988;
	add.s64 	%rd180, %rd179, %rd7;
	ld.global.nc.f32 	%f992, [%rd180];
	sub.f32 	%f993, %f992, %f991;
	add.f32 	%f994, %f989, %f993;
	sub.f32 	%f995, %f994, %f989;
	sub.f32 	%f996, %f995, %f993;
	add.s64 	%rd181, %rd180, %rd7;
	ld.global.nc.f32 	%f997, [%rd181];
	sub.f32 	%f998, %f997, %f996;
	add.f32 	%f1942, %f994, %f998;
	sub.f32 	%f999, %f1942, %f994;
	sub.f32 	%f1943, %f999, %f998;
	add.s32 	%r379, %r379, 16;
	add.s32 	%r378, %r378, 16;
	setp.ne.s32 	%p88, %r378, %r93;
	@%p88 bra 	$L__BB4_104;
$L__BB4_105:
	setp.eq.s32 	%p89, %r89, 0;
	@%p89 bra 	$L__BB4_115;
	setp.lt.u32 	%p90, %r90, 7;
	@%p90 bra 	$L__BB4_108;
	mad.lo.s32 	%r236, %r379, %r176, %r2;
	mul.wide.s32 	%rd182, %r236, 4;
	add.s64 	%rd183, %rd2, %rd182;
	ld.global.nc.f32 	%f1001, [%rd183];
	sub.f32 	%f1002, %f1001, %f1943;
	add.f32 	%f1003, %f1942, %f1002;
	sub.f32 	%f1004, %f1003, %f1942;
	sub.f32 	%f1005, %f1004, %f1002;
	add.s64 	%rd185, %rd183, %rd7;
	ld.global.nc.f32 	%f1006, [%rd185];
	sub.f32 	%f1007, %f1006, %f1005;
	add.f32 	%f1008, %f1003, %f1007;
	sub.f32 	%f1009, %f1008, %f1003;
	sub.f32 	%f1010, %f1009, %f1007;
	add.s64 	%rd186, %rd185, %rd7;
	ld.global.nc.f32 	%f1011, [%rd186];
	sub.f32 	%f1012, %f1011, %f1010;
	add.f32 	%f1013, %f1008, %f1012;
	sub.f32 	%f1014, %f1013, %f1008;
	sub.f32 	%f1015, %f1014, %f1012;
	add.s64 	%rd187, %rd186, %rd7;
	ld.global.nc.f32 	%f1016, [%rd187];
	sub.f32 	%f1017, %f1016, %f1015;
	add.f32 	%f1018, %f1013, %f1017;
	sub.f32 	%f1019, %f1018, %f1013;
	sub.f32 	%f1020, %f1019, %f1017;
	add.s64 	%rd188, %rd187, %rd7;
	ld.global.nc.f32 	%f1021, [%rd188];
	sub.f32 	%f1022, %f1021, %f1020;
	add.f32 	%f1023, %f1018, %f1022;
	sub.f32 	%f1024, %f1023, %f1018;
	sub.f32 	%f1025, %f1024, %f1022;
	add.s64 	%rd189, %rd188, %rd7;
	ld.global.nc.f32 	%f1026, [%rd189];
	sub.f32 	%f1027, %f1026, %f1025;
	add.f32 	%f1028, %f1023, %f1027;
	sub.f32 	%f1029, %f1028, %f1023;
	sub.f32 	%f1030, %f1029, %f1027;
	add.s64 	%rd190, %rd189, %rd7;
	ld.global.nc.f32 	%f1031, [%rd190];
	sub.f32 	%f1032, %f1031, %f1030;
	add.f32 	%f1033, %f1028, %f1032;
	sub.f32 	%f1034, %f1033, %f1028;
	sub.f32 	%f1035, %f1034, %f1032;
	add.s64 	%rd191, %rd190, %rd7;
	ld.global.nc.f32 	%f1036, [%rd191];
	sub.f32 	%f1037, %f1036, %f1035;
	add.f32 	%f1942, %f1033, %f1037;
	sub.f32 	%f1038, %f1942, %f1033;
	sub.f32 	%f1943, %f1038, %f1037;
	add.s32 	%r379, %r379, 8;
$L__BB4_108:
	setp.eq.s32 	%p91, %r91, 0;
	@%p91 bra 	$L__BB4_115;
	setp.lt.u32 	%p92, %r92, 3;
	@%p92 bra 	$L__BB4_111;
	mad.lo.s32 	%r237, %r379, %r176, %r2;
	mul.wide.s32 	%rd192, %r237, 4;
	add.s64 	%rd193, %rd2, %rd192;
	ld.global.nc.f32 	%f1040, [%rd193];
	sub.f32 	%f1041, %f1040, %f1943;
	add.f32 	%f1042, %f1942, %f1041;
	sub.f32 	%f1043, %f1042, %f1942;
	sub.f32 	%f1044, %f1043, %f1041;
	add.s64 	%rd195, %rd193, %rd7;
	ld.global.nc.f32 	%f1045, [%rd195];
	sub.f32 	%f1046, %f1045, %f1044;
	add.f32 	%f1047, %f1042, %f1046;
	sub.f32 	%f1048, %f1047, %f1042;
	sub.f32 	%f1049, %f1048, %f1046;
	add.s64 	%rd196, %rd195, %rd7;
	ld.global.nc.f32 	%f1050, [%rd196];
	sub.f32 	%f1051, %f1050, %f1049;
	add.f32 	%f1052, %f1047, %f1051;
	sub.f32 	%f1053, %f1052, %f1047;
	sub.f32 	%f1054, %f1053, %f1051;
	add.s64 	%rd197, %rd196, %rd7;
	ld.global.nc.f32 	%f1055, [%rd197];
	sub.f32 	%f1056, %f1055, %f1054;
	add.f32 	%f1942, %f1052, %f1056;
	sub.f32 	%f1057, %f1942, %f1052;
	sub.f32 	%f1943, %f1057, %f1056;
	add.s32 	%r379, %r379, 4;
$L__BB4_111:
	setp.eq.s32 	%p93, %r94, 0;
	@%p93 bra 	$L__BB4_115;
	setp.eq.s32 	%p94, %r94, 1;
	mad.lo.s32 	%r238, %r379, %r176, %r2;
	mul.wide.s32 	%rd198, %r238, 4;
	add.s64 	%rd6, %rd2, %rd198;
	ld.global.nc.f32 	%f1058, [%rd6];
	sub.f32 	%f1059, %f1058, %f1943;
	add.f32 	%f265, %f1942, %f1059;
	sub.f32 	%f1060, %f265, %f1942;
	sub.f32 	%f1943, %f1060, %f1059;
	mov.f32 	%f1942, %f265;
	@%p94 bra 	$L__BB4_115;
	setp.eq.s32 	%p95, %r94, 2;
	add.s64 	%rd8, %rd6, %rd7;
	ld.global.nc.f32 	%f1061, [%rd8];
	sub.f32 	%f1062, %f1061, %f1943;
	add.f32 	%f1942, %f265, %f1062;
	sub.f32 	%f1063, %f1942, %f265;
	sub.f32 	%f1943, %f1063, %f1062;
	@%p95 bra 	$L__BB4_115;
	add.s64 	%rd199, %rd8, %rd7;
	ld.global.nc.f32 	%f1064, [%rd199];
	sub.f32 	%f1065, %f1064, %f1943;
	add.f32 	%f269, %f1942, %f1065;
	sub.f32 	%f1066, %f269, %f1942;
	sub.f32 	%f1943, %f1066, %f1065;
	mov.f32 	%f1942, %f269;
$L__BB4_115:
	add.f32 	%f1944, %f1942, %f1943;
$L__BB4_116:
	div.rn.f32 	%f1925, %f1944, %f4;
	mov.b16 	%rs96, 1;
	mov.pred 	%p177, 0;
$L__BB4_117:
	setp.nan.f32 	%p97, %f236, %f236;
	mov.f32 	%f1948, %f238;
	@%p97 bra 	$L__BB4_123;
	setp.lt.s32 	%p98, %r382, %r3;
	@%p98 bra 	$L__BB4_121;
	shl.b32 	%r239, %r383, 2;
	add.s32 	%r240, %r23, %r239;
	mov.b32 	%r241, 2143289344;
	st.shared.u32 	[%r240], %r241;
	add.s32 	%r242, %r383, 1;
	setp.eq.s32 	%p99, %r242, %r3;
	selp.b32 	%r383, 0, %r242, %p99;
	and.b16  	%rs53, %rs97, 255;
	setp.eq.s16 	%p100, %rs53, 0;
	mov.b16 	%rs97, 1;
	mov.f32 	%f1948, 0f7FC00000;
	mov.f32 	%f1949, %f1948;
	@%p100 bra 	$L__BB4_123;
	mov.f32 	%f1068, 0f7FC00000;
	sub.f32 	%f1069, %f1068, %f238;
	fma.rn.f32 	%f1948, %f7, %f1069, %f238;
	mov.f32 	%f1949, %f1948;
	bra.uni 	$L__BB4_123;
$L__BB4_121:
	shl.b32 	%r243, %r382, 2;
	add.s32 	%r244, %r23, %r243;
	mov.b32 	%r245, 2143289344;
	st.shared.u32 	[%r244], %r245;
	mov.f32 	%f1070, 0f7FC00000;
	sub.f32 	%f1071, %f1070, %f1947;
	add.f32 	%f278, %f1946, %f1071;
	sub.f32 	%f1072, %f278, %f1946;
	sub.f32 	%f1947, %f1072, %f1071;
	add.s32 	%r382, %r382, 1;
	setp.ne.s32 	%p101, %r382, %r3;
	mov.f32 	%f1946, %f278;
	mov.f32 	%f1948, %f238;
	@%p101 bra 	$L__BB4_123;
	add.f32 	%f1073, %f278, %f1947;
	div.rn.f32 	%f1948, %f1073, %f6;
	mov.b16 	%rs97, 1;
	mov.f32 	%f1946, %f278;
	mov.u32 	%r382, %r3;
	mov.f32 	%f1949, %f1948;
$L__BB4_123:
	mov.f32 	%f1952, 0f7FC00000;
	mov.f32 	%f1951, %f1924;
	@%p177 bra 	$L__BB4_128;
	and.b16  	%rs57, %rs98, 255;
	setp.eq.s16 	%p102, %rs57, 0;
	mov.b16 	%rs98, 1;
	mov.f32 	%f1951, %f1925;
	mov.f32 	%f1952, %f1925;
	@%p102 bra 	$L__BB4_128;
	sub.f32 	%f285, %f243, %f1924;
	mul.f32 	%f286, %f5, %f285;
	abs.f32 	%f1076, %f286;
	setp.le.f32 	%p103, %f1076, 0f1E3CE508;
	mov.f32 	%f1950, 0f00000000;
	@%p103 bra 	$L__BB4_127;
	mul.f32 	%f1077, %f12, %f1924;
	fma.rn.f32 	%f1078, %f5, %f1925, %f1077;
	sub.f32 	%f1079, %f243, %f1078;
	div.rn.f32 	%f1080, %f1079, %f286;
	div.rn.f32 	%f1081, %f1080, 0f3DCCCCCD;
	cvt.rmi.f32.f32 	%f1082, %f1081;
	cvt.rzi.s32.f32 	%r246, %f1082;
	setp.lt.s32 	%p104, %r246, 0;
	min.s32 	%r247, %r246, %r173;
	selp.b32 	%r248, 0, %r247, %p104;
	setp.lt.s32 	%p105, %r248, %r173;
	selp.u32 	%r249, 1, 0, %p105;
	add.s32 	%r250, %r248, %r249;
	cvt.rn.f32.s32 	%f1083, %r248;
	mul.f32 	%f1084, %f1083, 0f3DCCCCCD;
	cvt.rn.f32.s32 	%f1085, %r250;
	mul.f32 	%f1086, %f1085, 0f3DCCCCCD;
	mul.f32 	%f1087, %f286, %f1084;
	sub.f32 	%f1088, %f1079, %f1087;
	abs.f32 	%f1089, %f1088;
	mul.f32 	%f1090, %f286, %f1086;
	sub.f32 	%f1091, %f1079, %f1090;
	abs.f32 	%f1092, %f1091;
	setp.le.f32 	%p106, %f1089, %f1092;
	selp.f32 	%f1950, %f1084, %f1086, %p106;
$L__BB4_127:
	fma.rn.f32 	%f1093, %f1950, %f285, %f1925;
	sub.f32 	%f1094, %f1093, %f1924;
	fma.rn.f32 	%f1951, %f5, %f1094, %f1924;
	mov.f32 	%f1952, %f1951;
$L__BB4_128:
	abs.f32 	%f1095, %f1949;
	setp.nan.f32 	%p107, %f1095, %f1095;
	abs.f32 	%f1096, %f1952;
	setp.nan.f32 	%p108, %f1096, %f1096;
	or.pred  	%p109, %p107, %p108;
	@%p109 bra 	$L__BB4_130;
	add.f32 	%f1098, %f1949, %f1952;
	mul.f32 	%f1099, %f1098, 0f3F000000;
	add.s64 	%rd201, %rd1, %rd162;
	st.global.f32 	[%rd201], %f1099;
$L__BB4_130:
	add.s32 	%r351, %r351, 1;
	setp.eq.s32 	%p110, %r351, %r175;
	mov.f32 	%f238, %f1948;
	mov.f32 	%f1924, %f1951;
	@%p110 bra 	$L__BB4_203;
	bra.uni 	$L__BB4_98;
$L__BB4_131:
	and.b32  	%r114, %r172, 15;
	add.s32 	%r115, %r114, -1;
	and.b32  	%r116, %r172, 7;
	add.s32 	%r117, %r116, -1;
	and.b32  	%r202, %r16, 15;
	add.s32 	%r118, %r202, -1;
	and.b32  	%r203, %r16, 7;
	add.s32 	%r119, %r203, -1;
	and.b32  	%r120, %r171, 15;
	add.s32 	%r121, %r120, -1;
	and.b32  	%r122, %r171, 7;
	add.s32 	%r123, %r122, -1;
	and.b32  	%r124, %r172, 2147483632;
	and.b32  	%r125, %r172, 3;
	and.b32  	%r126, %r16, 1073741808;
	and.b32  	%r127, %r171, 30;
	and.b32  	%r128, %r171, 14;
	and.b32  	%r129, %r16, 3;
	and.b32  	%r130, %r171, 2147483632;
	and.b32  	%r131, %r171, 3;
	add.f32 	%f429, %f10, 0f3F800000;
	mov.f32 	%f430, 0f40000000;
	div.rn.f32 	%f292, %f430, %f429;
	mov.b32 	%r403, 0;
	mov.f32 	%f1954, 0f00000000;
	mov.b16 	%rs106, 0;
	mov.f32 	%f2018, 0f7FC00000;
	mul.wide.s32 	%rd10, %r176, 4;
	mov.u16 	%rs105, %rs106;
	mov.f32 	%f1955, %f1954;
	mov.u16 	%rs107, %rs106;
	mov.f32 	%f1956, %f1954;
	mov.u32 	%r402, %r403;
	mov.u16 	%rs108, %rs106;
	mov.f32 	%f1957, %f1954;
	mov.u16 	%rs104, %rs106;
	mov.f32 	%f1958, %f1954;
	mov.f32 	%f2016, %f1954;
	mov.f32 	%f2015, %f1954;
$L__BB4_132:
	mad.lo.s32 	%r135, %r351, %r176, %r2;
	mul.wide.s32 	%rd50, %r135, 4;
	add.s64 	%rd51, %rd2, %rd50;
	ld.global.nc.f32 	%f301, [%rd51];
	and.b16  	%rs28, %rs104, 255;
	setp.ne.s16 	%p23, %rs28, 0;
	@%p23 bra 	$L__BB4_150;
	setp.lt.s32 	%p26, %r351, %r18;
	mov.b16 	%rs104, 0;
	mov.pred 	%p178, -1;
	@%p26 bra 	$L__BB4_151;
	sub.s32 	%r204, %r351, %r172;
	add.s32 	%r389, %r204, 1;
	setp.gt.s32 	%p27, %r389, %r351;
	mov.f32 	%f1977, 0f00000000;
	@%p27 bra 	$L__BB4_149;
	setp.lt.u32 	%p28, %r17, 15;
	mov.f32 	%f1976, 0f00000000;
	mov.f32 	%f1975, %f1976;
	@%p28 bra 	$L__BB4_138;
	mov.b32 	%r388, 0;
	mov.f32 	%f1976, 0f00000000;
$L__BB4_137:
	.pragma "nounroll";
	mad.lo.s32 	%r206, %r389, %r176, %r2;
	mul.wide.s32 	%rd52, %r206, 4;
	add.s64 	%rd53, %rd2, %rd52;
	ld.global.nc.f32 	%f436, [%rd53];
	sub.f32 	%f437, %f436, %f1976;
	add.f32 	%f438, %f1975, %f437;
	sub.f32 	%f439, %f438, %f1975;
	sub.f32 	%f440, %f439, %f437;
	add.s64 	%rd55, %rd53, %rd10;
	ld.global.nc.f32 	%f441, [%rd55];
	sub.f32 	%f442, %f441, %f440;
	add.f32 	%f443, %f438, %f442;
	sub.f32 	%f444, %f443, %f438;
	sub.f32 	%f445, %f444, %f442;
	add.s64 	%rd56, %rd55, %rd10;
	ld.global.nc.f32 	%f446, [%rd56];
	sub.f32 	%f447, %f446, %f445;
	add.f32 	%f448, %f443, %f447;
	sub.f32 	%f449, %f448, %f443;
	sub.f32 	%f450, %f449, %f447;
	add.s64 	%rd57, %rd56, %rd10;
	ld.global.nc.f32 	%f451, [%rd57];
	sub.f32 	%f452, %f451, %f450;
	add.f32 	%f453, %f448, %f452;
	sub.f32 	%f454, %f453, %f448;
	sub.f32 	%f455, %f454, %f452;
	add.s64 	%rd58, %rd57, %rd10;
	ld.global.nc.f32 	%f456, [%rd58];
	sub.f32 	%f457, %f456, %f455;
	add.f32 	%f458, %f453, %f457;
	sub.f32 	%f459, %f458, %f453;
	sub.f32 	%f460, %f459, %f457;
	add.s64 	%rd59, %rd58, %rd10;
	ld.global.nc.f32 	%f461, [%rd59];
	sub.f32 	%f462, %f461, %f460;
	add.f32 	%f463, %f458, %f462;
	sub.f32 	%f464, %f463, %f458;
	sub.f32 	%f465, %f464, %f462;
	add.s64 	%rd60, %rd59, %rd10;
	ld.global.nc.f32 	%f466, [%rd60];
	sub.f32 	%f467, %f466, %f465;
	add.f32 	%f468, %f463, %f467;
	sub.f32 	%f469, %f468, %f463;
	sub.f32 	%f470, %f469, %f467;
	add.s64 	%rd61, %rd60, %rd10;
	ld.global.nc.f32 	%f471, [%rd61];
	sub.f32 	%f472, %f471, %f470;
	add.f32 	%f473, %f468, %f472;
	sub.f32 	%f474, %f473, %f468;
	sub.f32 	%f475, %f474, %f472;
	add.s64 	%rd62, %rd61, %rd10;
	ld.global.nc.f32 	%f476, [%rd62];
	sub.f32 	%f477, %f476, %f475;
	add.f32 	%f478, %f473, %f477;
	sub.f32 	%f479, %f478, %f473;
	sub.f32 	%f480, %f479, %f477;
	add.s64 	%rd63, %rd62, %rd10;
	ld.global.nc.f32 	%f481, [%rd63];
	sub.f32 	%f482, %f481, %f480;
	add.f32 	%f483, %f478, %f482;
	sub.f32 	%f484, %f483, %f478;
	sub.f32 	%f485, %f484, %f482;
	add.s64 	%rd64, %rd63, %rd10;
	ld.global.nc.f32 	%f486, [%rd64];
	sub.f32 	%f487, %f486, %f485;
	add.f32 	%f488, %f483, %f487;
	sub.f32 	%f489, %f488, %f483;
	sub.f32 	%f490, %f489, %f487;
	add.s64 	%rd65, %rd64, %rd10;
	ld.global.nc.f32 	%f491, [%rd65];
	sub.f32 	%f492, %f491, %f490;
	add.f32 	%f493, %f488, %f492;
	sub.f32 	%f494, %f493, %f488;
	sub.f32 	%f495, %f494, %f492;
	add.s64 	%rd66, %rd65, %rd10;
	ld.global.nc.f32 	%f496, [%rd66];
	sub.f32 	%f497, %f496, %f495;
	add.f32 	%f498, %f493, %f497;
	sub.f32 	%f499, %f498, %f493;
	sub.f32 	%f500, %f499, %f497;
	add.s64 	%rd67, %rd66, %rd10;
	ld.global.nc.f32 	%f501, [%rd67];
	sub.f32 	%f502, %f501, %f500;
	add.f32 	%f503, %f498, %f502;
	sub.f32 	%f504, %f503, %f498;
	sub.f32 	%f505, %f504, %f502;
	add.s64 	%rd68, %rd67, %rd10;
	ld.global.nc.f32 	%f506, [%rd68];
	sub.f32 	%f507, %f506, %f505;
	add.f32 	%f508, %f503, %f507;
	sub.f32 	%f509, %f508, %f503;
	sub.f32 	%f510, %f509, %f507;
	add.s64 	%rd69, %rd68, %rd10;
	ld.global.nc.f32 	%f511, [%rd69];
	sub.f32 	%f512, %f511, %f510;
	add.f32 	%f1975, %f508, %f512;
	sub.f32 	%f513, %f1975, %f508;
	sub.f32 	%f1976, %f513, %f512;
	add.s32 	%r389, %r389, 16;
	add.s32 	%r388, %r388, 16;
	setp.ne.s32 	%p29, %r388, %r124;
	@%p29 bra 	$L__BB4_137;
$L__BB4_138:
	setp.eq.s32 	%p30, %r114, 0;
	@%p30 bra 	$L__BB4_148;
	setp.lt.u32 	%p31, %r115, 7;
	@%p31 bra 	$L__BB4_141;
	mad.lo.s32 	%r207, %r389, %r176, %r2;
	mul.wide.s32 	%rd70, %r207, 4;
	add.s64 	%rd71, %rd2, %rd70;
	ld.global.nc.f32 	%f515, [%rd71];
	sub.f32 	%f516, %f515, %f1976;
	add.f32 	%f517, %f1975, %f516;
	sub.f32 	%f518, %f517, %f1975;
	sub.f32 	%f519, %f518, %f516;
	add.s64 	%rd73, %rd71, %rd10;
	ld.global.nc.f32 	%f520, [%rd73];
	sub.f32 	%f521, %f520, %f519;
	add.f32 	%f522, %f517, %f521;
	sub.f32 	%f523, %f522, %f517;
	sub.f32 	%f524, %f523, %f521;
	add.s64 	%rd74, %rd73, %rd10;
	ld.global.nc.f32 	%f525, [%rd74];
	sub.f32 	%f526, %f525, %f524;
	add.f32 	%f527, %f522, %f526;
	sub.f32 	%f528, %f527, %f522;
	sub.f32 	%f529, %f528, %f526;
	add.s64 	%rd75, %rd74, %rd10;
	ld.global.nc.f32 	%f530, [%rd75];
	sub.f32 	%f531, %f530, %f529;
	add.f32 	%f532, %f527, %f531;
	sub.f32 	%f533, %f532, %f527;
	sub.f32 	%f534, %f533, %f531;
	add.s64 	%rd76, %rd75, %rd10;
	ld.global.nc.f32 	%f535, [%rd76];
	sub.f32 	%f536, %f535, %f534;
	add.f32 	%f537, %f532, %f536;
	sub.f32 	%f538, %f537, %f532;
	sub.f32 	%f539, %f538, %f536;
	add.s64 	%rd77, %rd76, %rd10;
	ld.global.nc.f32 	%f540, [%rd77];
	sub.f32 	%f541, %f540, %f539;
	add.f32 	%f542, %f537, %f541;
	sub.f32 	%f543, %f542, %f537;
	sub.f32 	%f544, %f543, %f541;
	add.s64 	%rd78, %rd77, %rd10;
	ld.global.nc.f32 	%f545, [%rd78];
	sub.f32 	%f546, %f545, %f544;
	add.f32 	%f547, %f542, %f546;
	sub.f32 	%f548, %f547, %f542;
	sub.f32 	%f549, %f548, %f546;
	add.s64 	%rd79, %rd78, %rd10;
	ld.global.nc.f32 	%f550, [%rd79];
	sub.f32 	%f551, %f550, %f549;
	add.f32 	%f1975, %f547, %f551;
	sub.f32 	%f552, %f1975, %f547;
	sub.f32 	%f1976, %f552, %f551;
	add.s32 	%r389, %r389, 8;
$L__BB4_141:
	setp.eq.s32 	%p32, %r116, 0;
	@%p32 bra 	$L__BB4_148;
	setp.lt.u32 	%p33, %r117, 3;
	@%p33 bra 	$L__BB4_144;
	mad.lo.s32 	%r208, %r389, %r176, %r2;
	mul.wide.s32 	%rd80, %r208, 4;
	add.s64 	%rd81, %rd2, %rd80;
	ld.global.nc.f32 	%f554, [%rd81];
	sub.f32 	%f555, %f554, %f1976;
	add.f32 	%f556, %f1975, %f555;
	sub.f32 	%f557, %f556, %f1975;
	sub.f32 	%f558, %f557, %f555;
	add.s64 	%rd83, %rd81, %rd10;
	ld.global.nc.f32 	%f559, [%rd83];
	sub.f32 	%f560, %f559, %f558;
	add.f32 	%f561, %f556, %f560;
	sub.f32 	%f562, %f561, %f556;
	sub.f32 	%f563, %f562, %f560;
	add.s64 	%rd84, %rd83, %rd10;
	ld.global.nc.f32 	%f564, [%rd84];
	sub.f32 	%f565, %f564, %f563;
	add.f32 	%f566, %f561, %f565;
	sub.f32 	%f567, %f566, %f561;
	sub.f32 	%f568, %f567, %f565;
	add.s64 	%rd85, %rd84, %rd10;
	ld.global.nc.f32 	%f569, [%rd85];
	sub.f32 	%f570, %f569, %f568;
	add.f32 	%f1975, %f566, %f570;
	sub.f32 	%f571, %f1975, %f566;
	sub.f32 	%f1976, %f571, %f570;
	add.s32 	%r389, %r389, 4;
$L__BB4_144:
	setp.eq.s32 	%p34, %r125, 0;
	@%p34 bra 	$L__BB4_148;
	setp.eq.s32 	%p35, %r125, 1;
	mad.lo.s32 	%r209, %r389, %r176, %r2;
	mul.wide.s32 	%rd86, %r209, 4;
	add.s64 	%rd9, %rd2, %rd86;
	ld.global.nc.f32 	%f572, [%rd9];
	sub.f32 	%f573, %f572, %f1976;
	add.f32 	%f322, %f1975, %f573;
	sub.f32 	%f574, %f322, %f1975;
	sub.f32 	%f1976, %f574, %f573;
	mov.f32 	%f1975, %f322;
	@%p35 bra 	$L__BB4_148;
	setp.eq.s32 	%p36, %r125, 2;
	add.s64 	%rd11, %rd9, %rd10;
	ld.global.nc.f32 	%f575, [%rd11];
	sub.f32 	%f576, %f575, %f1976;
	add.f32 	%f1975, %f322, %f576;
	sub.f32 	%f577, %f1975, %f322;
	sub.f32 	%f1976, %f577, %f576;
	@%p36 bra 	$L__BB4_148;
	add.s64 	%rd87, %rd11, %rd10;
	ld.global.nc.f32 	%f578, [%rd87];
	sub.f32 	%f579, %f578, %f1976;
	add.f32 	%f326, %f1975, %f579;
	sub.f32 	%f580, %f326, %f1975;
	sub.f32 	%f1976, %f580, %f579;
	mov.f32 	%f1975, %f326;
$L__BB4_148:
	add.f32 	%f1977, %f1975, %f1976;
$L__BB4_149:
	div.rn.f32 	%f1958, %f1977, %f4;
	mov.b16 	%rs104, 1;
	mov.pred 	%p178, 0;
	bra.uni 	$L__BB4_151;
$L__BB4_150:
	sub.f32 	%f431, %f301, %f1958;
	fma.rn.f32 	%f1958, %f5, %f431, %f1958;
	mov.b16 	%rs104, 1;
	mov.pred 	%p178, 0;
$L__BB4_151:
	and.b16  	%rs32, %rs105, 255;
	setp.ne.s16 	%p38, %rs32, 0;
	@%p38 bra 	$L__BB4_169;
	setp.lt.s32 	%p41, %r351, %r20;
	mov.b16 	%rs105, 0;
	mov.pred 	%p179, 0;
	@%p41 bra 	$L__BB4_170;
	sub.s32 	%r210, %r351, %r16;
	add.s32 	%r394, %r210, 1;
	setp.gt.s32 	%p42, %r394, %r351;
	mov.f32 	%f1995, 0f00000000;
	@%p42 bra 	$L__BB4_168;
	setp.lt.u32 	%p43, %r19, 15;
	mov.f32 	%f1994, 0f00000000;
	mov.f32 	%f1993, %f1994;
	@%p43 bra 	$L__BB4_157;
	mov.b32 	%r393, 0;
	mov.f32 	%f1994, 0f00000000;
$L__BB4_156:
	.pragma "nounroll";
	mad.lo.s32 	%r212, %r394, %r176, %r2;
	mul.wide.s32 	%rd88, %r212, 4;
	add.s64 	%rd89, %rd2, %rd88;
	ld.global.nc.f32 	%f586, [%rd89];
	sub.f32 	%f587, %f586, %f1994;
	add.f32 	%f588, %f1993, %f587;
	sub.f32 	%f589, %f588, %f1993;
	sub.f32 	%f590, %f589, %f587;
	add.s64 	%rd91, %rd89, %rd10;
	ld.global.nc.f32 	%f591, [%rd91];
	sub.f32 	%f592, %f591, %f590;
	add.f32 	%f593, %f588, %f592;
	sub.f32 	%f594, %f593, %f588;
	sub.f32 	%f595, %f594, %f592;
	add.s64 	%rd92, %rd91, %rd10;
	ld.global.nc.f32 	%f596, [%rd92];
	sub.f32 	%f597, %f596, %f595;
	add.f32 	%f598, %f593, %f597;
	sub.f32 	%f599, %f598, %f593;
	sub.f32 	%f600, %f599, %f597;
	add.s64 	%rd93, %rd92, %rd10;
	ld.global.nc.f32 	%f601, [%rd93];
	sub.f32 	%f602, %f601, %f600;
	add.f32 	%f603, %f598, %f602;
	sub.f32 	%f604, %f603, %f598;
	sub.f32 	%f605, %f604, %f602;
	add.s64 	%rd94, %rd93, %rd10;
	ld.global.nc.f32 	%f606, [%rd94];
	sub.f32 	%f607, %f606, %f605;
	add.f32 	%f608, %f603, %f607;
	sub.f32 	%f609, %f608, %f603;
	sub.f32 	%f610, %f609, %f607;
	add.s64 	%rd95, %rd94, %rd10;
	ld.global.nc.f32 	%f611, [%rd95];
	sub.f32 	%f612, %f611, %f610;
	add.f32 	%f613, %f608, %f612;
	sub.f32 	%f614, %f613, %f608;
	sub.f32 	%f615, %f614, %f612;
	add.s64 	%rd96, %rd95, %rd10;
	ld.global.nc.f32 	%f616, [%rd96];
	sub.f32 	%f617, %f616, %f615;
	add.f32 	%f618, %f613, %f617;
	sub.f32 	%f619, %f618, %f613;
	sub.f32 	%f620, %f619, %f617;
	add.s64 	%rd97, %rd96, %rd10;
	ld.global.nc.f32 	%f621, [%rd97];
	sub.f32 	%f622, %f621, %f620;
	add.f32 	%f623, %f618, %f622;
	sub.f32 	%f624, %f623, %f618;
	sub.f32 	%f625, %f624, %f622;
	add.s64 	%rd98, %rd97, %rd10;
	ld.global.nc.f32 	%f626, [%rd98];
	sub.f32 	%f627, %f626, %f625;
	add.f32 	%f628, %f623, %f627;
	sub.f32 	%f629, %f628, %f623;
	sub.f32 	%f630, %f629, %f627;
	add.s64 	%rd99, %rd98, %rd10;
	ld.global.nc.f32 	%f631, [%rd99];
	sub.f32 	%f632, %f631, %f630;
	add.f32 	%f633, %f628, %f632;
	sub.f32 	%f634, %f633, %f628;
	sub.f32 	%f635, %f634, %f632;
	add.s64 	%rd100, %rd99, %rd10;
	ld.global.nc.f32 	%f636, [%rd100];
	sub.f32 	%f637, %f636, %f635;
	add.f32 	%f638, %f633, %f637;
	sub.f32 	%f639, %f638, %f633;
	sub.f32 	%f640, %f639, %f637;
	add.s64 	%rd101, %rd100, %rd10;
	ld.global.nc.f32 	%f641, [%rd101];
	sub.f32 	%f642, %f641, %f640;
	add.f32 	%f643, %f638, %f642;
	sub.f32 	%f644, %f643, %f638;
	sub.f32 	%f645, %f644, %f642;
	add.s64 	%rd102, %rd101, %rd10;
	ld.global.nc.f32 	%f646, [%rd102];
	sub.f32 	%f647, %f646, %f645;
	add.f32 	%f648, %f643, %f647;
	sub.f32 	%f649, %f648, %f643;
	sub.f32 	%f650, %f649, %f647;
	add.s64 	%rd103, %rd102, %rd10;
	ld.global.nc.f32 	%f651, [%rd103];
	sub.f32 	%f652, %f651, %f650;
	add.f32 	%f653, %f648, %f652;
	sub.f32 	%f654, %f653, %f648;
	sub.f32 	%f655, %f654, %f652;
	add.s64 	%rd104, %rd103, %rd10;
	ld.global.nc.f32 	%f656, [%rd104];
	sub.f32 	%f657, %f656, %f655;
	add.f32 	%f658, %f653, %f657;
	sub.f32 	%f659, %f658, %f653;
	sub.f32 	%f660, %f659, %f657;
	add.s64 	%rd105, %rd104, %rd10;
	ld.global.nc.f32 	%f661, [%rd105];
	sub.f32 	%f662, %f661, %f660;
	add.f32 	%f1993, %f658, %f662;
	sub.f32 	%f663, %f1993, %f658;
	sub.f32 	%f1994, %f663, %f662;
	add.s32 	%r394, %r394, 16;
	add.s32 	%r393, %r393, 16;
	setp.ne.s32 	%p44, %r393, %r126;
	@%p44 bra 	$L__BB4_156;
$L__BB4_157:
	setp.eq.s32 	%p45, %r127, 0;
	@%p45 bra 	$L__BB4_167;
	setp.lt.u32 	%p46, %r118, 7;
	@%p46 bra 	$L__BB4_160;
	mad.lo.s32 	%r213, %r394, %r176, %r2;
	mul.wide.s32 	%rd106, %r213, 4;
	add.s64 	%rd107, %rd2, %rd106;
	ld.global.nc.f32 	%f665, [%rd107];
	sub.f32 	%f666, %f665, %f1994;
	add.f32 	%f667, %f1993, %f666;
	sub.f32 	%f668, %f667, %f1993;
	sub.f32 	%f669, %f668, %f666;
	add.s64 	%rd109, %rd107, %rd10;
	ld.global.nc.f32 	%f670, [%rd109];
	sub.f32 	%f671, %f670, %f669;
	add.f32 	%f672, %f667, %f671;
	sub.f32 	%f673, %f672, %f667;
	sub.f32 	%f674, %f673, %f671;
	add.s64 	%rd110, %rd109, %rd10;
	ld.global.nc.f32 	%f675, [%rd110];
	sub.f32 	%f676, %f675, %f674;
	add.f32 	%f677, %f672, %f676;
	sub.f32 	%f678, %f677, %f672;
	sub.f32 	%f679, %f678, %f676;
	add.s64 	%rd111, %rd110, %rd10;
	ld.global.nc.f32 	%f680, [%rd111];
	sub.f32 	%f681, %f680, %f679;
	add.f32 	%f682, %f677, %f681;
	sub.f32 	%f683, %f682, %f677;
	sub.f32 	%f684, %f683, %f681;
	add.s64 	%rd112, %rd111, %rd10;
	ld.global.nc.f32 	%f685, [%rd112];
	sub.f32 	%f686, %f685, %f684;
	add.f32 	%f687, %f682, %f686;
	sub.f32 	%f688, %f687, %f682;
	sub.f32 	%f689, %f688, %f686;
	add.s64 	%rd113, %rd112, %rd10;
	ld.global.nc.f32 	%f690, [%rd113];
	sub.f32 	%f691, %f690, %f689;
	add.f32 	%f692, %f687, %f691;
	sub.f32 	%f693, %f692, %f687;
	sub.f32 	%f694, %f693, %f691;
	add.s64 	%rd114, %rd113, %rd10;
	ld.global.nc.f32 	%f695, [%rd114];
	sub.f32 	%f696, %f695, %f694;
	add.f32 	%f697, %f692, %f696;
	sub.f32 	%f698, %f697, %f692;
	sub.f32 	%f699, %f698, %f696;
	add.s64 	%rd115, %rd114, %rd10;
	ld.global.nc.f32 	%f700, [%rd115];
	sub.f32 	%f701, %f700, %f699;
	add.f32 	%f1993, %f697, %f701;
	sub.f32 	%f702, %f1993, %f697;
	sub.f32 	%f1994, %f702, %f701;
	add.s32 	%r394, %r394, 8;
$L__BB4_160:
	setp.eq.s32 	%p47, %r128, 0;
	@%p47 bra 	$L__BB4_167;
	setp.lt.u32 	%p48, %r119, 3;
	@%p48 bra 	$L__BB4_163;
	mad.lo.s32 	%r214, %r394, %r176, %r2;
	mul.wide.s32 	%rd116, %r214, 4;
	add.s64 	%rd117, %rd2, %rd116;
	ld.global.nc.f32 	%f704, [%rd117];
	sub.f32 	%f705, %f704, %f1994;
	add.f32 	%f706, %f1993, %f705;
	sub.f32 	%f707, %f706, %f1993;
	sub.f32 	%f708, %f707, %f705;
	add.s64 	%rd119, %rd117, %rd10;
	ld.global.nc.f32 	%f709, [%rd119];
	sub.f32 	%f710, %f709, %f708;
	add.f32 	%f711, %f706, %f710;
	sub.f32 	%f712, %f711, %f706;
	sub.f32 	%f713, %f712, %f710;
	add.s64 	%rd120, %rd119, %rd10;
	ld.global.nc.f32 	%f714, [%rd120];
	sub.f32 	%f715, %f714, %f713;
	add.f32 	%f716, %f711, %f715;
	sub.f32 	%f717, %f716, %f711;
	sub.f32 	%f718, %f717, %f715;
	add.s64 	%rd121, %rd120, %rd10;
	ld.global.nc.f32 	%f719, [%rd121];
	sub.f32 	%f720, %f719, %f718;
	add.f32 	%f1993, %f716, %f720;
	sub.f32 	%f721, %f1993, %f716;
	sub.f32 	%f1994, %f721, %f720;
	add.s32 	%r394, %r394, 4;
$L__BB4_163:
	setp.eq.s32 	%p49, %r129, 0;
	@%p49 bra 	$L__BB4_167;
	setp.eq.s32 	%p50, %r129, 1;
	mad.lo.s32 	%r215, %r394, %r176, %r2;
	mul.wide.s32 	%rd122, %r215, 4;
	add.s64 	%rd12, %rd2, %rd122;
	ld.global.nc.f32 	%f722, [%rd12];
	sub.f32 	%f723, %f722, %f1994;
	add.f32 	%f355, %f1993, %f723;
	sub.f32 	%f724, %f355, %f1993;
	sub.f32 	%f1994, %f724, %f723;
	mov.f32 	%f1993, %f355;
	@%p50 bra 	$L__BB4_167;
	setp.eq.s32 	%p51, %r129, 2;
	add.s64 	%rd14, %rd12, %rd10;
	ld.global.nc.f32 	%f725, [%rd14];
	sub.f32 	%f726, %f725, %f1994;
	add.f32 	%f1993, %f355, %f726;
	sub.f32 	%f727, %f1993, %f355;
	sub.f32 	%f1994, %f727, %f726;
	@%p51 bra 	$L__BB4_167;
	add.s64 	%rd123, %rd14, %rd10;
	ld.global.nc.f32 	%f728, [%rd123];
	sub.f32 	%f729, %f728, %f1994;
	add.f32 	%f359, %f1993, %f729;
	sub.f32 	%f730, %f359, %f1993;
	sub.f32 	%f1994, %f730, %f729;
	mov.f32 	%f1993, %f359;
$L__BB4_167:
	add.f32 	%f1995, %f1993, %f1994;
$L__BB4_168:
	div.rn.f32 	%f1955, %f1995, %f11;
	mov.b16 	%rs105, 1;
	mov.pred 	%p179, -1;
	bra.uni 	$L__BB4_170;
$L__BB4_169:
	sub.f32 	%f581, %f301, %f1955;
	fma.rn.f32 	%f1955, %f9, %f581, %f1955;
	mov.b16 	%rs105, 1;
	mov.pred 	%p179, -1;
$L__BB4_170:
	and.b16  	%rs36, %rs106, 255;
	setp.ne.s16 	%p53, %rs36, 0;
	@%p53 bra 	$L__BB4_188;
	setp.lt.s32 	%p56, %r351, %r22;
	mov.b16 	%rs106, 0;
	mov.pred 	%p180, 0;
	@%p56 bra 	$L__BB4_189;
	sub.s32 	%r216, %r351, %r171;
	add.s32 	%r399, %r216, 1;
	setp.gt.s32 	%p57, %r399, %r351;
	mov.f32 	%f2013, 0f00000000;
	@%p57 bra 	$L__BB4_187;
	setp.lt.u32 	%p58, %r21, 15;
	mov.f32 	%f2012, 0f00000000;
	mov.f32 	%f2011, %f2012;
	@%p58 bra 	$L__BB4_176;
	mov.b32 	%r398, 0;
	mov.f32 	%f2012, 0f00000000;
$L__BB4_175:
	.pragma "nounroll";
	mad.lo.s32 	%r218, %r399, %r176, %r2;
	mul.wide.s32 	%rd124, %r218, 4;
	add.s64 	%rd125, %rd2, %rd124;
	ld.global.nc.f32 	%f736, [%rd125];
	sub.f32 	%f737, %f736, %f2012;
	add.f32 	%f738, %f2011, %f737;
	sub.f32 	%f739, %f738, %f2011;
	sub.f32 	%f740, %f739, %f737;
	add.s64 	%rd127, %rd125, %rd10;
	ld.global.nc.f32 	%f741, [%rd127];
	sub.f32 	%f742, %f741, %f740;
	add.f32 	%f743, %f738, %f742;
	sub.f32 	%f744, %f743, %f738;
	sub.f32 	%f745, %f744, %f742;
	add.s64 	%rd128, %rd127, %rd10;
	ld.global.nc.f32 	%f746, [%rd128];
	sub.f32 	%f747, %f746, %f745;
	add.f32 	%f748, %f743, %f747;
	sub.f32 	%f749, %f748, %f743;
	sub.f32 	%f750, %f749, %f747;
	add.s64 	%rd129, %rd128, %rd10;
	ld.global.nc.f32 	%f751, [%rd129];
	sub.f32 	%f752, %f751, %f750;
	add.f32 	%f753, %f748, %f752;
	sub.f32 	%f754, %f753, %f748;
	sub.f32 	%f755, %f754, %f752;
	add.s64 	%rd130, %rd129, %rd10;
	ld.global.nc.f32 	%f756, [%rd130];
	sub.f32 	%f757, %f756, %f755;
	add.f32 	%f758, %f753, %f757;
	sub.f32 	%f759, %f758, %f753;
	sub.f32 	%f760, %f759, %f757;
	add.s64 	%rd131, %rd130, %rd10;
	ld.global.nc.f32 	%f761, [%rd131];
	sub.f32 	%f762, %f761, %f760;
	add.f32 	%f763, %f758, %f762;
	sub.f32 	%f764, %f763, %f758;
	sub.f32 	%f765, %f764, %f762;
	add.s64 	%rd132, %rd131, %rd10;
	ld.global.nc.f32 	%f766, [%rd132];
	sub.f32 	%f767, %f766, %f765;
	add.f32 	%f768, %f763, %f767;
	sub.f32 	%f769, %f768, %f763;
	sub.f32 	%f770, %f769, %f767;
	add.s64 	%rd133, %rd132, %rd10;
	ld.global.nc.f32 	%f771, [%rd133];
	sub.f32 	%f772, %f771, %f770;
	add.f32 	%f773, %f768, %f772;
	sub.f32 	%f774, %f773, %f768;
	sub.f32 	%f775, %f774, %f772;
	add.s64 	%rd134, %rd133, %rd10;
	ld.global.nc.f32 	%f776, [%rd134];
	sub.f32 	%f777, %f776, %f775;
	add.f32 	%f778, %f773, %f777;
	sub.f32 	%f779, %f778, %f773;
	sub.f32 	%f780, %f779, %f777;
	add.s64 	%rd135, %rd134, %rd10;
	ld.global.nc.f32 	%f781, [%rd135];
	sub.f32 	%f782, %f781, %f780;
	add.f32 	%f783, %f778, %f782;
	sub.f32 	%f784, %f783, %f778;
	sub.f32 	%f785, %f784, %f782;
	add.s64 	%rd136, %rd135, %rd10;
	ld.global.nc.f32 	%f786, [%rd136];
	sub.f32 	%f787, %f786, %f785;
	add.f32 	%f788, %f783, %f787;
	sub.f32 	%f789, %f788, %f783;
	sub.f32 	%f790, %f789, %f787;
	add.s64 	%rd137, %rd136, %rd10;
	ld.global.nc.f32 	%f791, [%rd137];
	sub.f32 	%f792, %f791, %f790;
	add.f32 	%f793, %f788, %f792;
	sub.f32 	%f794, %f793, %f788;
	sub.f32 	%f795, %f794, %f792;
	add.s64 	%rd138, %rd137, %rd10;
	ld.global.nc.f32 	%f796, [%rd138];
	sub.f32 	%f797, %f796, %f795;
	add.f32 	%f798, %f793, %f797;
	sub.f32 	%f799, %f798, %f793;
	sub.f32 	%f800, %f799, %f797;
	add.s64 	%rd139, %rd138, %rd10;
	ld.global.nc.f32 	%f801, [%rd139];
	sub.f32 	%f802, %f801, %f800;
	add.f32 	%f803, %f798, %f802;
	sub.f32 	%f804, %f803, %f798;
	sub.f32 	%f805, %f804, %f802;
	add.s64 	%rd140, %rd139, %rd10;
	ld.global.nc.f32 	%f806, [%rd140];
	sub.f32 	%f807, %f806, %f805;
	add.f32 	%f808, %f803, %f807;
	sub.f32 	%f809, %f808, %f803;
	sub.f32 	%f810, %f809, %f807;
	add.s64 	%rd141, %rd140, %rd10;
	ld.global.nc.f32 	%f811, [%rd141];
	sub.f32 	%f812, %f811, %f810;
	add.f32 	%f2011, %f808, %f812;
	sub.f32 	%f813, %f2011, %f808;
	sub.f32 	%f2012, %f813, %f812;
	add.s32 	%r399, %r399, 16;
	add.s32 	%r398, %r398, 16;
	setp.ne.s32 	%p59, %r398, %r130;
	@%p59 bra 	$L__BB4_175;
$L__BB4_176:
	setp.eq.s32 	%p60, %r120, 0;
	@%p60 bra 	$L__BB4_186;
	setp.lt.u32 	%p61, %r121, 7;
	@%p61 bra 	$L__BB4_179;
	mad.lo.s32 	%r219, %r399, %r176, %r2;
	mul.wide.s32 	%rd142, %r219, 4;
	add.s64 	%rd143, %rd2, %rd142;
	ld.global.nc.f32 	%f815, [%rd143];
	sub.f32 	%f816, %f815, %f2012;
	add.f32 	%f817, %f2011, %f816;
	sub.f32 	%f818, %f817, %f2011;
	sub.f32 	%f819, %f818, %f816;
	add.s64 	%rd145, %rd143, %rd10;
	ld.global.nc.f32 	%f820, [%rd145];
	sub.f32 	%f821, %f820, %f819;
	add.f32 	%f822, %f817, %f821;
	sub.f32 	%f823, %f822, %f817;
	sub.f32 	%f824, %f823, %f821;
	add.s64 	%rd146, %rd145, %rd10;
	ld.global.nc.f32 	%f825, [%rd146];
	sub.f32 	%f826, %f825, %f824;
	add.f32 	%f827, %f822, %f826;
	sub.f32 	%f828, %f827, %f822;
	sub.f32 	%f829, %f828, %f826;
	add.s64 	%rd147, %rd146, %rd10;
	ld.global.nc.f32 	%f830, [%rd147];
	sub.f32 	%f831, %f830, %f829;
	add.f32 	%f832, %f827, %f831;
	sub.f32 	%f833, %f832, %f827;
	sub.f32 	%f834, %f833, %f831;
	add.s64 	%rd148, %rd147, %rd10;
	ld.global.nc.f32 	%f835, [%rd148];
	sub.f32 	%f836, %f835, %f834;
	add.f32 	%f837, %f832, %f836;
	sub.f32 	%f838, %f837, %f832;
	sub.f32 	%f839, %f838, %f836;
	add.s64 	%rd149, %rd148, %rd10;
	ld.global.nc.f32 	%f840, [%rd149];
	sub.f32 	%f841, %f840, %f839;
	add.f32 	%f842, %f837, %f841;
	sub.f32 	%f843, %f842, %f837;
	sub.f32 	%f844, %f843, %f841;
	add.s64 	%rd150, %rd149, %rd10;
	ld.global.nc.f32 	%f845, [%rd150];
	sub.f32 	%f846, %f845, %f844;
	add.f32 	%f847, %f842, %f846;
	sub.f32 	%f848, %f847, %f842;
	sub.f32 	%f849, %f848, %f846;
	add.s64 	%rd151, %rd150, %rd10;
	ld.global.nc.f32 	%f850, [%rd151];
	sub.f32 	%f851, %f850, %f849;
	add.f32 	%f2011, %f847, %f851;
	sub.f32 	%f852, %f2011, %f847;
	sub.f32 	%f2012, %f852, %f851;
	add.s32 	%r399, %r399, 8;
$L__BB4_179:
	setp.eq.s32 	%p62, %r122, 0;
	@%p62 bra 	$L__BB4_186;
	setp.lt.u32 	%p63, %r123, 3;
	@%p63 bra 	$L__BB4_182;
	mad.lo.s32 	%r220, %r399, %r176, %r2;
	mul.wide.s32 	%rd152, %r220, 4;
	add.s64 	%rd153, %rd2, %rd152;
	ld.global.nc.f32 	%f854, [%rd153];
	sub.f32 	%f855, %f854, %f2012;
	add.f32 	%f856, %f2011, %f855;
	sub.f32 	%f857, %f856, %f2011;
	sub.f32 	%f858, %f857, %f855;
	add.s64 	%rd155, %rd153, %rd10;
	ld.global.nc.f32 	%f859, [%rd155];
	sub.f32 	%f860, %f859, %f858;
	add.f32 	%f861, %f856, %f860;
	sub.f32 	%f862, %f861, %f856;
	sub.f32 	%f863, %f862, %f860;
	add.s64 	%rd156, %rd155, %rd10;
	ld.global.nc.f32 	%f864, [%rd156];
	sub.f32 	%f865, %f864, %f863;
	add.f32 	%f866, %f861, %f865;
	sub.f32 	%f867, %f866, %f861;
	sub.f32 	%f868, %f867, %f865;
	add.s64 	%rd157, %rd156, %rd10;
	ld.global.nc.f32 	%f869, [%rd157];
	sub.f32 	%f870, %f869, %f868;
	add.f32 	%f2011, %f866, %f870;
	sub.f32 	%f871, %f2011, %f866;
	sub.f32 	%f2012, %f871, %f870;
	add.s32 	%r399, %r399, 4;
$L__BB4_182:
	setp.eq.s32 	%p64, %r131, 0;
	@%p64 bra 	$L__BB4_186;
	setp.eq.s32 	%p65, %r131, 1;
	mad.lo.s32 	%r221, %r399, %r176, %r2;
	mul.wide.s32 	%rd158, %r221, 4;
	add.s64 	%rd15, %rd2, %rd158;
	ld.global.nc.f32 	%f872, [%rd15];
	sub.f32 	%f873, %f872, %f2012;
	add.f32 	%f388, %f2011, %f873;
	sub.f32 	%f874, %f388, %f2011;
	sub.f32 	%f2012, %f874, %f873;
	mov.f32 	%f2011, %f388;
	@%p65 bra 	$L__BB4_186;
	setp.eq.s32 	%p66, %r131, 2;
	add.s64 	%rd17, %rd15, %rd10;
	ld.global.nc.f32 	%f875, [%rd17];
	sub.f32 	%f876, %f875, %f2012;
	add.f32 	%f2011, %f388, %f876;
	sub.f32 	%f877, %f2011, %f388;
	sub.f32 	%f2012, %f877, %f876;
	@%p66 bra 	$L__BB4_186;
	add.s64 	%rd159, %rd17, %rd10;
	ld.global.nc.f32 	%f878, [%rd159];
	sub.f32 	%f879, %f878, %f2012;
	add.f32 	%f392, %f2011, %f879;
	sub.f32 	%f880, %f392, %f2011;
	sub.f32 	%f2012, %f880, %f879;
	mov.f32 	%f2011, %f392;
$L__BB4_186:
	add.f32 	%f2013, %f2011, %f2012;
$L__BB4_187:
	div.rn.f32 	%f1954, %f2013, %f10;
	mov.b16 	%rs106, 1;
	mov.pred 	%p180, -1;
	bra.uni 	$L__BB4_189;
$L__BB4_188:
	sub.f32 	%f731, %f301, %f1954;
	fma.rn.f32 	%f1954, %f292, %f731, %f1954;
	mov.b16 	%rs106, 1;
	mov.pred 	%p180, -1;
$L__BB4_189:
	add.f32 	%f881, %f1955, %f1955;
	sub.f32 	%f882, %f881, %f1954;
	selp.f32 	%f883, %f882, 0f7FC00000, %p180;
	selp.f32 	%f401, %f883, 0f7FC00000, %p179;
	abs.f32 	%f884, %f401;
	setp.nan.f32 	%p68, %f884, %f884;
	mov.f32 	%f2017, %f1956;
	@%p68 bra 	$L__BB4_195;
	setp.ge.s32 	%p69, %r402, %r3;
	@%p69 bra 	$L__BB4_193;
	shl.b32 	%r225, %r402, 2;
	add.s32 	%r226, %r23, %r225;
	st.shared.f32 	[%r226], %f401;
	sub.f32 	%f886, %f401, %f2016;
	add.f32 	%f402, %f2015, %f886;
	sub.f32 	%f887, %f402, %f2015;
	sub.f32 	%f2016, %f887, %f886;
	add.s32 	%r402, %r402, 1;
	setp.ne.s32 	%p72, %r402, %r3;
	mov.f32 	%f2015, %f402;
	mov.f32 	%f2017, %f1956;
	@%p72 bra 	$L__BB4_195;
	add.f32 	%f888, %f402, %f2016;
	div.rn.f32 	%f2017, %f888, %f6;
	mov.b16 	%rs107, 1;
	mov.f32 	%f2015, %f402;
	mov.u32 	%r402, %r3;
	mov.f32 	%f2018, %f2017;
	bra.uni 	$L__BB4_195;
$L__BB4_193:
	shl.b32 	%r222, %r403, 2;
	add.s32 	%r223, %r23, %r222;
	st.shared.f32 	[%r223], %f401;
	add.s32 	%r224, %r403, 1;
	setp.eq.s32 	%p70, %r224, %r3;
	selp.b32 	%r403, 0, %r224, %p70;
	and.b16  	%rs41, %rs107, 255;
	setp.eq.s16 	%p71, %rs41, 0;
	mov.b16 	%rs107, 1;
	mov.f32 	%f2017, %f401;
	mov.f32 	%f2018, %f401;
	@%p71 bra 	$L__BB4_195;
	sub.f32 	%f885, %f401, %f1956;
	fma.rn.f32 	%f2017, %f7, %f885, %f1956;
	mov.f32 	%f2018, %f2017;
$L__BB4_195:
	mov.f32 	%f2021, 0f7FC00000;
	mov.f32 	%f2020, %f1957;
	@%p178 bra 	$L__BB4_200;
	and.b16  	%rs45, %rs108, 255;
	setp.eq.s16 	%p73, %rs45, 0;
	mov.b16 	%rs108, 1;
	mov.f32 	%f2020, %f1958;
	mov.f32 	%f2021, %f1958;
	@%p73 bra 	$L__BB4_200;
	sub.f32 	%f410, %f301, %f1957;
	mul.f32 	%f411, %f5, %f410;
	abs.f32 	%f891, %f411;
	setp.le.f32 	%p74, %f891, 0f1E3CE508;
	mov.f32 	%f2019, 0f00000000;
	@%p74 bra 	$L__BB4_199;
	mul.f32 	%f892, %f12, %f1957;
	fma.rn.f32 	%f893, %f5, %f1958, %f892;
	sub.f32 	%f894, %f301, %f893;
	div.rn.f32 	%f895, %f894, %f411;
	div.rn.f32 	%f896, %f895, 0f3DCCCCCD;
	cvt.rmi.f32.f32 	%f897, %f896;
	cvt.rzi.s32.f32 	%r227, %f897;
	setp.lt.s32 	%p75, %r227, 0;
	min.s32 	%r228, %r227, %r173;
	selp.b32 	%r229, 0, %r228, %p75;
	setp.lt.s32 	%p76, %r229, %r173;
	selp.u32 	%r230, 1, 0, %p76;
	add.s32 	%r231, %r229, %r230;
	cvt.rn.f32.s32 	%f898, %r229;
	mul.f32 	%f899, %f898, 0f3DCCCCCD;
	cvt.rn.f32.s32 	%f900, %r231;
	mul.f32 	%f901, %f900, 0f3DCCCCCD;
	mul.f32 	%f902, %f411, %f899;
	sub.f32 	%f903, %f894, %f902;
	abs.f32 	%f904, %f903;
	mul.f32 	%f905, %f411, %f901;
	sub.f32 	%f906, %f894, %f905;
	abs.f32 	%f907, %f906;
	setp.le.f32 	%p77, %f904, %f907;
	selp.f32 	%f2019, %f899, %f901, %p77;
$L__BB4_199:
	fma.rn.f32 	%f908, %f2019, %f410, %f1958;
	sub.f32 	%f909, %f908, %f1957;
	fma.rn.f32 	%f2020, %f5, %f909, %f1957;
	mov.f32 	%f2021, %f2020;
$L__BB4_200:
	abs.f32 	%f910, %f2018;
	setp.nan.f32 	%p78, %f910, %f910;
	abs.f32 	%f911, %f2021;
	setp.nan.f32 	%p79, %f911, %f911;
	or.pred  	%p80, %p78, %p79;
	@%p80 bra 	$L__BB4_202;
	add.f32 	%f913, %f2018, %f2021;
	mul.f32 	%f914, %f913, 0f3F000000;
	add.s64 	%rd161, %rd1, %rd50;
	st.global.f32 	[%rd161], %f914;
$L__BB4_202:
	add.s32 	%r351, %r351, 1;
	setp.ne.s32 	%p81, %r351, %r175;
	mov.f32 	%f1956, %f2017;
	mov.f32 	%f1957, %f2020;
	@%p81 bra 	$L__BB4_132;
$L__BB4_203:
	ret;

}
	// .globl	dma_ms1p_tiled_f32_tx1_ty4
.visible .entry dma_ms1p_tiled_f32_tx1_ty4(
	.param .u64 .ptr .align 1 dma_ms1p_tiled_f32_tx1_ty4_param_0,
	.param .u32 dma_ms1p_tiled_f32_tx1_ty4_param_1,
	.param .u32 dma_ms1p_tiled_f32_tx1_ty4_param_2,
	.param .u32 dma_ms1p_tiled_f32_tx1_ty4_param_3,
	.param .u32 dma_ms1p_tiled_f32_tx1_ty4_param_4,
	.param .u32 dma_ms1p_tiled_f32_tx1_ty4_param_5,
	.param .u32 dma_ms1p_tiled_f32_tx1_ty4_param_6,
	.param .u64 .ptr .align 1 dma_ms1p_tiled_f32_tx1_ty4_param_7,
	.param .u32 dma_ms1p_tiled_f32_tx1_ty4_param_8,
	.param .u64 .ptr .align 1 dma_ms1p_tiled_f32_tx1_ty4_param_9
)
{
	.reg .pred 	%p<181>;
	.reg .b16 	%rs<109>;
	.reg .b32 	%r<404>;
	.reg .b32 	%f<2022>;
	.reg .b64 	%rd<292>;

	ld.param.u64 	%rd19, [dma_ms1p_tiled_f32_tx1_ty4_param_0];
	ld.param.u32 	%r171, [dma_ms1p_tiled_f32_tx1_ty4_param_1];
	ld.param.u32 	%r172, [dma_ms1p_tiled_f32_tx1_ty4_param_2];
	ld.param.u32 	%r173, [dma_ms1p_tiled_f32_tx1_ty4_param_3];
	ld.param.u32 	%r174, [dma_ms1p_tiled_f32_tx1_ty4_param_4];
	ld.param.u32 	%r175, [dma_ms1p_tiled_f32_tx1_ty4_param_5];
	ld.param.u32 	%r176, [dma_ms1p_tiled_f32_tx1_ty4_param_6];
	ld.param.u64 	%rd18, [dma_ms1p_tiled_f32_tx1_ty4_param_7];
	ld.param.u32 	%r177, [dma_ms1p_tiled_f32_tx1_ty4_param_8];
	ld.param.u64 	%rd20, [dma_ms1p_tiled_f32_tx1_ty4_param_9];
	cvta.to.global.u64 	%rd1, %rd20;
	cvta.to.global.u64 	%rd2, %rd19;
	mov.u32 	%r178, %ctaid.x;
	shl.b32 	%r179, %r178, 2;
	mov.u32 	%r1, %tid.y;
	add.s32 	%r2, %r179, %r1;
	setp.ge.s32 	%p7, %r2, %r176;
	@%p7 bra 	$L__BB5_203;
	min.s32 	%r180, %r171, %r175;
	min.s32 	%r181, %r172, %r180;
	setp.lt.s32 	%p8, %r181, 1;
	@%p8 bra 	$L__BB5_203;
	max.s32 	%r3, %r177, 1;
	mul.lo.s32 	%r4, %r3, %r1;
	mov.u32 	%r182, %tid.x;
	setp.ne.s32 	%p9, %r182, 0;
	@%p9 bra 	$L__BB5_203;
	and.b32  	%r5, %r175, 7;
	setp.lt.u32 	%p10, %r175, 8;
	mov.b32 	%r349, 0;
	@%p10 bra 	$L__BB5_6;
	and.b32  	%r349, %r175, 2147483640;
	mov.b32 	%r347, 0;
	mul.wide.s32 	%rd23, %r176, 4;
$L__BB5_5:
	.pragma "nounroll";
	mad.lo.s32 	%r185, %r347, %r176, %r2;
	mul.wide.s32 	%rd21, %r185, 4;
	add.s64 	%rd22, %rd1, %rd21;
	mov.b32 	%r186, 2143289344;
	st.global.u32 	[%rd22], %r186;
	add.s64 	%rd24, %rd22, %rd23;
	st.global.u32 	[%rd24], %r186;
	add.s64 	%rd25, %rd24, %rd23;
	st.global.u32 	[%rd25], %r186;
	add.s64 	%rd26, %rd25, %rd23;
	st.global.u32 	[%rd26], %r186;
	add.s64 	%rd27, %rd26, %rd23;
	st.global.u32 	[%rd27], %r186;
	add.s64 	%rd28, %rd27, %rd23;
	st.global.u32 	[%rd28], %r186;
	add.s64 	%rd29, %rd28, %rd23;
	st.global.u32 	[%rd29], %r186;
	add.s64 	%rd30, %rd29, %rd23;
	st.global.u32 	[%rd30], %r186;
	add.s32 	%r347, %r347, 8;
	setp.ne.s32 	%p11, %r347, %r349;
	@%p11 bra 	$L__BB5_5;
$L__BB5_6:
	setp.eq.s32 	%p12, %r5, 0;
	@%p12 bra 	$L__BB5_14;
	and.b32  	%r10, %r175, 3;
	setp.lt.u32 	%p13, %r5, 4;
	@%p13 bra 	$L__BB5_9;
	mad.lo.s32 	%r187, %r349, %r176, %r2;
	mul.wide.s32 	%rd31, %r187, 4;
	add.s64 	%rd32, %rd1, %rd31;
	mov.b32 	%r188, 2143289344;
	st.global.u32 	[%rd32], %r188;
	mul.wide.s32 	%rd33, %r176, 4;
	add.s64 	%rd34, %rd32, %rd33;
	st.global.u32 	[%rd34], %r188;
	add.s64 	%rd35, %rd34, %rd33;
	st.global.u32 	[%rd35], %r188;
	add.s64 	%rd36, %rd35, %rd33;
	st.global.u32 	[%rd36], %r188;
	add.s32 	%r349, %r349, 4;
$L__BB5_9:
	setp.eq.s32 	%p14, %r10, 0;
	@%p14 bra 	$L__BB5_14;
	setp.eq.s32 	%p15, %r10, 1;
	@%p15 bra 	$L__BB5_12;
	mad.lo.s32 	%r189, %r349, %r176, %r2;
	mul.wide.s32 	%rd37, %r189, 4;
	add.s64 	%rd38, %rd1, %rd37;
	mov.b32 	%r190, 2143289344;
	st.global.u32 	[%rd38], %r190;
	mul.wide.s32 	%rd39, %r176, 4;
	add.s64 	%rd40, %rd38, %rd39;
	st.global.u32 	[%rd40], %r190;
	add.s32 	%r349, %r349, 2;
$L__BB5_12:
	and.b32  	%r191, %r175, 1;
	setp.eq.b32 	%p16, %r191, 1;
	not.pred 	%p17, %p16;
	@%p17 bra 	$L__BB5_14;
	mad.lo.s32 	%r192, %r349, %r176, %r2;
	mul.wide.s32 	%rd41, %r192, 4;
	add.s64 	%rd42, %rd1, %rd41;
	mov.b32 	%r193, 2143289344;
	st.global.u32 	[%rd42], %r193;
$L__BB5_14:
	cvta.to.global.u64 	%rd43, %rd18;
	mul.wide.s32 	%rd44, %r2, 4;
	add.s64 	%rd45, %rd43, %rd44;
	ld.global.nc.u32 	%r351, [%rd45];
	setp.ge.s32 	%p18, %r351, %r175;
	@%p18 bra 	$L__BB5_203;
	shr.u32 	%r16, %r171, 1;
	setp.lt.u32 	%p19, %r171, 2;
	mov.f32 	%f1782, 0f3F800000;
	@%p19 bra 	$L__BB5_17;
	add.s32 	%r194, %r16, 1;
	mul.wide.u32 	%rd46, %r194, %r16;
	shr.u64 	%rd47, %rd46, 1;
	cvt.u32.u64 	%r195, %rd47;
	cvt.rn.f32.s32 	%f1782, %r195;
$L__BB5_17:
	setp.lt.u32 	%p20, %r171, 2;
	add.s32 	%r196, %r3, 1;
	mul.wide.u32 	%rd48, %r196, %r3;
	shr.u64 	%rd49, %rd48, 1;
	cvt.u32.u64 	%r197, %rd49;
	cvt.rn.f32.s32 	%f419, %r197;
	rcp.rn.f32 	%f3, %f419;
	cvt.rn.f32.u32 	%f4, %r172;
	add.f32 	%f420, %f4, 0f3F800000;
	mov.f32 	%f421, 0f40000000;
	div.rn.f32 	%f5, %f421, %f420;
	add.s32 	%r17, %r172, -1;
	add.s32 	%r18, %r17, %r351;
	add.s32 	%r19, %r16, -1;
	selp.b32 	%r198, 0, %r19, %p20;
	add.s32 	%r20, %r351, %r198;
	add.s32 	%r21, %r171, -1;
	add.s32 	%r22, %r21, %r351;
	cvt.rn.f32.u32 	%f6, %r3;
	add.f32 	%f422, %f6, 0f3F800000;
	div.rn.f32 	%f7, %f421, %f422;
	mov.f32 	%f9, 0f00000000;
	@%p20 bra 	$L__BB5_19;
	cvt.rn.f32.u32 	%f423, %r16;
	add.f32 	%f424, %f423, 0f3F800000;
	mov.f32 	%f425, 0f40000000;
	div.rn.f32 	%f9, %f425, %f424;
$L__BB5_19:
	shl.b32 	%r199, %r4, 2;
	mov.u32 	%r200, smem;
	add.s32 	%r23, %r200, %r199;
	cvt.rn.f32.u32 	%f10, %r171;
	setp.ne.s32 	%p21, %r174, 0;
	cvt.rn.f32.u32 	%f11, %r16;
	mov.f32 	%f426, 0f3F800000;
	sub.f32 	%f12, %f426, %f5;
	@%p21 bra 	$L__BB5_96;
	and.b32  	%r24, %r172, 15;
	and.b32  	%r25, %r172, 7;
	and.b32  	%r252, %r16, 7;
	add.s32 	%r26, %r252, -1;
	and.b32  	%r27, %r171, 7;
	and.b32  	%r28, %r171, 3;
	and.b32  	%r29, %r3, 7;
	and.b32  	%r30, %r3, 3;
	and.b32  	%r31, %r172, 3;
	and.b32  	%r32, %r16, 1073741816;
	and.b32  	%r33, %r171, 14;
	and.b32  	%r34, %r171, 6;
	and.b32  	%r35, %r171, 2;
	and.b32  	%r36, %r171, 2147483640;
	and.b32  	%r37, %r171, 1;
	and.b32  	%r38, %r3, 2147483640;
	neg.s32 	%r39, %r172;
	shl.b32 	%r40, %r176, 4;
	and.b32  	%r253, %r172, 2147483632;
	neg.s32 	%r41, %r253;
	add.s32 	%r254, %r171, 1;
	mul.wide.u32 	%rd202, %r254, %r171;
	shr.u64 	%rd203, %rd202, 1;
	cvt.u32.u64 	%r255, %rd203;
	cvt.rn.f32.s32 	%f1102, %r255;
	rcp.rn.f32 	%f13, %f1102;
	rcp.rn.f32 	%f14, %f1782;
	mov.f32 	%f1785, 0f00000000;
	mov.b16 	%rs89, 0;
	mov.b32 	%r367, 0;
	mov.f32 	%f1870, 0f7FC00000;
	mul.wide.s32 	%rd4, %r176, 4;
	mov.u32 	%r366, %r367;
	mov.u16 	%rs88, %rs89;
	mov.u16 	%rs92, %rs89;
	mov.u16 	%rs87, %rs89;
	mov.f32 	%f1816, %f1785;
	mov.f32 	%f1869, %f1785;
	mov.f32 	%f1868, %f1785;
	mov.f32 	%f1867, %f1785;
	mov.f32 	%f1866, %f1785;
	mov.f32 	%f1832, %f1785;
	mov.f32 	%f1831, %f1785;
	mov.f32 	%f1830, %f1785;
	mov.f32 	%f1829, %f1785;
	mov.f32 	%f1824, %f1785;
	mov.f32 	%f1823, %f1785;
	mov.f32 	%f1822, %f1785;
	mov.f32 	%f1821, %f1785;
$L__BB5_21:
	mad.lo.s32 	%r45, %r351, %r176, %r2;
	mul.wide.s32 	%rd204, %r45, 4;
	add.s64 	%rd205, %rd2, %rd204;
	ld.global.nc.f32 	%f30, [%rd205];
	and.b16  	%rs60, %rs87, 255;
	setp.eq.s16 	%p111, %rs60, 0;
	@%p111 bra 	$L__BB5_23;
	sub.f32 	%f1103, %f30, %f1816;
	fma.rn.f32 	%f1816, %f5, %f1103, %f1816;
	mov.b16 	%rs87, 1;
	mov.pred 	%p175, 0;
	bra.uni 	$L__BB5_41;
$L__BB5_23:
	setp.lt.s32 	%p114, %r351, %r18;
	mov.b16 	%rs87, 0;
	mov.pred 	%p175, -1;
	@%p114 bra 	$L__BB5_41;
	sub.s32 	%r256, %r351, %r172;
	add.s32 	%r358, %r256, 1;
	setp.gt.s32 	%p115, %r358, %r351;
	mov.f32 	%f1815, 0f00000000;
	@%p115 bra 	$L__BB5_40;
	setp.lt.u32 	%p116, %r17, 15;
	mov.f32 	%f1814, 0f00000000;
	mov.f32 	%f1808, %f1814;
	@%p116 bra 	$L__BB5_29;
	add.s32 	%r356, %r39, %r351;
	mad.lo.s32 	%r355, %r176, %r358, %r2;
	mov.f32 	%f1814, 0f00000000;
	mov.u32 	%r354, %r41;
	mov.f32 	%f1813, %f1814;
$L__BB5_27:
	.pragma "nounroll";
	mul.wide.s32 	%rd206, %r355, 4;
	add.s64 	%rd207, %rd2, %rd206;
	ld.global.nc.f32 	%f1108, [%rd207];
	sub.f32 	%f1109, %f1108, %f1814;
	add.f32 	%f1110, %f1813, %f1109;
	sub.f32 	%f1111, %f1110, %f1813;
	sub.f32 	%f1112, %f1111, %f1109;
	mul.wide.s32 	%rd208, %r176, 4;
	add.s64 	%rd209, %rd207, %rd208;
	ld.global.nc.f32 	%f1113, [%rd209];
	sub.f32 	%f1114, %f1113, %f1112;
	add.f32 	%f1115, %f1110, %f1114;
	sub.f32 	%f1116, %f1115, %f1110;
	sub.f32 	%f1117, %f1116, %f1114;
	add.s64 	%rd210, %rd209, %rd208;
	ld.global.nc.f32 	%f1118, [%rd210];
	sub.f32 	%f1119, %f1118, %f1117;
	add.f32 	%f1120, %f1115, %f1119;
	sub.f32 	%f1121, %f1120, %f1115;
	sub.f32 	%f1122, %f1121, %f1119;
	add.s64 	%rd211, %rd210, %rd208;
	ld.global.nc.f32 	%f1123, [%rd211];
	sub.f32 	%f1124, %f1123, %f1122;
	add.f32 	%f1125, %f1120, %f1124;
	sub.f32 	%f1126, %f1125, %f1120;
	sub.f32 	%f1127, %f1126, %f1124;
	add.s64 	%rd212, %rd211, %rd208;
	ld.global.nc.f32 	%f1128, [%rd212];
	sub.f32 	%f1129, %f1128, %f1127;
	add.f32 	%f1130, %f1125, %f1129;
	sub.f32 	%f1131, %f1130, %f1125;
	sub.f32 	%f1132, %f1131, %f1129;
	add.s64 	%rd213, %rd212, %rd208;
	ld.global.nc.f32 	%f1133, [%rd213];
	sub.f32 	%f1134, %f1133, %f1132;
	add.f32 	%f1135, %f1130, %f1134;
	sub.f32 	%f1136, %f1135, %f1130;
	sub.f32 	%f1137, %f1136, %f1134;
	add.s64 	%rd214, %rd213, %rd208;
	ld.global.nc.f32 	%f1138, [%rd214];
	sub.f32 	%f1139, %f1138, %f1137;
	add.f32 	%f1140, %f1135, %f1139;
	sub.f32 	%f1141, %f1140, %f1135;
	sub.f32 	%f1142, %f1141, %f1139;
	add.s64 	%rd215, %rd214, %rd208;
	ld.global.nc.f32 	%f1143, [%rd215];
	sub.f32 	%f1144, %f1143, %f1142;
	add.f32 	%f1145, %f1140, %f1144;
	sub.f32 	%f1146, %f1145, %f1140;
	sub.f32 	%f1147, %f1146, %f1144;
	add.s64 	%rd216, %rd215, %rd208;
	ld.global.nc.f32 	%f1148, [%rd216];
	sub.f32 	%f1149, %f1148, %f1147;
	add.f32 	%f1150, %f1145, %f1149;
	sub.f32 	%f1151, %f1150, %f1145;
	sub.f32 	%f1152, %f1151, %f1149;
	add.s64 	%rd217, %rd216, %rd208;
	ld.global.nc.f32 	%f1153, [%rd217];
	sub.f32 	%f1154, %f1153, %f1152;
	add.f32 	%f1155, %f1150, %f1154;
	sub.f32 	%f1156, %f1155, %f1150;
	sub.f32 	%f1157, %f1156, %f1154;
	add.s64 	%rd218, %rd217, %rd208;
	ld.global.nc.f32 	%f1158, [%rd218];
	sub.f32 	%f1159, %f1158, %f1157;
	add.f32 	%f1160, %f1155, %f1159;
	sub.f32 	%f1161, %f1160, %f1155;
	sub.f32 	%f1162, %f1161, %f1159;
	add.s64 	%rd219, %rd218, %rd208;
	ld.global.nc.f32 	%f1163, [%rd219];
	sub.f32 	%f1164, %f1163, %f1162;
	add.f32 	%f1165, %f1160, %f1164;
	sub.f32 	%f1166, %f1165, %f1160;
	sub.f32 	%f1167, %f1166, %f1164;
	add.s64 	%rd220, %rd219, %rd208;
	ld.global.nc.f32 	%f1168, [%rd220];
	sub.f32 	%f1169, %f1168, %f1167;
	add.f32 	%f1170, %f1165, %f1169;
	sub.f32 	%f1171, %f1170, %f1165;
	sub.f32 	%f1172, %f1171, %f1169;
	add.s64 	%rd221, %rd220, %rd208;
	ld.global.nc.f32 	%f1173, [%rd221];
	sub.f32 	%f1174, %f1173, %f1172;
	add.f32 	%f1175, %f1170, %f1174;
	sub.f32 	%f1176, %f1175, %f1170;
	sub.f32 	%f1177, %f1176, %f1174;
	add.s64 	%rd222, %rd221, %rd208;
	ld.global.nc.f32 	%f1178, [%rd222];
	sub.f32 	%f1179, %f1178, %f1177;
	add.f32 	%f1180, %f1175, %f1179;
	sub.f32 	%f1181, %f1180, %f1175;
	sub.f32 	%f1182, %f1181, %f1179;
	add.s64 	%rd223, %rd222, %rd208;
	ld.global.nc.f32 	%f1183, [%rd223];
	sub.f32 	%f1184, %f1183, %f1182;
	add.f32 	%f1813, %f1180, %f1184;
	sub.f32 	%f1185, %f1813, %f1180;
	sub.f32 	%f1814, %f1185, %f1184;
	add.s32 	%r356, %r356, 16;
	add.s32 	%r355, %r355, %r40;
	add.s32 	%r354, %r354, 16;
	setp.ne.s32 	%p117, %r354, 0;
	@%p117 bra 	$L__BB5_27;
	add.s32 	%r358, %r356, 1;
	mov.f32 	%f1808, %f1813;
$L__BB5_29:
	setp.eq.s32 	%p118, %r24, 0;
	@%p118 bra 	$L__BB5_39;
	add.s32 	%r257, %r24, -1;
	setp.lt.u32 	%p119, %r257, 7;
	@%p119 bra 	$L__BB5_32;
	mad.lo.s32 	%r258, %r358, %r176, %r2;
	mul.wide.s32 	%rd224, %r258, 4;
	add.s64 	%rd225, %rd2, %rd224;
	ld.global.nc.f32 	%f1187, [%rd225];
	sub.f32 	%f1188, %f1187, %f1814;
	add.f32 	%f1189, %f1808, %f1188;
	sub.f32 	%f1190, %f1189, %f1808;
	sub.f32 	%f1191, %f1190, %f1188;
	mul.wide.s32 	%rd226, %r176, 4;
	add.s64 	%rd227, %rd225, %rd226;
	ld.global.nc.f32 	%f1192, [%rd227];
	sub.f32 	%f1193, %f1192, %f1191;
	add.f32 	%f1194, %f1189, %f1193;
	sub.f32 	%f1195, %f1194, %f1189;
	sub.f32 	%f1196, %f1195, %f1193;
	add.s64 	%rd228, %rd227, %rd226;
	ld.global.nc.f32 	%f1197, [%rd228];
	sub.f32 	%f1198, %f1197, %f1196;
	add.f32 	%f1199, %f1194, %f1198;
	sub.f32 	%f1200, %f1199, %f1194;
	sub.f32 	%f1201, %f1200, %f1198;
	add.s64 	%rd229, %rd228, %rd226;
	ld.global.nc.f32 	%f1202, [%rd229];
	sub.f32 	%f1203, %f1202, %f1201;
	add.f32 	%f1204, %f1199, %f1203;
	sub.f32 	%f1205, %f1204, %f1199;
	sub.f32 	%f1206, %f1205, %f1203;
	add.s64 	%rd230, %rd229, %rd226;
	ld.global.nc.f32 	%f1207, [%rd230];
	sub.f32 	%f1208, %f1207, %f1206;
	add.f32 	%f1209, %f1204, %f1208;
	sub.f32 	%f1210, %f1209, %f1204;
	sub.f32 	%f1211, %f1210, %f1208;
	add.s64 	%rd231, %rd230, %rd226;
	ld.global.nc.f32 	%f1212, [%rd231];
	sub.f32 	%f1213, %f1212, %f1211;
	add.f32 	%f1214, %f1209, %f1213;
	sub.f32 	%f1215, %f1214, %f1209;
	sub.f32 	%f1216, %f1215, %f1213;
	add.s64 	%rd232, %rd231, %rd226;
	ld.global.nc.f32 	%f1217, [%rd232];
	sub.f32 	%f1218, %f1217, %f1216;
	add.f32 	%f1219, %f1214, %f1218;
	sub.f32 	%f1220, %f1219, %f1214;
	sub.f32 	%f1221, %f1220, %f1218;
	add.s64 	%rd233, %rd232, %rd226;
	ld.global.nc.f32 	%f1222, [%rd233];
	sub.f32 	%f1223, %f1222, %f1221;
	add.f32 	%f1813, %f1219, %f1223;
	sub.f32 	%f1224, %f1813, %f1219;
	sub.f32 	%f1814, %f1224, %f1223;
	add.s32 	%r358, %r358, 8;
	mov.f32 	%f1808, %f1813;
$L__BB5_32:
	setp.eq.s32 	%p120, %r25, 0;
	@%p120 bra 	$L__BB5_39;
	add.s32 	%r259, %r25, -1;
	setp.lt.u32 	%p121, %r259, 3;
	@%p121 bra 	$L__BB5_35;
	mad.lo.s32 	%r260, %r358, %r176, %r2;
	mul.wide.s32 	%rd234, %r260, 4;
	add.s64 	%rd235, %rd2, %rd234;
	ld.global.nc.f32 	%f1226, [%rd235];
	sub.f32 	%f1227, %f1226, %f1814;
	add.f32 	%f1228, %f1808, %f1227;
	sub.f32 	%f1229, %f1228, %f1808;
	sub.f32 	%f1230, %f1229, %f1227;
	add.s64 	%rd237, %rd235, %rd4;
	ld.global.nc.f32 	%f1231, [%rd237];
	sub.f32 	%f1232, %f1231, %f1230;
	add.f32 	%f1233, %f1228, %f1232;
	sub.f32 	%f1234, %f1233, %f1228;
	sub.f32 	%f1235, %f1234, %f1232;
	add.s64 	%rd238, %rd237, %rd4;
	ld.global.nc.f32 	%f1236, [%rd238];
	sub.f32 	%f1237, %f1236, %f1235;
	add.f32 	%f1238, %f1233, %f1237;
	sub.f32 	%f1239, %f1238, %f1233;
	sub.f32 	%f1240, %f1239, %f1237;
	add.s64 	%rd239, %rd238, %rd4;
	ld.global.nc.f32 	%f1241, [%rd239];
	sub.f32 	%f1242, %f1241, %f1240;
	add.f32 	%f1813, %f1238, %f1242;
	sub.f32 	%f1243, %f1813, %f1238;
	sub.f32 	%f1814, %f1243, %f1242;
	add.s32 	%r358, %r358, 4;
	mov.f32 	%f1808, %f1813;
$L__BB5_35:
	setp.eq.s32 	%p122, %r31, 0;
	@%p122 bra 	$L__BB5_39;
	setp.eq.s32 	%p123, %r31, 1;
	mad.lo.s32 	%r261, %r358, %r176, %r2;
	mul.wide.s32 	%rd240, %r261, 4;
	add.s64 	%rd3, %rd2, %rd240;
	ld.global.nc.f32 	%f1244, [%rd3];
	sub.f32 	%f1245, %f1244, %f1814;
	add.f32 	%f1813, %f1808, %f1245;
	sub.f32 	%f1246, %f1813, %f1808;
	sub.f32 	%f1814, %f1246, %f1245;
	@%p123 bra 	$L__BB5_39;
	setp.eq.s32 	%p124, %r31, 2;
	add.s64 	%rd5, %rd3, %rd4;
	ld.global.nc.f32 	%f1247, [%rd5];
	sub.f32 	%f1248, %f1247, %f1814;
	add.f32 	%f54, %f1813, %f1248;
	sub.f32 	%f1249, %f54, %f1813;
	sub.f32 	%f1814, %f1249, %f1248;
	mov.f32 	%f1813, %f54;
	@%p124 bra 	$L__BB5_39;
	add.s64 	%rd241, %rd5, %rd4;
	ld.global.nc.f32 	%f1250, [%rd241];
	sub.f32 	%f1251, %f1250, %f1814;
	add.f32 	%f1813, %f54, %f1251;
	sub.f32 	%f1252, %f1813, %f54;
	sub.f32 	%f1814, %f1252, %f1251;
$L__BB5_39:
	add.f32 	%f1815, %f1813, %f1814;
$L__BB5_40:
	div.rn.f32 	%f1816, %f1815, %f4;
	mov.b16 	%rs87, 1;
	mov.pred 	%p175, 0;
$L__BB5_41:
	setp.lt.u32 	%p126, %r171, 2;
	@%p126 bra 	$L__BB5_44;
	and.b16  	%rs64, %rs88, 255;
	setp.eq.s16 	%p127, %rs64, 0;
	@%p127 bra 	$L__BB5_84;
	sub.s32 	%r262, %r351, %r16;
	mad.lo.s32 	%r263, %r262, %r176, %r2;
	mul.wide.s32 	%rd242, %r263, 4;
	add.s64 	%rd243, %rd2, %rd242;
	ld.global.nc.f32 	%f1253, [%rd243];
	sub.f32 	%f1254, %f30, %f1253;
	sub.f32 	%f1255, %f1254, %f1823;
	add.f32 	%f64, %f1821, %f1255;
	sub.f32 	%f1256, %f64, %f1821;
	sub.f32 	%f1823, %f1256, %f1255;
	mul.f32 	%f1257, %f30, %f11;
	sub.f32 	%f1258, %f1257, %f1824;
	add.f32 	%f1259, %f1822, %f1258;
	sub.f32 	%f1260, %f1259, %f1822;
	sub.f32 	%f1261, %f1260, %f1258;
	neg.f32 	%f1262, %f1821;
	sub.f32 	%f1263, %f1262, %f1261;
	add.f32 	%f1822, %f1259, %f1263;
	sub.f32 	%f1264, %f1822, %f1259;
	sub.f32 	%f1824, %f1264, %f1263;
	mov.b16 	%rs88, 1;
	mov.f32 	%f1821, %f64;
$L__BB5_44:
	and.b16  	%rs71, %rs89, 255;
	setp.eq.s16 	%p136, %rs71, 0;
	@%p136 bra 	$L__BB5_72;
	sub.s32 	%r287, %r351, %r171;
	mad.lo.s32 	%r288, %r287, %r176, %r2;
	mul.wide.s32 	%rd266, %r288, 4;
	add.s64 	%rd267, %rd2, %rd266;
	ld.global.nc.f32 	%f1419, [%rd267];
	sub.f32 	%f1420, %f30, %f1419;
	sub.f32 	%f1421, %f1420, %f1831;
	add.f32 	%f80, %f1829, %f1421;
	sub.f32 	%f1422, %f80, %f1829;
	sub.f32 	%f1831, %f1422, %f1421;
	mul.f32 	%f1423, %f30, %f10;
	sub.f32 	%f1424, %f1423, %f1832;
	add.f32 	%f1425, %f1830, %f1424;
	sub.f32 	%f1426, %f1425, %f1830;
	sub.f32 	%f1427, %f1426, %f1424;
	neg.f32 	%f1428, %f1829;
	sub.f32 	%f1429, %f1428, %f1427;
	add.f32 	%f1830, %f1425, %f1429;
	sub.f32 	%f1430, %f1830, %f1425;
	sub.f32 	%f1832, %f1430, %f1429;
	mov.b16 	%rs89, 1;
	mov.pred 	%p176, -1;
	mov.f32 	%f1829, %f80;
$L__BB5_46:
	and.b16  	%rs78, %rs88, 255;
	setp.eq.s16 	%p151, %rs78, 0;
	not.pred 	%p152, %p176;
	mov.f32 	%f1833, 0f7FC00000;
	or.pred  	%p153, %p151, %p152;
	@%p153 bra 	$L__BB5_48;
	add.f32 	%f1586, %f1822, %f1824;
	mul.f32 	%f1587, %f14, %f1586;
	add.f32 	%f1588, %f1830, %f1832;
	mul.f32 	%f1589, %f13, %f1588;
	fma.rn.f32 	%f1590, %f14, %f1586, %f1587;
	sub.f32 	%f1833, %f1590, %f1589;
	mov.b16 	%rs88, 1;
	mov.u16 	%rs89, %rs88;
$L__BB5_48:
	abs.f32 	%f1591, %f1833;
	setp.nan.f32 	%p154, %f1591, %f1591;
	@%p154 bra 	$L__BB5_61;
	setp.lt.s32 	%p155, %r366, %r3;
	@%p155 bra 	$L__BB5_69;
	shl.b32 	%r313, %r367, 2;
	add.s32 	%r314, %r23, %r313;
	ld.shared.f32 	%f1592, [%r314];
	st.shared.f32 	[%r314], %f1833;
	add.s32 	%r315, %r367, 1;
	setp.eq.s32 	%p156, %r315, %r3;
	selp.b32 	%r367, 0, %r315, %p156;
	sub.f32 	%f1593, %f1833, %f1592;
	sub.f32 	%f1594, %f1593, %f1868;
	add.f32 	%f98, %f1866, %f1594;
	sub.f32 	%f1595, %f98, %f1866;
	sub.f32 	%f1868, %f1595, %f1594;
	neg.f32 	%f1596, %f1866;
	fma.rn.f32 	%f1597, %f6, %f1833, %f1596;
	sub.f32 	%f1598, %f1597, %f1869;
	add.f32 	%f100, %f1867, %f1598;
	sub.f32 	%f1599, %f100, %f1867;
	sub.f32 	%f1869, %f1599, %f1598;
	add.f32 	%f1600, %f100, %f1869;
	mul.f32 	%f1870, %f3, %f1600;
	mov.f32 	%f1866, %f98;
	mov.f32 	%f1867, %f100;
	bra.uni 	$L__BB5_61;
$L__BB5_51:
	.pragma "nounroll";
	add.s32 	%r320, %r362, 1;
	cvt.rn.f32.u32 	%f1604, %r320;
	shl.b32 	%r321, %r362, 2;
	add.s32 	%r322, %r23, %r321;
	ld.shared.f32 	%f1605, [%r322];
	sub.f32 	%f1606, %f1605, %f1868;
	add.f32 	%f1607, %f1866, %f1606;
	sub.f32 	%f1608, %f1607, %f1866;
	sub.f32 	%f1609, %f1608, %f1606;
	mul.f32 	%f1610, %f1605, %f1604;
	sub.f32 	%f1611, %f1610, %f1869;
	add.f32 	%f1612, %f1867, %f1611;
	sub.f32 	%f1613, %f1612, %f1867;
	sub.f32 	%f1614, %f1613, %f1611;
	add.s32 	%r323, %r362, 2;
	cvt.rn.f32.u32 	%f1615, %r323;
	ld.shared.f32 	%f1616, [%r322+4];
	sub.f32 	%f1617, %f1616, %f1609;
	add.f32 	%f1618, %f1607, %f1617;
	sub.f32 	%f1619, %f1618, %f1607;
	sub.f32 	%f1620, %f1619, %f1617;
	mul.f32 	%f1621, %f1616, %f1615;
	sub.f32 	%f1622, %f1621, %f1614;
	add.f32 	%f1623, %f1612, %f1622;
	sub.f32 	%f1624, %f1623, %f1612;
	sub.f32 	%f1625, %f1624, %f1622;
	add.s32 	%r324, %r362, 3;
	cvt.rn.f32.u32 	%f1626, %r324;
	ld.shared.f32 	%f1627, [%r322+8];
	sub.f32 	%f1628, %f1627, %f1620;
	add.f32 	%f1629, %f1618, %f1628;
	sub.f32 	%f1630, %f1629, %f1618;
	sub.f32 	%f1631, %f1630, %f1628;
	mul.f32 	%f1632, %f1627, %f1626;
	sub.f32 	%f1633, %f1632, %f1625;
	add.f32 	%f1634, %f1623, %f1633;
	sub.f32 	%f1635, %f1634, %f1623;
	sub.f32 	%f1636, %f1635, %f1633;
	add.s32 	%r325, %r362, 4;
	cvt.rn.f32.u32 	%f1637, %r325;
	ld.shared.f32 	%f1638, [%r322+12];
	sub.f32 	%f1639, %f1638, %f1631;
	add.f32 	%f1640, %f1629, %f1639;
	sub.f32 	%f1641, %f1640, %f1629;
	sub.f32 	%f1642, %f1641, %f1639;
	mul.f32 	%f1643, %f1638, %f1637;
	sub.f32 	%f1644, %f1643, %f1636;
	add.f32 	%f1645, %f1634, %f1644;
	sub.f32 	%f1646, %f1645, %f1634;
	sub.f32 	%f1647, %f1646, %f1644;
	add.s32 	%r326, %r362, 5;
	cvt.rn.f32.u32 	%f1648, %r326;
	ld.shared.f32 	%f1649, [%r322+16];
	sub.f32 	%f1650, %f1649, %f1642;
	add.f32 	%f1651, %f1640, %f1650;
	sub.f32 	%f1652, %f1651, %f1640;
	sub.f32 	%f1653, %f1652, %f1650;
	mul.f32 	%f1654, %f1649, %f1648;
	sub.f32 	%f1655, %f1654, %f1647;
	add.f32 	%f1656, %f1645, %f1655;
	sub.f32 	%f1657, %f1656, %f1645;
	sub.f32 	%f1658, %f1657, %f1655;
	add.s32 	%r327, %r362, 6;
	cvt.rn.f32.u32 	%f1659, %r327;
	ld.shared.f32 	%f1660, [%r322+20];
	sub.f32 	%f1661, %f1660, %f1653;
	add.f32 	%f1662, %f1651, %f1661;
	sub.f32 	%f1663, %f1662, %f1651;
	sub.f32 	%f1664, %f1663, %f1661;
	mul.f32 	%f1665, %f1660, %f1659;
	sub.f32 	%f1666, %f1665, %f1658;
	add.f32 	%f1667, %f1656, %f1666;
	sub.f32 	%f1668, %f1667, %f1656;
	sub.f32 	%f1669, %f1668, %f1666;
	add.s32 	%r328, %r362, 7;
	cvt.rn.f32.u32 	%f1670, %r328;
	ld.shared.f32 	%f1671, [%r322+24];
	sub.f32 	%f1672, %f1671, %f1664;
	add.f32 	%f1673, %f1662, %f1672;
	sub.f32 	%f1674, %f1673, %f1662;
	sub.f32 	%f1675, %f1674, %f1672;
	mul.f32 	%f1676, %f1671, %f1670;
	sub.f32 	%f1677, %f1676, %f1669;
	add.f32 	%f1678, %f1667, %f1677;
	sub.f32 	%f1679, %f1678, %f1667;
	sub.f32 	%f1680, %f1679, %f1677;
	add.s32 	%r362, %r362, 8;
	cvt.rn.f32.u32 	%f1681, %r362;
	ld.shared.f32 	%f1682, [%r322+28];
	sub.f32 	%f1683, %f1682, %f1675;
	add.f32 	%f1866, %f1673, %f1683;
	sub.f32 	%f1684, %f1866, %f1673;
	sub.f32 	%f1868, %f1684, %f1683;
	mul.f32 	%f1685, %f1682, %f1681;
	sub.f32 	%f1686, %f1685, %f1680;
	add.f32 	%f1867, %f1678, %f1686;
	sub.f32 	%f1687, %f1867, %f1678;
	sub.f32 	%f1869, %f1687, %f1686;
	setp.ne.s32 	%p159, %r362, %r38;
	mov.u32 	%r364, %r38;
	@%p159 bra 	$L__BB5_51;
$L__BB5_52:
	setp.eq.s32 	%p160, %r29, 0;
	@%p160 bra 	$L__BB5_60;
	add.s32 	%r329, %r29, -1;
	setp.lt.u32 	%p161, %r329, 3;
	@%p161 bra 	$L__BB5_55;
	add.s32 	%r330, %r364, 1;
	cvt.rn.f32.u32 	%f1689, %r330;
	shl.b32 	%r331, %r364, 2;
	add.s32 	%r332, %r23, %r331;
	ld.shared.f32 	%f1690, [%r332];
	sub.f32 	%f1691, %f1690, %f1868;
	add.f32 	%f1692, %f1866, %f1691;
	sub.f32 	%f1693, %f1692, %f1866;
	sub.f32 	%f1694, %f1693, %f1691;
	mul.f32 	%f1695, %f1690, %f1689;
	sub.f32 	%f1696, %f1695, %f1869;
	add.f32 	%f1697, %f1867, %f1696;
	sub.f32 	%f1698, %f1697, %f1867;
	sub.f32 	%f1699, %f1698, %f1696;
	add.s32 	%r333, %r364, 2;
	cvt.rn.f32.u32 	%f1700, %r333;
	ld.shared.f32 	%f1701, [%r332+4];
	sub.f32 	%f1702, %f1701, %f1694;
	add.f32 	%f1703, %f1692, %f1702;
	sub.f32 	%f1704, %f1703, %f1692;
	sub.f32 	%f1705, %f1704, %f1702;
	mul.f32 	%f1706, %f1701, %f1700;
	sub.f32 	%f1707, %f1706, %f1699;
	add.f32 	%f1708, %f1697, %f1707;
	sub.f32 	%f1709, %f1708, %f1697;
	sub.f32 	%f1710, %f1709, %f1707;
	add.s32 	%r334, %r364, 3;
	cvt.rn.f32.u32 	%f1711, %r334;
	ld.shared.f32 	%f1712, [%r332+8];
	sub.f32 	%f1713, %f1712, %f1705;
	add.f32 	%f1714, %f1703, %f1713;
	sub.f32 	%f1715, %f1714, %f1703;
	sub.f32 	%f1716, %f1715, %f1713;
	mul.f32 	%f1717, %f1712, %f1711;
	sub.f32 	%f1718, %f1717, %f1710;
	add.f32 	%f1719, %f1708, %f1718;
	sub.f32 	%f1720, %f1719, %f1708;
	sub.f32 	%f1721, %f1720, %f1718;
	add.s32 	%r364, %r364, 4;
	cvt.rn.f32.u32 	%f1722, %r364;
	ld.shared.f32 	%f1723, [%r332+12];
	sub.f32 	%f1724, %f1723, %f1716;
	add.f32 	%f1866, %f1714, %f1724;
	sub.f32 	%f1725, %f1866, %f1714;
	sub.f32 	%f1868, %f1725, %f1724;
	mul.f32 	%f1726, %f1723, %f1722;
	sub.f32 	%f1727, %f1726, %f1721;
	add.f32 	%f1867, %f1719, %f1727;
	sub.f32 	%f1728, %f1867, %f1719;
	sub.f32 	%f1869, %f1728, %f1727;
$L__BB5_55:
	setp.eq.s32 	%p162, %r30, 0;
	@%p162 bra 	$L__BB5_60;
	setp.eq.s32 	%p163, %r30, 1;
	@%p163 bra 	$L__BB5_58;
	add.s32 	%r335, %r364, 1;
	cvt.rn.f32.u32 	%f1730, %r335;
	shl.b32 	%r336, %r364, 2;
	add.s32 	%r337, %r23, %r336;
	ld.shared.f32 	%f1731, [%r337];
	sub.f32 	%f1732, %f1731, %f1868;
	add.f32 	%f1733, %f1866, %f1732;
	sub.f32 	%f1734, %f1733, %f1866;
	sub.f32 	%f1735, %f1734, %f1732;
	mul.f32 	%f1736, %f1731, %f1730;
	sub.f32 	%f1737, %f1736, %f1869;
	add.f32 	%f1738, %f1867, %f1737;
	sub.f32 	%f1739, %f1738, %f1867;
	sub.f32 	%f1740, %f1739, %f1737;
	add.s32 	%r364, %r364, 2;
	cvt.rn.f32.u32 	%f1741, %r364;
	ld.shared.f32 	%f1742, [%r337+4];
	sub.f32 	%f1743, %f1742, %f1735;
	add.f32 	%f1866, %f1733, %f1743;
	sub.f32 	%f1744, %f1866, %f1733;
	sub.f32 	%f1868, %f1744, %f1743;
	mul.f32 	%f1745, %f1742, %f1741;
	sub.f32 	%f1746, %f1745, %f1740;
	add.f32 	%f1867, %f1738, %f1746;
	sub.f32 	%f1747, %f1867, %f1738;
	sub.f32 	%f1869, %f1747, %f1746;
$L__BB5_58:
	and.b32  	%r338, %r3, 1;
	setp.eq.b32 	%p164, %r338, 1;
	not.pred 	%p165, %p164;
	@%p165 bra 	$L__BB5_60;
	add.s32 	%r339, %r364, 1;
	cvt.rn.f32.u32 	%f1748, %r339;
	shl.b32 	%r340, %r364, 2;
	add.s32 	%r341, %r23, %r340;
	ld.shared.f32 	%f1749, [%r341];
	sub.f32 	%f1750, %f1749, %f1868;
	add.f32 	%f143, %f1866, %f1750;
	sub.f32 	%f1751, %f143, %f1866;
	sub.f32 	%f1868, %f1751, %f1750;
	mul.f32 	%f1752, %f1749, %f1748;
	sub.f32 	%f1753, %f1752, %f1869;
	add.f32 	%f145, %f1867, %f1753;
	sub.f32 	%f1754, %f145, %f1867;
	sub.f32 	%f1869, %f1754, %f1753;
	mov.f32 	%f1866, %f143;
	mov.f32 	%f1867, %f145;
$L__BB5_60:
	add.f32 	%f1755, %f1867, %f1869;
	mul.f32 	%f1870, %f3, %f1755;
	mov.u32 	%r366, %r3;
$L__BB5_61:
	mov.f32 	%f1873, 0f7FC00000;
	mov.f32 	%f1872, %f1785;
	@%p175 bra 	$L__BB5_66;
	and.b16  	%rs81, %rs92, 255;
	setp.eq.s16 	%p166, %rs81, 0;
	mov.b16 	%rs92, 1;
	mov.f32 	%f1872, %f1816;
	mov.f32 	%f1873, %f1816;
	@%p166 bra 	$L__BB5_66;
	sub.f32 	%f157, %f30, %f1785;
	mul.f32 	%f158, %f5, %f157;
	abs.f32 	%f1758, %f158;
	setp.le.f32 	%p167, %f1758, 0f1E3CE508;
	mov.f32 	%f1871, 0f00000000;
	@%p167 bra 	$L__BB5_65;
	mul.f32 	%f1759, %f12, %f1785;
	fma.rn.f32 	%f1760, %f5, %f1816, %f1759;
	sub.f32 	%f1761, %f30, %f1760;
	div.rn.f32 	%f1762, %f1761, %f158;
	div.rn.f32 	%f1763, %f1762, 0f3DCCCCCD;
	cvt.rmi.f32.f32 	%f1764, %f1763;
	cvt.rzi.s32.f32 	%r342, %f1764;
	setp.lt.s32 	%p168, %r342, 0;
	min.s32 	%r343, %r342, %r173;
	selp.b32 	%r344, 0, %r343, %p168;
	setp.lt.s32 	%p169, %r344, %r173;
	selp.u32 	%r345, 1, 0, %p169;
	add.s32 	%r346, %r344, %r345;
	cvt.rn.f32.s32 	%f1765, %r344;
	mul.f32 	%f1766, %f1765, 0f3DCCCCCD;
	cvt.rn.f32.s32 	%f1767, %r346;
	mul.f32 	%f1768, %f1767, 0f3DCCCCCD;
	mul.f32 	%f1769, %f158, %f1766;
	sub.f32 	%f1770, %f1761, %f1769;
	abs.f32 	%f1771, %f1770;
	mul.f32 	%f1772, %f158, %f1768;
	sub.f32 	%f1773, %f1761, %f1772;
	abs.f32 	%f1774, %f1773;
	setp.le.f32 	%p170, %f1771, %f1774;
	selp.f32 	%f1871, %f1766, %f1768, %p170;
$L__BB5_65:
	fma.rn.f32 	%f1775, %f1871, %f157, %f1816;
	sub.f32 	%f1776, %f1775, %f1785;
	fma.rn.f32 	%f1872, %f5, %f1776, %f1785;
	mov.f32 	%f1873, %f1872;
$L__BB5_66:
	abs.f32 	%f1777, %f1870;
	setp.nan.f32 	%p171, %f1777, %f1777;
	abs.f32 	%f1778, %f1873;
	setp.nan.f32 	%p172, %f1778, %f1778;
	or.pred  	%p173, %p171, %p172;
	@%p173 bra 	$L__BB5_68;
	add.f32 	%f1780, %f1870, %f1873;
	mul.f32 	%f1781, %f1780, 0f3F000000;
	mul.wide.s32 	%rd290, %r45, 4;
	add.s64 	%rd291, %rd1, %rd290;
	st.global.f32 	[%rd291], %f1781;
$L__BB5_68:
	add.s32 	%r351, %r351, 1;
	setp.eq.s32 	%p174, %r351, %r175;
	mov.f32 	%f1785, %f1872;
	@%p174 bra 	$L__BB5_203;
	bra.uni 	$L__BB5_21;
$L__BB5_69:
	shl.b32 	%r316, %r366, 2;
	add.s32 	%r317, %r23, %r316;
	st.shared.f32 	[%r317], %f1833;
	add.s32 	%r366, %r366, 1;
	setp.eq.s32 	%p157, %r366, %r3;
	@%p157 bra 	$L__BB5_70;
	bra.uni 	$L__BB5_61;
$L__BB5_70:
	setp.lt.s32 	%p158, %r177, 8;
	mov.f32 	%f1869, 0f00000000;
	mov.b32 	%r364, 0;
	mov.f32 	%f1868, %f1869;
	mov.f32 	%f1867, %f1869;
	mov.f32 	%f1866, %f1869;
	@%p158 bra 	$L__BB5_52;
	mov.f32 	%f1869, 0f00000000;
	mov.b32 	%r362, 0;
	bra.uni 	$L__BB5_51;
$L__BB5_72:
	setp.lt.s32 	%p139, %r351, %r22;
	mov.b16 	%rs89, 0;
	mov.pred 	%p176, 0;
	@%p139 bra 	$L__BB5_46;
	setp.lt.u32 	%p140, %r21, 7;
	sub.s32 	%r290, %r351, %r171;
	add.s32 	%r75, %r290, 1;
	mov.f32 	%f1832, 0f00000000;
	mov.b32 	%r369, 0;
	mov.f32 	%f1830, %f1832;
	mov.f32 	%f1831, %f1832;
	mov.f32 	%f1829, %f1832;
	@%p140 bra 	$L__BB5_76;
	mov.f32 	%f1832, 0f00000000;
	mov.b32 	%r361, 0;
$L__BB5_75:
	.pragma "nounroll";
	add.s32 	%r292, %r75, %r361;
	add.s32 	%r293, %r361, 1;
	cvt.rn.f32.u32 	%f1434, %r293;
	mad.lo.s32 	%r294, %r292, %r176, %r2;
	mul.wide.s32 	%rd268, %r294, 4;
	add.s64 	%rd269, %rd2, %rd268;
	ld.global.nc.f32 	%f1435, [%rd269];
	sub.f32 	%f1436, %f1435, %f1831;
	add.f32 	%f1437, %f1829, %f1436;
	sub.f32 	%f1438, %f1437, %f1829;
	sub.f32 	%f1439, %f1438, %f1436;
	mul.f32 	%f1440, %f1435, %f1434;
	sub.f32 	%f1441, %f1440, %f1832;
	add.f32 	%f1442, %f1830, %f1441;
	sub.f32 	%f1443, %f1442, %f1830;
	sub.f32 	%f1444, %f1443, %f1441;
	add.s32 	%r295, %r361, 2;
	cvt.rn.f32.u32 	%f1445, %r295;
	mul.wide.s32 	%rd270, %r176, 4;
	add.s64 	%rd271, %rd269, %rd270;
	ld.global.nc.f32 	%f1446, [%rd271];
	sub.f32 	%f1447, %f1446, %f1439;
	add.f32 	%f1448, %f1437, %f1447;
	sub.f32 	%f1449, %f1448, %f1437;
	sub.f32 	%f1450, %f1449, %f1447;
	mul.f32 	%f1451, %f1446, %f1445;
	sub.f32 	%f1452, %f1451, %f1444;
	add.f32 	%f1453, %f1442, %f1452;
	sub.f32 	%f1454, %f1453, %f1442;
	sub.f32 	%f1455, %f1454, %f1452;
	add.s32 	%r296, %r361, 3;
	cvt.rn.f32.u32 	%f1456, %r296;
	add.s64 	%rd272, %rd271, %rd270;
	ld.global.nc.f32 	%f1457, [%rd272];
	sub.f32 	%f1458, %f1457, %f1450;
	add.f32 	%f1459, %f1448, %f1458;
	sub.f32 	%f1460, %f1459, %f1448;
	sub.f32 	%f1461, %f1460, %f1458;
	mul.f32 	%f1462, %f1457, %f1456;
	sub.f32 	%f1463, %f1462, %f1455;
	add.f32 	%f1464, %f1453, %f1463;
	sub.f32 	%f1465, %f1464, %f1453;
	sub.f32 	%f1466, %f1465, %f1463;
	add.s32 	%r297, %r361, 4;
	cvt.rn.f32.u32 	%f1467, %r297;
	add.s64 	%rd273, %rd272, %rd270;
	ld.global.nc.f32 	%f1468, [%rd273];
	sub.f32 	%f1469, %f1468, %f1461;
	add.f32 	%f1470, %f1459, %f1469;
	sub.f32 	%f1471, %f1470, %f1459;
	sub.f32 	%f1472, %f1471, %f1469;
	mul.f32 	%f1473, %f1468, %f1467;
	sub.f32 	%f1474, %f1473, %f1466;
	add.f32 	%f1475, %f1464, %f1474;
	sub.f32 	%f1476, %f1475, %f1464;
	sub.f32 	%f1477, %f1476, %f1474;
	add.s32 	%r298, %r361, 5;
	cvt.rn.f32.u32 	%f1478, %r298;
	add.s64 	%rd274, %rd273, %rd270;
	ld.global.nc.f32 	%f1479, [%rd274];
	sub.f32 	%f1480, %f1479, %f1472;
	add.f32 	%f1481, %f1470, %f1480;
	sub.f32 	%f1482, %f1481, %f1470;
	sub.f32 	%f1483, %f1482, %f1480;
	mul.f32 	%f1484, %f1479, %f1478;
	sub.f32 	%f1485, %f1484, %f1477;
	add.f32 	%f1486, %f1475, %f1485;
	sub.f32 	%f1487, %f1486, %f1475;
	sub.f32 	%f1488, %f1487, %f1485;
	add.s32 	%r299, %r361, 6;
	cvt.rn.f32.u32 	%f1489, %r299;
	add.s64 	%rd275, %rd274, %rd270;
	ld.global.nc.f32 	%f1490, [%rd275];
	sub.f32 	%f1491, %f1490, %f1483;
	add.f32 	%f1492, %f1481, %f1491;
	sub.f32 	%f1493, %f1492, %f1481;
	sub.f32 	%f1494, %f1493, %f1491;
	mul.f32 	%f1495, %f1490, %f1489;
	sub.f32 	%f1496, %f1495, %f1488;
	add.f32 	%f1497, %f1486, %f1496;
	sub.f32 	%f1498, %f1497, %f1486;
	sub.f32 	%f1499, %f1498, %f1496;
	add.s32 	%r300, %r361, 7;
	cvt.rn.f32.u32 	%f1500, %r300;
	add.s64 	%rd276, %rd275, %rd270;
	ld.global.nc.f32 	%f1501, [%rd276];
	sub.f32 	%f1502, %f1501, %f1494;
	add.f32 	%f1503, %f1492, %f1502;
	sub.f32 	%f1504, %f1503, %f1492;
	sub.f32 	%f1505, %f1504, %f1502;
	mul.f32 	%f1506, %f1501, %f1500;
	sub.f32 	%f1507, %f1506, %f1499;
	add.f32 	%f1508, %f1497, %f1507;
	sub.f32 	%f1509, %f1508, %f1497;
	sub.f32 	%f1510, %f1509, %f1507;
	add.s32 	%r361, %r361, 8;
	cvt.rn.f32.u32 	%f1511, %r361;
	add.s64 	%rd277, %rd276, %rd270;
	ld.global.nc.f32 	%f1512, [%rd277];
	sub.f32 	%f1513, %f1512, %f1505;
	add.f32 	%f1829, %f1503, %f1513;
	sub.f32 	%f1514, %f1829, %f1503;
	sub.f32 	%f1831, %f1514, %f1513;
	mul.f32 	%f1515, %f1512, %f1511;
	sub.f32 	%f1516, %f1515, %f1510;
	add.f32 	%f1830, %f1508, %f1516;
	sub.f32 	%f1517, %f1830, %f1508;
	sub.f32 	%f1832, %f1517, %f1516;
	setp.eq.s32 	%p141, %r361, %r36;
	mov.u32 	%r369, %r36;
	@%p141 bra 	$L__BB5_76;
	bra.uni 	$L__BB5_75;
$L__BB5_76:
	setp.eq.s32 	%p143, %r27, 0;
	mov.b16 	%rs89, 1;
	mov.pred 	%p176, -1;
	@%p143 bra 	$L__BB5_46;
	add.s32 	%r301, %r27, -1;
	setp.lt.u32 	%p144, %r301, 3;
	@%p144 bra 	$L__BB5_79;
	add.s32 	%r302, %r75, %r369;
	add.s32 	%r303, %r369, 1;
	cvt.rn.f32.u32 	%f1519, %r303;
	mad.lo.s32 	%r304, %r302, %r176, %r2;
	mul.wide.s32 	%rd278, %r304, 4;
	add.s64 	%rd279, %rd2, %rd278;
	ld.global.nc.f32 	%f1520, [%rd279];
	sub.f32 	%f1521, %f1520, %f1831;
	add.f32 	%f1522, %f1829, %f1521;
	sub.f32 	%f1523, %f1522, %f1829;
	sub.f32 	%f1524, %f1523, %f1521;
	mul.f32 	%f1525, %f1520, %f1519;
	sub.f32 	%f1526, %f1525, %f1832;
	add.f32 	%f1527, %f1830, %f1526;
	sub.f32 	%f1528, %f1527, %f1830;
	sub.f32 	%f1529, %f1528, %f1526;
	add.s32 	%r305, %r369, 2;
	cvt.rn.f32.u32 	%f1530, %r305;
	mul.wide.s32 	%rd280, %r176, 4;
	add.s64 	%rd281, %rd279, %rd280;
	ld.global.nc.f32 	%f1531, [%rd281];
	sub.f32 	%f1532, %f1531, %f1524;
	add.f32 	%f1533, %f1522, %f1532;
	sub.f32 	%f1534, %f1533, %f1522;
	sub.f32 	%f1535, %f1534, %f1532;
	mul.f32 	%f1536, %f1531, %f1530;
	sub.f32 	%f1537, %f1536, %f1529;
	add.f32 	%f1538, %f1527, %f1537;
	sub.f32 	%f1539, %f1538, %f1527;
	sub.f32 	%f1540, %f1539, %f1537;
	add.s32 	%r306, %r369, 3;
	cvt.rn.f32.u32 	%f1541, %r306;
	add.s64 	%rd282, %rd281, %rd280;
	ld.global.nc.f32 	%f1542, [%rd282];
	sub.f32 	%f1543, %f1542, %f1535;
	add.f32 	%f1544, %f1533, %f1543;
	sub.f32 	%f1545, %f1544, %f1533;
	sub.f32 	%f1546, %f1545, %f1543;
	mul.f32 	%f1547, %f1542, %f1541;
	sub.f32 	%f1548, %f1547, %f1540;
	add.f32 	%f1549, %f1538, %f1548;
	sub.f32 	%f1550, %f1549, %f1538;
	sub.f32 	%f1551, %f1550, %f1548;
	add.s32 	%r369, %r369, 4;
	cvt.rn.f32.u32 	%f1552, %r369;
	add.s64 	%rd283, %rd282, %rd280;
	ld.global.nc.f32 	%f1553, [%rd283];
	sub.f32 	%f1554, %f1553, %f1546;
	add.f32 	%f1829, %f1544, %f1554;
	sub.f32 	%f1555, %f1829, %f1544;
	sub.f32 	%f1831, %f1555, %f1554;
	mul.f32 	%f1556, %f1553, %f1552;
	sub.f32 	%f1557, %f1556, %f1551;
	add.f32 	%f1830, %f1549, %f1557;
	sub.f32 	%f1558, %f1830, %f1549;
	sub.f32 	%f1832, %f1558, %f1557;
$L__BB5_79:
	setp.eq.s32 	%p146, %r28, 0;
	@%p146 bra 	$L__BB5_46;
	setp.eq.s32 	%p147, %r28, 1;
	@%p147 bra 	$L__BB5_82;
	add.s32 	%r307, %r75, %r369;
	add.s32 	%r308, %r369, 1;
	cvt.rn.f32.u32 	%f1560, %r308;
	mad.lo.s32 	%r309, %r307, %r176, %r2;
	mul.wide.s32 	%rd284, %r309, 4;
	add.s64 	%rd285, %rd2, %rd284;
	ld.global.nc.f32 	%f1561, [%rd285];
	sub.f32 	%f1562, %f1561, %f1831;
	add.f32 	%f1563, %f1829, %f1562;
	sub.f32 	%f1564, %f1563, %f1829;
	sub.f32 	%f1565, %f1564, %f1562;
	mul.f32 	%f1566, %f1561, %f1560;
	sub.f32 	%f1567, %f1566, %f1832;
	add.f32 	%f1568, %f1830, %f1567;
	sub.f32 	%f1569, %f1568, %f1830;
	sub.f32 	%f1570, %f1569, %f1567;
	add.s32 	%r369, %r369, 2;
	cvt.rn.f32.u32 	%f1571, %r369;
	mul.wide.s32 	%rd286, %r176, 4;
	add.s64 	%rd287, %rd285, %rd286;
	ld.global.nc.f32 	%f1572, [%rd287];
	sub.f32 	%f1573, %f1572, %f1565;
	add.f32 	%f1829, %f1563, %f1573;
	sub.f32 	%f1574, %f1829, %f1563;
	sub.f32 	%f1831, %f1574, %f1573;
	mul.f32 	%f1575, %f1572, %f1571;
	sub.f32 	%f1576, %f1575, %f1570;
	add.f32 	%f1830, %f1568, %f1576;
	sub.f32 	%f1577, %f1830, %f1568;
	sub.f32 	%f1832, %f1577, %f1576;
$L__BB5_82:
	setp.eq.s32 	%p149, %r37, 0;
	@%p149 bra 	$L__BB5_46;
	add.s32 	%r310, %r75, %r369;
	add.s32 	%r311, %r369, 1;
	cvt.rn.f32.u32 	%f1578, %r311;
	mad.lo.s32 	%r312, %r310, %r176, %r2;
	mul.wide.s32 	%rd288, %r312, 4;
	add.s64 	%rd289, %rd2, %rd288;
	ld.global.nc.f32 	%f1579, [%rd289];
	sub.f32 	%f1580, %f1579, %f1831;
	add.f32 	%f196, %f1829, %f1580;
	sub.f32 	%f1581, %f196, %f1829;
	sub.f32 	%f1831, %f1581, %f1580;
	mul.f32 	%f1582, %f1579, %f1578;
	sub.f32 	%f1583, %f1582, %f1832;
	add.f32 	%f198, %f1830, %f1583;
	sub.f32 	%f1584, %f198, %f1830;
	sub.f32 	%f1832, %f1584, %f1583;
	mov.f32 	%f1829, %f196;
	mov.f32 	%f1830, %f198;
	bra.uni 	$L__BB5_46;
$L__BB5_84:
	setp.lt.s32 	%p128, %r351, %r20;
	mov.b16 	%rs88, 0;
	@%p128 bra 	$L__BB5_44;
	setp.lt.u32 	%p129, %r19, 7;
	sub.s32 	%r265, %r351, %r16;
	add.s32 	%r81, %r265, 1;
	mov.f32 	%f1824, 0f00000000;
	mov.b32 	%r372, 0;
	mov.f32 	%f1822, %f1824;
	mov.f32 	%f1823, %f1824;
	mov.f32 	%f1821, %f1824;
	@%p129 bra 	$L__BB5_88;
	mov.f32 	%f1824, 0f00000000;
	mov.b32 	%r360, 0;
$L__BB5_87:
	.pragma "nounroll";
	add.s32 	%r267, %r81, %r360;
	add.s32 	%r268, %r360, 1;
	cvt.rn.f32.u32 	%f1268, %r268;
	mad.lo.s32 	%r269, %r267, %r176, %r2;
	mul.wide.s32 	%rd244, %r269, 4;
	add.s64 	%rd245, %rd2, %rd244;
	ld.global.nc.f32 	%f1269, [%rd245];
	sub.f32 	%f1270, %f1269, %f1823;
	add.f32 	%f1271, %f1821, %f1270;
	sub.f32 	%f1272, %f1271, %f1821;
	sub.f32 	%f1273, %f1272, %f1270;
	mul.f32 	%f1274, %f1269, %f1268;
	sub.f32 	%f1275, %f1274, %f1824;
	add.f32 	%f1276, %f1822, %f1275;
	sub.f32 	%f1277, %f1276, %f1822;
	sub.f32 	%f1278, %f1277, %f1275;
	add.s32 	%r270, %r360, 2;
	cvt.rn.f32.u32 	%f1279, %r270;
	mul.wide.s32 	%rd246, %r176, 4;
	add.s64 	%rd247, %rd245, %rd246;
	ld.global.nc.f32 	%f1280, [%rd247];
	sub.f32 	%f1281, %f1280, %f1273;
	add.f32 	%f1282, %f1271, %f1281;
	sub.f32 	%f1283, %f1282, %f1271;
	sub.f32 	%f1284, %f1283, %f1281;
	mul.f32 	%f1285, %f1280, %f1279;
	sub.f32 	%f1286, %f1285, %f1278;
	add.f32 	%f1287, %f1276, %f1286;
	sub.f32 	%f1288, %f1287, %f1276;
	sub.f32 	%f1289, %f1288, %f1286;
	add.s32 	%r271, %r360, 3;
	cvt.rn.f32.u32 	%f1290, %r271;
	add.s64 	%rd248, %rd247, %rd246;
	ld.global.nc.f32 	%f1291, [%rd248];
	sub.f32 	%f1292, %f1291, %f1284;
	add.f32 	%f1293, %f1282, %f1292;
	sub.f32 	%f1294, %f1293, %f1282;
	sub.f32 	%f1295, %f1294, %f1292;
	mul.f32 	%f1296, %f1291, %f1290;
	sub.f32 	%f1297, %f1296, %f1289;
	add.f32 	%f1298, %f1287, %f1297;
	sub.f32 	%f1299, %f1298, %f1287;
	sub.f32 	%f1300, %f1299, %f1297;
	add.s32 	%r272, %r360, 4;
	cvt.rn.f32.u32 	%f1301, %r272;
	add.s64 	%rd249, %rd248, %rd246;
	ld.global.nc.f32 	%f1302, [%rd249];
	sub.f32 	%f1303, %f1302, %f1295;
	add.f32 	%f1304, %f1293, %f1303;
	sub.f32 	%f1305, %f1304, %f1293;
	sub.f32 	%f1306, %f1305, %f1303;
	mul.f32 	%f1307, %f1302, %f1301;
	sub.f32 	%f1308, %f1307, %f1300;
	add.f32 	%f1309, %f1298, %f1308;
	sub.f32 	%f1310, %f1309, %f1298;
	sub.f32 	%f1311, %f1310, %f1308;
	add.s32 	%r273, %r360, 5;
	cvt.rn.f32.u32 	%f1312, %r273;
	add.s64 	%rd250, %rd249, %rd246;
	ld.global.nc.f32 	%f1313, [%rd250];
	sub.f32 	%f1314, %f1313, %f1306;
	add.f32 	%f1315, %f1304, %f1314;
	sub.f32 	%f1316, %f1315, %f1304;
	sub.f32 	%f1317, %f1316, %f1314;
	mul.f32 	%f1318, %f1313, %f1312;
	sub.f32 	%f1319, %f1318, %f1311;
	add.f32 	%f1320, %f1309, %f1319;
	sub.f32 	%f1321, %f1320, %f1309;
	sub.f32 	%f1322, %f1321, %f1319;
	add.s32 	%r274, %r360, 6;
	cvt.rn.f32.u32 	%f1323, %r274;
	add.s64 	%rd251, %rd250, %rd246;
	ld.global.nc.f32 	%f1324, [%rd251];
	sub.f32 	%f1325, %f1324, %f1317;
	add.f32 	%f1326, %f1315, %f1325;
	sub.f32 	%f1327, %f1326, %f1315;
	sub.f32 	%f1328, %f1327, %f1325;
	mul.f32 	%f1329, %f1324, %f1323;
	sub.f32 	%f1330, %f1329, %f1322;
	add.f32 	%f1331, %f1320, %f1330;
	sub.f32 	%f1332, %f1331, %f1320;
	sub.f32 	%f1333, %f1332, %f1330;
	add.s32 	%r275, %r360, 7;
	cvt.rn.f32.u32 	%f1334, %r275;
	add.s64 	%rd252, %rd251, %rd246;
	ld.global.nc.f32 	%f1335, [%rd252];
	sub.f32 	%f1336, %f1335, %f1328;
	add.f32 	%f1337, %f1326, %f1336;
	sub.f32 	%f1338, %f1337, %f1326;
	sub.f32 	%f1339, %f1338, %f1336;
	mul.f32 	%f1340, %f1335, %f1334;
	sub.f32 	%f1341, %f1340, %f1333;
	add.f32 	%f1342, %f1331, %f1341;
	sub.f32 	%f1343, %f1342, %f1331;
	sub.f32 	%f1344, %f1343, %f1341;
	add.s32 	%r360, %r360, 8;
	cvt.rn.f32.u32 	%f1345, %r360;
	add.s64 	%rd253, %rd252, %rd246;
	ld.global.nc.f32 	%f1346, [%rd253];
	sub.f32 	%f1347, %f1346, %f1339;
	add.f32 	%f1821, %f1337, %f1347;
	sub.f32 	%f1348, %f1821, %f1337;
	sub.f32 	%f1823, %f1348, %f1347;
	mul.f32 	%f1349, %f1346, %f1345;
	sub.f32 	%f1350, %f1349, %f1344;
	add.f32 	%f1822, %f1342, %f1350;
	sub.f32 	%f1351, %f1822, %f1342;
	sub.f32 	%f1824, %f1351, %f1350;
	setp.eq.s32 	%p130, %r360, %r32;
	mov.u32 	%r372, %r32;
	@%p130 bra 	$L__BB5_88;
	bra.uni 	$L__BB5_87;
$L__BB5_88:
	setp.eq.s32 	%p131, %r33, 0;
	mov.b16 	%rs88, 1;
	@%p131 bra 	$L__BB5_44;
	setp.lt.u32 	%p132, %r26, 3;
	@%p132 bra 	$L__BB5_91;
	add.s32 	%r276, %r81, %r372;
	add.s32 	%r277, %r372, 1;
	cvt.rn.f32.u32 	%f1353, %r277;
	mad.lo.s32 	%r278, %r276, %r176, %r2;
	mul.wide.s32 	%rd254, %r278, 4;
	add.s64 	%rd255, %rd2, %rd254;
	ld.global.nc.f32 	%f1354, [%rd255];
	sub.f32 	%f1355, %f1354, %f1823;
	add.f32 	%f1356, %f1821, %f1355;
	sub.f32 	%f1357, %f1356, %f1821;
	sub.f32 	%f1358, %f1357, %f1355;
	mul.f32 	%f1359, %f1354, %f1353;
	sub.f32 	%f1360, %f1359, %f1824;
	add.f32 	%f1361, %f1822, %f1360;
	sub.f32 	%f1362, %f1361, %f1822;
	sub.f32 	%f1363, %f1362, %f1360;
	add.s32 	%r279, %r372, 2;
	cvt.rn.f32.u32 	%f1364, %r279;
	mul.wide.s32 	%rd256, %r176, 4;
	add.s64 	%rd257, %rd255, %rd256;
	ld.global.nc.f32 	%f1365, [%rd257];
	sub.f32 	%f1366, %f1365, %f1358;
	add.f32 	%f1367, %f1356, %f1366;
	sub.f32 	%f1368, %f1367, %f1356;
	sub.f32 	%f1369, %f1368, %f1366;
	mul.f32 	%f1370, %f1365, %f1364;
	sub.f32 	%f1371, %f1370, %f1363;
	add.f32 	%f1372, %f1361, %f1371;
	sub.f32 	%f1373, %f1372, %f1361;
	sub.f32 	%f1374, %f1373, %f1371;
	add.s32 	%r280, %r372, 3;
	cvt.rn.f32.u32 	%f1375, %r280;
	add.s64 	%rd258, %rd257, %rd256;
	ld.global.nc.f32 	%f1376, [%rd258];
	sub.f32 	%f1377, %f1376, %f1369;
	add.f32 	%f1378, %f1367, %f1377;
	sub.f32 	%f1379, %f1378, %f1367;
	sub.f32 	%f1380, %f1379, %f1377;
	mul.f32 	%f1381, %f1376, %f1375;
	sub.f32 	%f1382, %f1381, %f1374;
	add.f32 	%f1383, %f1372, %f1382;
	sub.f32 	%f1384, %f1383, %f1372;
	sub.f32 	%f1385, %f1384, %f1382;
	add.s32 	%r372, %r372, 4;
	cvt.rn.f32.u32 	%f1386, %r372;
	add.s64 	%rd259, %rd258, %rd256;
	ld.global.nc.f32 	%f1387, [%rd259];
	sub.f32 	%f1388, %f1387, %f1380;
	add.f32 	%f1821, %f1378, %f1388;
	sub.f32 	%f1389, %f1821, %f1378;
	sub.f32 	%f1823, %f1389, %f1388;
	mul.f32 	%f1390, %f1387, %f1386;
	sub.f32 	%f1391, %f1390, %f1385;
	add.f32 	%f1822, %f1383, %f1391;
	sub.f32 	%f1392, %f1822, %f1383;
	sub.f32 	%f1824, %f1392, %f1391;
$L__BB5_91:
	setp.eq.s32 	%p133, %r34, 0;
	@%p133 bra 	$L__BB5_44;
	setp.eq.s32 	%p134, %r34, 2;
	@%p134 bra 	$L__BB5_94;
	add.s32 	%r281, %r81, %r372;
	add.s32 	%r282, %r372, 1;
	cvt.rn.f32.u32 	%f1394, %r282;
	mad.lo.s32 	%r283, %r281, %r176, %r2;
	mul.wide.s32 	%rd260, %r283, 4;
	add.s64 	%rd261, %rd2, %rd260;
	ld.global.nc.f32 	%f1395, [%rd261];
	sub.f32 	%f1396, %f1395, %f1823;
	add.f32 	%f1397, %f1821, %f1396;
	sub.f32 	%f1398, %f1397, %f1821;
	sub.f32 	%f1399, %f1398, %f1396;
	mul.f32 	%f1400, %f1395, %f1394;
	sub.f32 	%f1401, %f1400, %f1824;
	add.f32 	%f1402, %f1822, %f1401;
	sub.f32 	%f1403, %f1402, %f1822;
	sub.f32 	%f1404, %f1403, %f1401;
	add.s32 	%r372, %r372, 2;
	cvt.rn.f32.u32 	%f1405, %r372;
	mul.wide.s32 	%rd262, %r176, 4;
	add.s64 	%rd263, %rd261, %rd262;
	ld.global.nc.f32 	%f1406, [%rd263];
	sub.f32 	%f1407, %f1406, %f1399;
	add.f32 	%f1821, %f1397, %f1407;
	sub.f32 	%f1408, %f1821, %f1397;
	sub.f32 	%f1823, %f1408, %f1407;
	mul.f32 	%f1409, %f1406, %f1405;
	sub.f32 	%f1410, %f1409, %f1404;
	add.f32 	%f1822, %f1402, %f1410;
	sub.f32 	%f1411, %f1822, %f1402;
	sub.f32 	%f1824, %f1411, %f1410;
$L__BB5_94:
	setp.eq.s32 	%p135, %r35, 0;
	@%p135 bra 	$L__BB5_44;
	add.s32 	%r284, %r81, %r372;
	add.s32 	%r285, %r372, 1;
	cvt.rn.f32.u32 	%f1412, %r285;
	mad.lo.s32 	%r286, %r284, %r176, %r2;
	mul.wide.s32 	%rd264, %r286, 4;
	add.s64 	%rd265, %rd2, %rd264;
	ld.global.nc.f32 	%f1413, [%rd265];
	sub.f32 	%f1414, %f1413, %f1823;
	add.f32 	%f232, %f1821, %f1414;
	sub.f32 	%f1415, %f232, %f1821;
	sub.f32 	%f1823, %f1415, %f1414;
	mul.f32 	%f1416, %f1413, %f1412;
	sub.f32 	%f1417, %f1416, %f1824;
	add.f32 	%f234, %f1822, %f1417;
	sub.f32 	%f1418, %f234, %f1822;
	sub.f32 	%f1824, %f1418, %f1417;
	mov.f32 	%f1821, %f232;
	mov.f32 	%f1822, %f234;
	bra.uni 	$L__BB5_44;
$L__BB5_96:
	setp.gt.u32 	%p22, %r171, 1;
	@%p22 bra 	$L__BB5_131;
	and.b32  	%r89, %r172, 15;
	add.s32 	%r90, %r89, -1;
	and.b32  	%r91, %r172, 7;
	add.s32 	%r92, %r91, -1;
	and.b32  	%r93, %r172, 2147483632;
	and.b32  	%r94, %r172, 3;
	mov.f32 	%f1949, 0f7FC00000;
	abs.f32 	%f236, %f1949;
	mov.b32 	%r383, 0;
	mov.f32 	%f238, 0f00000000;
	mov.b16 	%rs97, 0;
	mul.wide.s32 	%rd7, %r176, 4;
	mov.u32 	%r382, %r383;
	mov.u16 	%rs98, %rs97;
	mov.f32 	%f1924, %f238;
	mov.u16 	%rs96, %rs97;
	mov.f32 	%f1925, %f238;
	mov.f32 	%f1947, %f238;
	mov.f32 	%f1946, %f238;
$L__BB5_98:
	mad.lo.s32 	%r98, %r351, %r176, %r2;
	mul.wide.s32 	%rd162, %r98, 4;
	add.s64 	%rd163, %rd2, %rd162;
	ld.global.nc.f32 	%f243, [%rd163];
	and.b16  	%rs48, %rs96, 255;
	setp.eq.s16 	%p82, %rs48, 0;
	@%p82 bra 	$L__BB5_100;
	sub.f32 	%f917, %f243, %f1925;
	fma.rn.f32 	%f1925, %f5, %f917, %f1925;
	mov.b16 	%rs96, 1;
	mov.pred 	%p177, 0;
	bra.uni 	$L__BB5_117;
$L__BB5_100:
	setp.lt.s32 	%p85, %r351, %r18;
	mov.b16 	%rs96, 0;
	mov.pred 	%p177, -1;
	@%p85 bra 	$L__BB5_117;
	sub.s32 	%r233, %r351, %r172;
	add.s32 	%r379, %r233, 1;
	setp.gt.s32 	%p86, %r379, %r351;
	mov.f32 	%f1944, 0f00000000;
	@%p86 bra 	$L__BB5_116;
	setp.lt.u32 	%p87, %r17, 15;
	mov.f32 	%f1943, 0f00000000;
	mov.f32 	%f1942, %f1943;
	@%p87 bra 	$L__BB5_105;
	mov.b32 	%r378, 0;
	mov.f32 	%f1943, 0f00000000;
$L__BB5_104:
	.pragma "nounroll";
	mad.lo.s32 	%r235, %r379, %r176, %r2;
	mul.wide.s32 	%rd164, %r235, 4;
	add.s64 	%rd165, %rd2, %rd164;
	ld.global.nc.f32 	%f922, [%rd165];
	sub.f32 	%f923, %f922, %f1943;
	add.f32 	%f924, %f1942, %f923;
	sub.f32 	%f925, %f924, %f1942;
	sub.f32 	%f926, %f925, %f923;
	add.s64 	%rd167, %rd165, %rd7;
	ld.global.nc.f32 	%f927, [%rd167];
	sub.f32 	%f928, %f927, %f926;
	add.f32 	%f929, %f924, %f928;
	sub.f32 	%f930, %f929, %f924;
	sub.f32 	%f931, %f930, %f928;
	add.s64 	%rd168, %rd167, %rd7;
	ld.global.nc.f32 	%f932, [%rd168];
	sub.f32 	%f933, %f932, %f931;
	add.f32 	%f934, %f929, %f933;
	sub.f32 	%f935, %f934, %f929;
	sub.f32 	%f936, %f935, %f933;
	add.s64 	%rd169, %rd168, %rd7;
	ld.global.nc.f32 	%f937, [%rd169];
	sub.f32 	%f938, %f937, %f936;
	add.f32 	%f939, %f934, %f938;
	sub.f32 	%f940, %f939, %f934;
	sub.f32 	%f941, %f940, %f938;
	add.s64 	%rd170, %rd169, %rd7;
	ld.global.nc.f32 	%f942, [%rd170];
	sub.f32 	%f943, %f942, %f941;
	add.f32 	%f944, %f939, %f943;
	sub.f32 	%f945, %f944, %f939;
	sub.f32 	%f946, %f945, %f943;
	add.s64 	%rd171, %rd170, %rd7;
	ld.global.nc.f32 	%f947, [%rd171];
	sub.f32 	%f948, %f947, %f946;
	add.f32 	%f949, %f944, %f948;
	sub.f32 	%f950, %f949, %f944;
	sub.f32 	%f951, %f950, %f948;
	add.s64 	%rd172, %rd171, %rd7;
	ld.global.nc.f32 	%f952, [%rd172];
	sub.f32 	%f953, %f952, %f951;
	add.f32 	%f954, %f949, %f953;
	sub.f32 	%f955, %f954, %f949;
	sub.f32 	%f956, %f955, %f953;
	add.s64 	%rd173, %rd172, %rd7;
	ld.global.nc.f32 	%f957, [%rd173];
	sub.f32 	%f958, %f957, %f956;
	add.f32 	%f959, %f954, %f958;
	sub.f32 	%f960, %f959, %f954;
	sub.f32 	%f961, %f960, %f958;
	add.s64 	%rd174, %rd173, %rd7;
	ld.global.nc.f32 	%f962, [%rd174];
	sub.f32 	%f963, %f962, %f961;
	add.f32 	%f964, %f959, %f963;
	sub.f32 	%f965, %f964, %f959;
	sub.f32 	%f966, %f965, %f963;
	add.s64 	%rd175, %rd174, %rd7;
	ld.global.nc.f32 	%f967, [%rd175];
	sub.f32 	%f968, %f967, %f966;
	add.f32 	%f969, %f964, %f968;
	sub.f32 	%f970, %f969, %f964;
	sub.f32 	%f971, %f970, %f968;
	add.s64 	%rd176, %rd175, %rd7;
	ld.global.nc.f32 	%f972, [%rd176];
	sub.f32 	%f973, %f972, %f971;
	add.f32 	%f974, %f969, %f973;
	sub.f32 	%f975, %f974, %f969;
	sub.f32 	%f976, %f975, %f973;
	add.s64 	%rd177, %rd176, %rd7;
	ld.global.nc.f32 	%f977, [%rd177];
	sub.f32 	%f978, %f977, %f976;
	add.f32 	%f979, %f974, %f978;
	sub.f32 	%f980, %f979, %f974;
	sub.f32 	%f981, %f980, %f978;
	add.s64 	%rd178, %rd177, %rd7;
	ld.global.nc.f32 	%f982, [%rd178];
	sub.f32 	%f983, %f982, %f981;
	add.f32 	%f984, %f979, %f983;
	sub.f32 	%f985, %f984, %f979;
	sub.f32 	%f986, %f985, %f983;
	add.s64 	%rd179, %rd178, %rd7;
	ld.global.nc.f32 	%f987, [%rd179];
	sub.f32 	%f988, %f987, %f986;
	add.f32 	%f989, %f984, %f988;
	sub.f32 	%f990, %f989, %f984;
	sub.f32 	%f991, %f990, %f988;
	add.s64 	%rd180, %rd179, %rd7;
	ld.global.nc.f32 	%f992, [%rd180];
	sub.f32 	%f993, %f992, %f991;
	add.f32 	%f994, %f989, %f993;
	sub.f32 	%f995, %f994, %f989;
	sub.f32 	%f996, %f995, %f993;
	add.s64 	%rd181, %rd180, %rd7;
	ld.global.nc.f32 	%f997, [%rd181];
	sub.f32 	%f998, %f997, %f996;
	add.f32 	%f1942, %f994, %f998;
	sub.f32 	%f999, %f1942, %f994;
	sub.f32 	%f1943, %f999, %f998;
	add.s32 	%r379, %r379, 16;
	add.s32 	%r378, %r378, 16;
	setp.ne.s32 	%p88, %r378, %r93;
	@%p88 bra 	$L__BB5_104;
$L__BB5_105:
	setp.eq.s32 	%p89, %r89, 0;
	@%p89 bra 	$L__BB5_115;
	setp.lt.u32 	%p90, %r90, 7;
	@%p90 bra 	$L__BB5_108;
	mad.lo.s32 	%r236, %r379, %r176, %r2;
	mul.wide.s32 	%rd182, %r236, 4;
	add.s64 	%rd183, %rd2, %rd182;
	ld.global.nc.f32 	%f1001, [%rd183];
	sub.f32 	%f1002, %f1001, %f1943;
	add.f32 	%f1003, %f1942, %f1002;
	sub.f32 	%f1004, %f1003, %f1942;
	sub.f32 	%f1005, %f1004, %f1002;
	add.s64 	%rd185, %rd183, %rd7;
	ld.global.nc.f32 	%f1006, [%rd185];
	sub.f32 	%f1007, %f1006, %f1005;
	add.f32 	%f1008, %f1003, %f1007;
	sub.f32 	%f1009, %f1008, %f1003;
	sub.f32 	%f1010, %f1009, %f1007;
	add.s64 	%rd186, %rd185, %rd7;
	ld.global.nc.f32 	%f1011, [%rd186];
	sub.f32 	%f1012, %f1011, %f1010;
	add.f32 	%f1013, %f1008, %f1012;
	sub.f32 	%f1014, %f1013, %f1008;
	sub.f32 	%f1015, %f1014, %f1012;
	add.s64 	%rd187, %rd186, %rd7;
	ld.global.nc.f32 	%f1016, [%rd187];
	sub.f32 	%f1017, %f1016, %f1015;
	add.f32 	%f1018, %f1013, %f1017;
	sub.f32 	%f1019, %f1018, %f1013;
	sub.f32 	%f1020, %f1019, %f1017;
	add.s64 	%rd188, %rd187, %rd7;
	ld.global.nc.f32 	%f1021, [%rd188];
	sub.f32 	%f1022, %f1021, %f1020;
	add.f32 	%f1023, %f1018, %f1022;
	sub.f32 	%f1024, %f1023, %f1018;
	sub.f32 	%f1025, %f1024, %f1022;
	add.s64 	%rd189, %rd188, %rd7;
	ld.global.nc.f32 	%f1026, [%rd189];
	sub.f32 	%f1027, %f1026, %f1025;
	add.f32 	%f1028, %f1023, %f1027;
	sub.f32 	%f1029, %f1028, %f1023;
	sub.f32 	%f1030, %f1029, %f1027;
	add.s64 	%rd190, %rd189, %rd7;
	ld.global.nc.f32 	%f1031, [%rd190];
	sub.f32 	%f1032, %f1031, %f1030;
	add.f32 	%f1033, %f1028, %f1032;
	sub.f32 	%f1034, %f1033, %f1028;
	sub.f32 	%f1035, %f1034, %f1032;
	add.s64 	%rd191, %rd190, %rd7;
	ld.global.nc.f32 	%f1036, [%rd191];
	sub.f32 	%f1037, %f1036, %f1035;
	add.f32 	%f1942, %f1033, %f1037;
	sub.f32 	%f1038, %f1942, %f1033;
	sub.f32 	%f1943, %f1038, %f1037;
	add.s32 	%r379, %r379, 8;
$L__BB5_108:
	setp.eq.s32 	%p91, %r91, 0;
	@%p91 bra 	$L__BB5_115;
	setp.lt.u32 	%p92, %r92, 3;
	@%p92 bra 	$L__BB5_111;
	mad.lo.s32 	%r237, %r379, %r176, %r2;
	mul.wide.s32 	%rd192, %r237, 4;
	add.s64 	%rd193, %rd2, %rd192;
	ld.global.nc.f32 	%f1040, [%rd193];
	sub.f32 	%f1041, %f1040, %f1943;
	add.f32 	%f1042, %f1942, %f1041;
	sub.f32 	%f1043, %f1042, %f1942;
	sub.f32 	%f1044, %f1043, %f1041;
	add.s64 	%rd195, %rd193, %rd7;
	ld.global.nc.f32 	%f1045, [%rd195];
	sub.f32 	%f1046, %f1045, %f1044;
	add.f32 	%f1047, %f1042, %f1046;
	sub.f32 	%f1048, %f1047, %f1042;
	sub.f32 	%f1049, %f1048, %f1046;
	add.s64 	%rd196, %rd195, %rd7;
	ld.global.nc.f32 	%f1050, [%rd196];
	sub.f32 	%f1051, %f1050, %f1049;
	add.f32 	%f1052, %f1047, %f1051;
	sub.f32 	%f1053, %f1052, %f1047;
	sub.f32 	%f1054, %f1053, %f1051;
	add.s64 	%rd197, %rd196, %rd7;
	ld.global.nc.f32 	%f1055, [%rd197];
	sub.f32 	%f1056, %f1055, %f1054;
	add.f32 	%f1942, %f1052, %f1056;
	sub.f32 	%f1057, %f1942, %f1052;
	sub.f32 	%f1943, %f1057, %f1056;
	add.s32 	%r379, %r379, 4;
$L__BB5_111:
	setp.eq.s32 	%p93, %r94, 0;
	@%p93 bra 	$L__BB5_115;
	setp.eq.s32 	%p94, %r94, 1;
	mad.lo.s32 	%r238, %r379, %r176, %r2;
	mul.wide.s32 	%rd198, %r238, 4;
	add.s64 	%rd6, %rd2, %rd198;
	ld.global.nc.f32 	%f1058, [%rd6];
	sub.f32 	%f1059, %f1058, %f1943;
	add.f32 	%f265, %f1942, %f1059;
	sub.f32 	%f1060, %f265, %f1942;
	sub.f32 	%f1943, %f1060, %f1059;
	mov.f32 	%f1942, %f265;
	@%p94 bra 	$L__BB5_115;
	setp.eq.s32 	%p95, %r94, 2;
	add.s64 	%rd8, %rd6, %rd7;
	ld.global.nc.f32 	%f1061, [%rd8];
	sub.f32 	%f1062, %f1061, %f1943;
	add.f32 	%f1942, %f265, %f1062;
	sub.f32 	%f1063, %f1942, %f265;
	sub.f32 	%f1943, %f1063, %f1062;
	@%p95 bra 	$L__BB5_115;
	add.s64 	%rd199, %rd8, %rd7;
	ld.global.nc.f32 	%f1064, [%rd199];
	sub.f32 	%f1065, %f1064, %f1943;
	add.f32 	%f269, %f1942, %f1065;
	sub.f32 	%f1066, %f269, %f1942;
	sub.f32 	%f1943, %f1066, %f1065;
	mov.f32 	%f1942, %f269;
$L__BB5_115:
	add.f32 	%f1944, %f1942, %f1943;
$L__BB5_116:
	div.rn.f32 	%f1925, %f1944, %f4;
	mov.b16 	%rs96, 1;
	mov.pred 	%p177, 0;
$L__BB5_117:
	setp.nan.f32 	%p97, %f236, %f236;
	mov.f32 	%f1948, %f238;
	@%p97 bra 	$L__BB5_123;
	setp.lt.s32 	%p98, %r382, %r3;
	@%p98 bra 	$L__BB5_121;
	shl.b32 	%r239, %r383, 2;
	add.s32 	%r240, %r23, %r239;
	mov.b32 	%r241, 2143289344;
	st.shared.u32 	[%r240], %r241;
	add.s32 	%r242, %r383, 1;
	setp.eq.s32 	%p99, %r242, %r3;
	selp.b32 	%r383, 0, %r242, %p99;
	and.b16  	%rs53, %rs97, 255;
	setp.eq.s16 	%p100, %rs53, 0;
	mov.b16 	%rs97, 1;
	mov.f32 	%f1948, 0f7FC00000;
	mov.f32 	%f1949, %f1948;
	@%p100 bra 	$L__BB5_123;
	mov.f32 	%f1068, 0f7FC00000;
	sub.f32 	%f1069, %f1068, %f238;
	fma.rn.f32 	%f1948, %f7, %f1069, %f238;
	mov.f32 	%f1949, %f1948;
	bra.uni 	$L__BB5_123;
$L__BB5_121:
	shl.b32 	%r243, %r382, 2;
	add.s32 	%r244, %r23, %r243;
	mov.b32 	%r245, 2143289344;
	st.shared.u32 	[%r244], %r245;
	mov.f32 	%f1070, 0f7FC00000;
	sub.f32 	%f1071, %f1070, %f1947;
	add.f32 	%f278, %f1946, %f1071;
	sub.f32 	%f1072, %f278, %f1946;
	sub.f32 	%f1947, %f1072, %f1071;
	add.s32 	%r382, %r382, 1;
	setp.ne.s32 	%p101, %r382, %r3;
	mov.f32 	%f1946, %f278;
	mov.f32 	%f1948, %f238;
	@%p101 bra 	$L__BB5_123;
	add.f32 	%f1073, %f278, %f1947;
	div.rn.f32 	%f1948, %f1073, %f6;
	mov.b16 	%rs97, 1;
	mov.f32 	%f1946, %f278;
	mov.u32 	%r382, %r3;
	mov.f32 	%f1949, %f1948;
$L__BB5_123:
	mov.f32 	%f1952, 0f7FC00000;
	mov.f32 	%f1951, %f1924;
	@%p177 bra 	$L__BB5_128;
	and.b16  	%rs57, %rs98, 255;
	setp.eq.s16 	%p102, %rs57, 0;
	mov.b16 	%rs98, 1;
	mov.f32 	%f1951, %f1925;
	mov.f32 	%f1952, %f1925;
	@%p102 bra 	$L__BB5_128;
	sub.f32 	%f285, %f243, %f1924;
	mul.f32 	%f286, %f5, %f285;
	abs.f32 	%f1076, %f286;
	setp.le.f32 	%p103, %f1076, 0f1E3CE508;
	mov.f32 	%f1950, 0f00000000;
	@%p103 bra 	$L__BB5_127;
	mul.f32 	%f1077, %f12, %f1924;
	fma.rn.f32 	%f1078, %f5, %f1925, %f1077;
	sub.f32 	%f1079, %f243, %f1078;
	div.rn.f32 	%f1080, %f1079, %f286;
	div.rn.f32 	%f1081, %f1080, 0f3DCCCCCD;
	cvt.rmi.f32.f32 	%f1082, %f1081;
	cvt.rzi.s32.f32 	%r246, %f1082;
	setp.lt.s32 	%p104, %r246, 0;
	min.s32 	%r247, %r246, %r173;
	selp.b32 	%r248, 0, %r247, %p104;
	setp.lt.s32 	%p105, %r248, %r173;
	selp.u32 	%r249, 1, 0, %p105;
	add.s32 	%r250, %r248, %r249;
	cvt.rn.f32.s32 	%f1083, %r248;
	mul.f32 	%f1084, %f1083, 0f3DCCCCCD;
	cvt.rn.f32.s32 	%f1085, %r250;
	mul.f32 	%f1086, %f1085, 0f3DCCCCCD;
	mul.f32 	%f1087, %f286, %f1084;
	sub.f32 	%f1088, %f1079, %f1087;
	abs.f32 	%f1089, %f1088;
	mul.f32 	%f1090, %f286, %f1086;
	sub.f32 	%f1091, %f1079, %f1090;
	abs.f32 	%f1092, %f1091;
	setp.le.f32 	%p106, %f1089, %f1092;
	selp.f32 	%f1950, %f1084, %f1086, %p106;
$L__BB5_127:
	fma.rn.f32 	%f1093, %f1950, %f285, %f1925;
	sub.f32 	%f1094, %f1093, %f1924;
	fma.rn.f32 	%f1951, %f5, %f1094, %f1924;
	mov.f32 	%f1952, %f1951;
$L__BB5_128:
	abs.f32 	%f1095, %f1949;
	setp.nan.f32 	%p107, %f1095, %f1095;
	abs.f32 	%f1096, %f1952;
	setp.nan.f32 	%p108, %f1096, %f1096;
	or.pred  	%p109, %p107, %p108;
	@%p109 bra 	$L__BB5_130;
	add.f32 	%f1098, %f1949, %f1952;
	mul.f32 	%f1099, %f1098, 0f3F000000;
	add.s64 	%rd201, %rd1, %rd162;
	st.global.f32 	[%rd201], %f1099;
$L__BB5_130:
	add.s32 	%r351, %r351, 1;
	setp.eq.s32 	%p110, %r351, %r175;
	mov.f32 	%f238, %f1948;
	mov.f32 	%f1924, %f1951;
	@%p110 bra 	$L__BB5_203;
	bra.uni 	$L__BB5_98;
$L__BB5_131:
	and.b32  	%r114, %r172, 15;
	add.s32 	%r115, %r114, -1;
	and.b32  	%r116, %r172, 7;
	add.s32 	%r117, %r116, -1;
	and.b32  	%r202, %r16, 15;
	add.s32 	%r118, %r202, -1;
	and.b32  	%r203, %r16, 7;
	add.s32 	%r119, %r203, -1;
	and.b32  	%r120, %r171, 15;
	add.s32 	%r121, %r120, -1;
	and.b32  	%r122, %r171, 7;
	add.s32 	%r123, %r122, -1;
	and.b32  	%r124, %r172, 2147483632;
	and.b32  	%r125, %r172, 3;
	and.b32  	%r126, %r16, 1073741808;
	and.b32  	%r127, %r171, 30;
	and.b32  	%r128, %r171, 14;
	and.b32  	%r129, %r16, 3;
	and.b32  	%r130, %r171, 2147483632;
	and.b32  	%r131, %r171, 3;
	add.f32 	%f429, %f10, 0f3F800000;
	mov.f32 	%f430, 0f40000000;
	div.rn.f32 	%f292, %f430, %f429;
	mov.b32 	%r403, 0;
	mov.f32 	%f1954, 0f00000000;
	mov.b16 	%rs106, 0;
	mov.f32 	%f2018, 0f7FC00000;
	mul.wide.s32 	%rd10, %r176, 4;
	mov.u16 	%rs105, %rs106;
	mov.f32 	%f1955, %f1954;
	mov.u16 	%rs107, %rs106;
	mov.f32 	%f1956, %f1954;
	mov.u32 	%r402, %r403;
	mov.u16 	%rs108, %rs106;
	mov.f32 	%f1957, %f1954;
	mov.u16 	%rs104, %rs106;
	mov.f32 	%f1958, %f1954;
	mov.f32 	%f2016, %f1954;
	mov.f32 	%f2015, %f1954;
$L__BB5_132:
	mad.lo.s32 	%r135, %r351, %r176, %r2;
	mul.wide.s32 	%rd50, %r135, 4;
	add.s64 	%rd51, %rd2, %rd50;
	ld.global.nc.f32 	%f301, [%rd51];
	and.b16  	%rs28, %rs104, 255;
	setp.ne.s16 	%p23, %rs28, 0;
	@%p23 bra 	$L__BB5_150;
	setp.lt.s32 	%p26, %r351, %r18;
	mov.b16 	%rs104, 0;
	mov.pred 	%p178, -1;
	@%p26 bra 	$L__BB5_151;
	sub.s32 	%r204, %r351, %r172;
	add.s32 	%r389, %r204, 1;
	setp.gt.s32 	%p27, %r389, %r351;
	mov.f32 	%f1977, 0f00000000;
	@%p27 bra 	$L__BB5_149;
	setp.lt.u32 	%p28, %r17, 15;
	mov.f32 	%f1976, 0f00000000;
	mov.f32 	%f1975, %f1976;
	@%p28 bra 	$L__BB5_138;
	mov.b32 	%r388, 0;
	mov.f32 	%f1976, 0f00000000;
$L__BB5_137:
	.pragma "nounroll";
	mad.lo.s32 	%r206, %r389, %r176, %r2;
	mul.wide.s32 	%rd52, %r206, 4;
	add.s64 	%rd53, %rd2, %rd52;
	ld.global.nc.f32 	%f436, [%rd53];
	sub.f32 	%f437, %f436, %f1976;
	add.f32 	%f438, %f1975, %f437;
	sub.f32 	%f439, %f438, %f1975;
	sub.f32 	%f440, %f439, %f437;
	add.s64 	%rd55, %rd53, %rd10;
	ld.global.nc.f32 	%f441, [%rd55];
	sub.f32 	%f442, %f441, %f440;
	add.f32 	%f443, %f438, %f442;
	sub.f32 	%f444, %f443, %f438;
	sub.f32 	%f445, %f444, %f442;
	add.s64 	%rd56, %rd55, %rd10;
	ld.global.nc.f32 	%f446, [%rd56];
	sub.f32 	%f447, %f446, %f445;
	add.f32 	%f448, %f443, %f447;
	sub.f32 	%f449, %f448, %f443;
	sub.f32 	%f450, %f449, %f447;
	add.s64 	%rd57, %rd56, %rd10;
	ld.global.nc.f32 	%f451, [%rd57];
	sub.f32 	%f452, %f451, %f450;
	add.f32 	%f453, %f448, %f452;
	sub.f32 	%f454, %f453, %f448;
	sub.f32 	%f455, %f454, %f452;
	add.s64 	%rd58, %rd57, %rd10;
	ld.global.nc.f32 	%f456, [%rd58];
	sub.f32 	%f457, %f456, %f455;
	add.f32 	%f458, %f453, %f457;
	sub.f32 	%f459, %f458, %f453;
	sub.f32 	%f460, %f459, %f457;
	add.s64 	%rd59, %rd58, %rd10;
	ld.global.nc.f32 	%f461, [%rd59];
	sub.f32 	%f462, %f461, %f460;
	add.f32 	%f463, %f458, %f462;
	sub.f32 	%f464, %f463, %f458;
	sub.f32 	%f465, %f464, %f462;
	add.s64 	%rd60, %rd59, %rd10;
	ld.global.nc.f32 	%f466, [%rd60];
	sub.f32 	%f467, %f466, %f465;
	add.f32 	%f468, %f463, %f467;
	sub.f32 	%f469, %f468, %f463;
	sub.f32 	%f470, %f469, %f467;
	add.s64 	%rd61, %rd60, %rd10;
	ld.global.nc.f32 	%f471, [%rd61];
	sub.f32 	%f472, %f471, %f470;
	add.f32 	%f473, %f468, %f472;
	sub.f32 	%f474, %f473, %f468;
	sub.f32 	%f475, %f474, %f472;
	add.s64 	%rd62, %rd61, %rd10;
	ld.global.nc.f32 	%f476, [%rd62];
	sub.f32 	%f477, %f476, %f475;
	add.f32 	%f478, %f473, %f477;
	sub.f32 	%f479, %f478, %f473;
	sub.f32 	%f480, %f479, %f477;
	add.s64 	%rd63, %rd62, %rd10;
	ld.global.nc.f32 	%f481, [%rd63];
	sub.f32 	%f482, %f481, %f480;
	add.f32 	%f483, %f478, %f482;
	sub.f32 	%f484, %f483, %f478;
	sub.f32 	%f485, %f484, %f482;
	add.s64 	%rd64, %rd63, %rd10;
	ld.global.nc.f32 	%f486, [%rd64];
	sub.f32 	%f487, %f486, %f485;
	add.f32 	%f488, %f483, %f487;
	sub.f32 	%f489, %f488, %f483;
	sub.f32 	%f490, %f489, %f487;
	add.s64 	%rd65, %rd64, %rd10;
	ld.global.nc.f32 	%f491, [%rd65];
	sub.f32 	%f492, %f491, %f490;
	add.f32 	%f493, %f488, %f492;
	sub.f32 	%f494, %f493, %f488;
	sub.f32 	%f495, %f494, %f492;
	add.s64 	%rd66, %rd65, %rd10;
	ld.global.nc.f32 	%f496, [%rd66];
	sub.f32 	%f497, %f496, %f495;
	add.f32 	%f498, %f493, %f497;
	sub.f32 	%f499, %f498, %f493;
	sub.f32 	%f500, %f499, %f497;
	add.s64 	%rd67, %rd66, %rd10;
	ld.global.nc.f32 	%f501, [%rd67];
	sub.f32 	%f502, %f501, %f500;
	add.f32 	%f503, %f498, %f502;
	sub.f32 	%f504, %f503, %f498;
	sub.f32 	%f505, %f504, %f502;
	add.s64 	%rd68, %rd67, %rd10;
	ld.global.nc.f32 	%f506, [%rd68];
	sub.f32 	%f507, %f506, %f505;
	add.f32 	%f508, %f503, %f507;
	sub.f32 	%f509, %f508, %f503;
	sub.f32 	%f510, %f509, %f507;
	add.s64 	%rd69, %rd68, %rd10;
	ld.global.nc.f32 	%f511, [%rd69];
	sub.f32 	%f512, %f511, %f510;
	add.f32 	%f1975, %f508, %f512;
	sub.f32 	%f513, %f1975, %f508;
	sub.f32 	%f1976, %f513, %f512;
	add.s32 	%r389, %r389, 16;
	add.s32 	%r388, %r388, 16;
	setp.ne.s32 	%p29, %r388, %r124;
	@%p29 bra 	$L__BB5_137;
$L__BB5_138:
	setp.eq.s32 	%p30, %r114, 0;
	@%p30 bra 	$L__BB5_148;
	setp.lt.u32 	%p31, %r115, 7;
	@%p31 bra 	$L__BB5_141;
	mad.lo.s32 	%r207, %r389, %r176, %r2;
	mul.wide.s32 	%rd70, %r207, 4;
	add.s64 	%rd71, %rd2, %rd70;
	ld.global.nc.f32 	%f515, [%rd71];
	sub.f32 	%f516, %f515, %f1976;
	add.f32 	%f517, %f1975, %f516;
	sub.f32 	%f518, %f517, %f1975;
	sub.f32 	%f519, %f518, %f516;
	add.s64 	%rd73, %rd71, %rd10;
	ld.global.nc.f32 	%f520, [%rd73];
	sub.f32 	%f521, %f520, %f519;
	add.f32 	%f522, %f517, %f521;
	sub.f32 	%f523, %f522, %f517;
	sub.f32 	%f524, %f523, %f521;
	add.s64 	%rd74, %rd73, %rd10;
	ld.global.nc.f32 	%f525, [%rd74];
	sub.f32 	%f526, %f525, %f524;
	add.f32 	%f527, %f522, %f526;
	sub.f32 	%f528, %f527, %f522;
	sub.f32 	%f529, %f528, %f526;
	add.s64 	%rd75, %rd74, %rd10;
	ld.global.nc.f32 	%f530, [%rd75];
	sub.f32 	%f531, %f530, %f529;
	add.f32 	%f532, %f527, %f531;
	sub.f32 	%f533, %f532, %f527;
	sub.f32 	%f534, %f533, %f531;
	add.s64 	%rd76, %rd75, %rd10;
	ld.global.nc.f32 	%f535, [%rd76];
	sub.f32 	%f536, %f535, %f534;
	add.f32 	%f537, %f532, %f536;
	sub.f32 	%f538, %f537, %f532;
	sub.f32 	%f539, %f538, %f536;
	add.s64 	%rd77, %rd76, %rd10;
	ld.global.nc.f32 	%f540, [%rd77];
	sub.f32 	%f541, %f540, %f539;
	add.f32 	%f542, %f537, %f541;
	sub.f32 	%f543, %f542, %f537;
	sub.f32 	%f544, %f543, %f541;
	add.s64 	%rd78, %rd77, %rd10;
	ld.global.nc.f32 	%f545, [%rd78];
	sub.f32 	%f546, %f545, %f544;
	add.f32 	%f547, %f542, %f546;
	sub.f32 	%f548, %f547, %f542;
	sub.f32 	%f549, %f548, %f546;
	add.s64 	%rd79, %rd78, %rd10;
	ld.global.nc.f32 	%f550, [%rd79];
	sub.f32 	%f551, %f550, %f549;
	add.f32 	%f1975, %f547, %f551;
	sub.f32 	%f552, %f1975, %f547;
	sub.f32 	%f1976, %f552, %f551;
	add.s32 	%r389, %r389, 8;
$L__BB5_141:
	setp.eq.s32 	%p32, %r116, 0;
	@%p32 bra 	$L__BB5_148;
	setp.lt.u32 	%p33, %r117, 3;
	@%p33 bra 	$L__BB5_144;
	mad.lo.s32 	%r208, %r389, %r176, %r2;
	mul.wide.s32 	%rd80, %r208, 4;
	add.s64 	%rd81, %rd2, %rd80;
	ld.global.nc.f32 	%f554, [%rd81];
	sub.f32 	%f555, %f554, %f1976;
	add.f32 	%f556, %f1975, %f555;
	sub.f32 	%f557, %f556, %f1975;
	sub.f32 	%f558, %f557, %f555;
	add.s64 	%rd83, %rd81, %rd10;
	ld.global.nc.f32 	%f559, [%rd83];
	sub.f32 	%f560, %f559, %f558;
	add.f32 	%f561, %f556, %f560;
	sub.f32 	%f562, %f561, %f556;
	sub.f32 	%f563, %f562, %f560;
	add.s64 	%rd84, %rd83, %rd10;
	ld.global.nc.f32 	%f564, [%rd84];
	sub.f32 	%f565, %f564, %f563;
	add.f32 	%f566, %f561, %f565;
	sub.f32 	%f567, %f566, %f561;
	sub.f32 	%f568, %f567, %f565;
	add.s64 	%rd85, %rd84, %rd10;
	ld.global.nc.f32 	%f569, [%rd85];
	sub.f32 	%f570, %f569, %f568;
	add.f32 	%f1975, %f566, %f570;
	sub.f32 	%f571, %f1975, %f566;
	sub.f32 	%f1976, %f571, %f570;
	add.s32 	%r389, %r389, 4;
$L__BB5_144:
	setp.eq.s32 	%p34, %r125, 0;
	@%p34 bra 	$L__BB5_148;
	setp.eq.s32 	%p35, %r125, 1;
	mad.lo.s32 	%r209, %r389, %r176, %r2;
	mul.wide.s32 	%rd86, %r209, 4;
	add.s64 	%rd9, %rd2, %rd86;
	ld.global.nc.f32 	%f572, [%rd9];
	sub.f32 	%f573, %f572, %f1976;
	add.f32 	%f322, %f1975, %f573;
	sub.f32 	%f574, %f322, %f1975;
	sub.f32 	%f1976, %f574, %f573;
	mov.f32 	%f1975, %f322;
	@%p35 bra 	$L__BB5_148;
	setp.eq.s32 	%p36, %r125, 2;
	add.s64 	%rd11, %rd9, %rd10;
	ld.global.nc.f32 	%f575, [%rd11];
	sub.f32 	%f576, %f575, %f1976;
	add.f32 	%f1975, %f322, %f576;
	sub.f32 	%f577, %f1975, %f322;
	sub.f32 	%f1976, %f577, %f576;
	@%p36 bra 	$L__BB5_148;
	add.s64 	%rd87, %rd11, %rd10;
	ld.global.nc.f32 	%f578, [%rd87];
	sub.f32 	%f579, %f578, %f1976;
	add.f32 	%f326, %f1975, %f579;
	sub.f32 	%f580, %f326, %f1975;
	sub.f32 	%f1976, %f580, %f579;
	mov.f32 	%f1975, %f326;
$L__BB5_148:
	add.f32 	%f1977, %f1975, %f1976;
$L__BB5_149:
	div.rn.f32 	%f1958, %f1977, %f4;
	mov.b16 	%rs104, 1;
	mov.pred 	%p178, 0;
	bra.uni 	$L__BB5_151;
$L__BB5_150:
	sub.f32 	%f431, %f301, %f1958;
	fma.rn.f32 	%f1958, %f5, %f431, %f1958;
	mov.b16 	%rs104, 1;
	mov.pred 	%p178, 0;
$L__BB5_151:
	and.b16  	%rs32, %rs105, 255;
	setp.ne.s16 	%p38, %rs32, 0;
	@%p38 bra 	$L__BB5_169;
	setp.lt.s32 	%p41, %r351, %r20;
	mov.b16 	%rs105, 0;
	mov.pred 	%p179, 0;
	@%p41 bra 	$L__BB5_170;
	sub.s32 	%r210, %r351, %r16;
	add.s32 	%r394, %r210, 1;
	setp.gt.s32 	%p42, %r394, %r351;
	mov.f32 	%f1995, 0f00000000;
	@%p42 bra 	$L__BB5_168;
	setp.lt.u32 	%p43, %r19, 15;
	mov.f32 	%f1994, 0f00000000;
	mov.f32 	%f1993, %f1994;
	@%p43 bra 	$L__BB5_157;
	mov.b32 	%r393, 0;
	mov.f32 	%f1994, 0f00000000;
$L__BB5_156:
	.pragma "nounroll";
	mad.lo.s32 	%r212, %r394, %r176, %r2;
	mul.wide.s32 	%rd88, %r212, 4;
	add.s64 	%rd89, %rd2, %rd88;
	ld.global.nc.f32 	%f586, [%rd89];
	sub.f32 	%f587, %f586, %f1994;
	add.f32 	%f588, %f1993, %f587;
	sub.f32 	%f589, %f588, %f1993;
	sub.f32 	%f590, %f589, %f587;
	add.s64 	%rd91, %rd89, %rd10;
	ld.global.nc.f32 	%f591, [%rd91];
	sub.f32 	%f592, %f591, %f590;
	add.f32 	%f593, %f588, %f592;
	sub.f32 	%f594, %f593, %f588;
	sub.f32 	%f595, %f594, %f592;
	add.s64 	%rd92, %rd91, %rd10;
	ld.global.nc.f32 	%f596, [%rd92];
	sub.f32 	%f597, %f596, %f595;
	add.f32 	%f598, %f593, %f597;
	sub.f32 	%f599, %f598, %f593;
	sub.f32 	%f600, %f599, %f597;
	add.s64 	%rd93, %rd92, %rd10;
	ld.global.nc.f32 	%f601, [%rd93];
	sub.f32 	%f602, %f601, %f600;
	add.f32 	%f603, %f598, %f602;
	sub.f32 	%f604, %f603, %f598;
	sub.f32 	%f605, %f604, %f602;
	add.s64 	%rd94, %rd93, %rd10;
	ld.global.nc.f32 	%f606, [%rd94];
	sub.f32 	%f607, %f606, %f605;
	add.f32 	%f608, %f603, %f607;
	sub.f32 	%f609, %f608, %f603;
	sub.f32 	%f610, %f609, %f607;
	add.s64 	%rd95, %rd94, %rd10;
	ld.global.nc.f32 	%f611, [%rd95];
	sub.f32 	%f612, %f611, %f610;
	add.f32 	%f613, %f608, %f612;
	sub.f32 	%f614, %f613, %f608;
	sub.f32 	%f615, %f614, %f612;
	add.s64 	%rd96, %rd95, %rd10;
	ld.global.nc.f32 	%f616, [%rd96];
	sub.f32 	%f617, %f616, %f615;
	add.f32 	%f618, %f613, %f617;
	sub.f32 	%f619, %f618, %f613;
	sub.f32 	%f620, %f619, %f617;
	add.s64 	%rd97, %rd96, %rd10;
	ld.global.nc.f32 	%f621, [%rd97];
	sub.f32 	%f622, %f621, %f620;
	add.f32 	%f623, %f618, %f622;
	sub.f32 	%f624, %f623, %f618;
	sub.f32 	%f625, %f624, %f622;
	add.s64 	%rd98, %rd97, %rd10;
	ld.global.nc.f32 	%f626, [%rd98];
	sub.f32 	%f627, %f626, %f625;
	add.f32 	%f628, %f623, %f627;
	sub.f32 	%f629, %f628, %f623;
	sub.f32 	%f630, %f629, %f627;
	add.s64 	%rd99, %rd98, %rd10;
	ld.global.nc.f32 	%f631, [%rd99];
	sub.f32 	%f632, %f631, %f630;
	add.f32 	%f633, %f628, %f632;
	sub.f32 	%f634, %f633, %f628;
	sub.f32 	%f635, %f634, %f632;
	add.s64 	%rd100, %rd99, %rd10;
	ld.global.nc.f32 	%f636, [%rd100];
	sub.f32 	%f637, %f636, %f635;
	add.f32 	%f638, %f633, %f637;
	sub.f32 	%f639, %f638, %f633;
	sub.f32 	%f640, %f639, %f637;
	add.s64 	%rd101, %rd100, %rd10;
	ld.global.nc.f32 	%f641, [%rd101];
	sub.f32 	%f642, %f641, %f640;
	add.f32 	%f643, %f638, %f642;
	sub.f32 	%f644, %f643, %f638;
	sub.f32 	%f645, %f644, %f642;
	add.s64 	%rd102, %rd101, %rd10;
	ld.global.nc.f32 	%f646, [%rd102];
	sub.f32 	%f647, %f646, %f645;
	add.f32 	%f648, %f643, %f647;
	sub.f32 	%f649, %f648, %f643;
	sub.f32 	%f650, %f649, %f647;
	add.s64 	%rd103, %rd102, %rd10;
	ld.global.nc.f32 	%f651, [%rd103];
	sub.f32 	%f652, %f651, %f650;
	add.f32 	%f653, %f648, %f652;
	sub.f32 	%f654, %f653, %f648;
	sub.f32 	%f655, %f654, %f652;
	add.s64 	%rd104, %rd103, %rd10;
	ld.global.nc.f32 	%f656, [%rd104];
	sub.f32 	%f657, %f656, %f655;
	add.f32 	%f658, %f653, %f657;
	sub.f32 	%f659, %f658, %f653;
	sub.f32 	%f660, %f659, %f657;
	add.s64 	%rd105, %rd104, %rd10;
	ld.global.nc.f32 	%f661, [%rd105];
	sub.f32 	%f662, %f661, %f660;
	add.f32 	%f1993, %f658, %f662;
	sub.f32 	%f663, %f1993, %f658;
	sub.f32 	%f1994, %f663, %f662;
	add.s32 	%r394, %r394, 16;
	add.s32 	%r393, %r393, 16;
	setp.ne.s32 	%p44, %r393, %r126;
	@%p44 bra 	$L__BB5_156;
$L__BB5_157:
	setp.eq.s32 	%p45, %r127, 0;
	@%p45 bra 	$L__BB5_167;
	setp.lt.u32 	%p46, %r118, 7;
	@%p46 bra 	$L__BB5_160;
	mad.lo.s32 	%r213, %r394, %r176, %r2;
	mul.wide.s32 	%rd106, %r213, 4;
	add.s64 	%rd107, %rd2, %rd106;
	ld.global.nc.f32 	%f665, [%rd107];
	sub.f32 	%f666, %f665, %f1994;
	add.f32 	%f667, %f1993, %f666;
	sub.f32 	%f668, %f667, %f1993;
	sub.f32 	%f669, %f668, %f666;
	add.s64 	%rd109, %rd107, %rd10;
	ld.global.nc.f32 	%f670, [%rd109];
	sub.f32 	%f671, %f670, %f669;
	add.f32 	%f672, %f667, %f671;
	sub.f32 	%f673, %f672, %f667;
	sub.f32 	%f674, %f673, %f671;
	add.s64 	%rd110, %rd109, %rd10;
	ld.global.nc.f32 	%f675, [%rd110];
	sub.f32 	%f676, %f675, %f674;
	add.f32 	%f677, %f672, %f676;
	sub.f32 	%f678, %f677, %f672;
	sub.f32 	%f679, %f678, %f676;
	add.s64 	%rd111, %rd110, %rd10;
	ld.global.nc.f32 	%f680, [%rd111];
	sub.f32 	%f681, %f680, %f679;
	add.f32 	%f682, %f677, %f681;
	sub.f32 	%f683, %f682, %f677;
	sub.f32 	%f684, %f683, %f681;
	add.s64 	%rd112, %rd111, %rd10;
	ld.global.nc.f32 	%f685, [%rd112];
	sub.f32 	%f686, %f685, %f684;
	add.f32 	%f687, %f682, %f686;
	sub.f32 	%f688, %f687, %f682;
	sub.f32 	%f689, %f688, %f686;
	add.s64 	%rd113, %rd112, %rd10;
	ld.global.nc.f32 	%f690, [%rd113];
	sub.f32 	%f691, %f690, %f689;
	add.f32 	%f692, %f687, %f691;
	sub.f32 	%f693, %f692, %f687;
	sub.f32 	%f694, %f693, %f691;
	add.s64 	%rd114, %rd113, %rd10;
	ld.global.nc.f32 	%f695, [%rd114];
	sub.f32 	%f696, %f695, %f694;
	add.f32 	%f697, %f692, %f696;
	sub.f32 	%f698, %f697, %f692;
	sub.f32 	%f699, %f698, %f696;
	add.s64 	%rd115, %rd114, %rd10;
	ld.global.nc.f32 	%f700, [%rd115];
	sub.f32 	%f701, %f700, %f699;
	add.f32 	%f1993, %f697, %f701;
	sub.f32 	%f702, %f1993, %f697;
	sub.f32 	%f1994, %f702, %f701;
	add.s32 	%r394, %r394, 8;
$L__BB5_160:
	setp.eq.s32 	%p47, %r128, 0;
	@%p47 bra 	$L__BB5_167;
	setp.lt.u32 	%p48, %r119, 3;
	@%p48 bra 	$L__BB5_163;
	mad.lo.s32 	%r214, %r394, %r176, %r2;
	mul.wide.s32 	%rd116, %r214, 4;
	add.s64 	%rd117, %rd2, %rd116;
	ld.global.nc.f32 	%f704, [%rd117];
	sub.f32 	%f705, %f704, %f1994;
	add.f32 	%f706, %f1993, %f705;
	sub.f32 	%f707, %f706, %f1993;
	sub.f32 	%f708, %f707, %f705;
	add.s64 	%rd119, %rd117, %rd10;
	ld.global.nc.f32 	%f709, [%rd119];
	sub.f32 	%f710, %f709, %f708;
	add.f32 	%f711, %f706, %f710;
	sub.f32 	%f712, %f711, %f706;
	sub.f32 	%f713, %f712, %f710;
	add.s64 	%rd120, %rd119, %rd10;
	ld.global.nc.f32 	%f714, [%rd120];
	sub.f32 	%f715, %f714, %f713;
	add.f32 	%f716, %f711, %f715;
	sub.f32 	%f717, %f716, %f711;
	sub.f32 	%f718, %f717, %f715;
	add.s64 	%rd121, %rd120, %rd10;
	ld.global.nc.f32 	%f719, [%rd121];
	sub.f32 	%f720, %f719, %f718;
	add.f32 	%f1993, %f716, %f720;
	sub.f32 	%f721, %f1993, %f716;
	sub.f32 	%f1994, %f721, %f720;
	add.s32 	%r394, %r394, 4;
$L__BB5_163:
	setp.eq.s32 	%p49, %r129, 0;
	@%p49 bra 	$L__BB5_167;
	setp.eq.s32 	%p50, %r129, 1;
	mad.lo.s32 	%r215, %r394, %r176, %r2;
	mul.wide.s32 	%rd122, %r215, 4;
	add.s64 	%rd12, %rd2, %rd122;
	ld.global.nc.f32 	%f722, [%rd12];
	sub.f32 	%f723, %f722, %f1994;
	add.f32 	%f355, %f1993, %f723;
	sub.f32 	%f724, %f355, %f1993;
	sub.f32 	%f1994, %f724, %f723;
	mov.f32 	%f1993, %f355;
	@%p50 bra 	$L__BB5_167;
	setp.eq.s32 	%p51, %r129, 2;
	add.s64 	%rd14, %rd12, %rd10;
	ld.global.nc.f32 	%f725, [%rd14];
	sub.f32 	%f726, %f725, %f1994;
	add.f32 	%f1993, %f355, %f726;
	sub.f32 	%f727, %f1993, %f355;
	sub.f32 	%f1994, %f727, %f726;
	@%p51 bra 	$L__BB5_167;
	add.s64 	%rd123, %rd14, %rd10;
	ld.global.nc.f32 	%f728, [%rd123];
	sub.f32 	%f729, %f728, %f1994;
	add.f32 	%f359, %f1993, %f729;
	sub.f32 	%f730, %f359, %f1993;
	sub.f32 	%f1994, %f730, %f729;
	mov.f32 	%f1993, %f359;
$L__BB5_167:
	add.f32 	%f1995, %f1993, %f1994;
$L__BB5_168:
	div.rn.f32 	%f1955, %f1995, %f11;
	mov.b16 	%rs105, 1;
	mov.pred 	%p179, -1;
	bra.uni 	$L__BB5_170;
$L__BB5_169:
	sub.f32 	%f581, %f301, %f1955;
	fma.rn.f32 	%f1955, %f9, %f581, %f1955;
	mov.b16 	%rs105, 1;
	mov.pred 	%p179, -1;
$L__BB5_170:
	and.b16  	%rs36, %rs106, 255;
	setp.ne.s16 	%p53, %rs36, 0;
	@%p53 bra 	$L__BB5_188;
	setp.lt.s32 	%p56, %r351, %r22;
	mov.b16 	%rs106, 0;
	mov.pred 	%p180, 0;
	@%p56 bra 	$L__BB5_189;
	sub.s32 	%r216, %r351, %r171;
	add.s32 	%r399, %r216, 1;
	setp.gt.s32 	%p57, %r399, %r351;
	mov.f32 	%f2013, 0f00000000;
	@%p57 bra 	$L__BB5_187;
	setp.lt.u32 	%p58, %r21, 15;
	mov.f32 	%f2012, 0f00000000;
	mov.f32 	%f2011, %f2012;
	@%p58 bra 	$L__BB5_176;
	mov.b32 	%r398, 0;
	mov.f32 	%f2012, 0f00000000;
$L__BB5_175:
	.pragma "nounroll";
	mad.lo.s32 	%r218, %r399, %r176, %r2;
	mul.wide.s32 	%rd124, %r218, 4;
	add.s64 	%rd125, %rd2, %rd124;
	ld.global.nc.f32 	%f736, [%rd125];
	sub.f32 	%f737, %f736, %f2012;
	add.f32 	%f738, %f2011, %f737;
	sub.f32 	%f739, %f738, %f2011;
	sub.f32 	%f740, %f739, %f737;
	add.s64 	%rd127, %rd125, %rd10;
	ld.global.nc.f32 	%f741, [%rd127];
	sub.f32 	%f742, %f741, %f740;
	add.f32 	%f743, %f738, %f742;
	sub.f32 	%f744, %f743, %f738;
	sub.f32 	%f745, %f744, %f742;
	add.s64 	%rd128, %rd127, %rd10;
	ld.global.nc.f32 	%f746, [%rd128];
	sub.f32 	%f747, %f746, %f745;
	add.f32 	%f748, %f743, %f747;
	sub.f32 	%f749, %f748, %f743;
	sub.f32 	%f750, %f749, %f747;
	add.s64 	%rd129, %rd128, %rd10;
	ld.global.nc.f32 	%f751, [%rd129];
	sub.f32 	%f752, %f751, %f750;
	add.f32 	%f753, %f748, %f752;
	sub.f32 	%f754, %f753, %f748;
	sub.f32 	%f755, %f754, %f752;
	add.s64 	%rd130, %rd129, %rd10;
	ld.global.nc.f32 	%f756, [%rd130];
	sub.f32 	%f757, %f756, %f755;
	add.f32 	%f758, %f753, %f757;
	sub.f32 	%f759, %f758, %f753;
	sub.f32 	%f760, %f759, %f757;
	add.s64 	%rd131, %rd130, %rd10;
	ld.global.nc.f32 	%f761, [%rd131];
	sub.f32 	%f762, %f761, %f760;
	add.f32 	%f763, %f758, %f762;
	sub.f32 	%f764, %f763, %f758;
	sub.f32 	%f765, %f764, %f762;
	add.s64 	%rd132, %rd131, %rd10;
	ld.global.nc.f32 	%f766, [%rd132];
	sub.f32 	%f767, %f766, %f765;
	add.f32 	%f768, %f763, %f767;
	sub.f32 	%f769, %f768, %f763;
	sub.f32 	%f770, %f769, %f767;
	add.s64 	%rd133, %rd132, %rd10;
	ld.global.nc.f32 	%f771, [%rd133];
	sub.f32 	%f772, %f771, %f770;
	add.f32 	%f773, %f768, %f772;
	sub.f32 	%f774, %f773, %f768;
	sub.f32 	%f775, %f774, %f772;
	add.s64 	%rd134, %rd133, %rd10;
	ld.global.nc.f32 	%f776, [%rd134];
	sub.f32 	%f777, %f776, %f775;
	add.f32 	%f778, %f773, %f777;
	sub.f32 	%f779, %f778, %f773;
	sub.f32 	%f780, %f779, %f777;
	add.s64 	%rd135, %rd134, %rd10;
	ld.global.nc.f32 	%f781, [%rd135];
	sub.f32 	%f782, %f781, %f780;
	add.f32 	%f783, %f778, %f782;
	sub.f32 	%f784, %f783, %f778;
	sub.f32 	%f785, %f784, %f782;
	add.s64 	%rd136, %rd135, %rd10;
	ld.global.nc.f32 	%f786, [%rd136];
	sub.f32 	%f787, %f786, %f785;
	add.f32 	%f788, %f783, %f787;
	sub.f32 	%f789, %f788, %f783;
	sub.f32 	%f790, %f789, %f787;
	add.s64 	%rd137, %rd136, %rd10;
	ld.global.nc.f32 	%f791, [%rd137];
	sub.f32 	%f792, %f791, %f790;
	add.f32 	%f793, %f788, %f792;
	sub.f32 	%f794, %f793, %f788;
	sub.f32 	%f795, %f794, %f792;
	add.s64 	%rd138, %rd137, %rd10;
	ld.global.nc.f32 	%f796, [%rd138];
	sub.f32 	%f797, %f796, %f795;
	add.f32 	%f798, %f793, %f797;
	sub.f32 	%f799, %f798, %f793;
	sub.f32 	%f800, %f799, %f797;
	add.s64 	%rd139, %rd138, %rd10;
	ld.global.nc.f32 	%f801, [%rd139];
	sub.f32 	%f802, %f801, %f800;
	add.f32 	%f803, %f798, %f802;
	sub.f32 	%f804, %f803, %f798;
	sub.f32 	%f805, %f804, %f802;
	add.s64 	%rd140, %rd139, %rd10;
	ld.global.nc.f32 	%f806, [%rd140];
	sub.f32 	%f807, %f806, %f805;
	add.f32 	%f808, %f803, %f807;
	sub.f32 	%f809, %f808, %f803;
	sub.f32 	%f810, %f809, %f807;
	add.s64 	%rd141, %rd140, %rd10;
	ld.global.nc.f32 	%f811, [%rd141];
	sub.f32 	%f812, %f811, %f810;
	add.f32 	%f2011, %f808, %f812;
	sub.f32 	%f813, %f2011, %f808;
	sub.f32 	%f2012, %f813, %f812;
	add.s32 	%r399, %r399, 16;
	add.s32 	%r398, %r398, 16;
	setp.ne.s32 	%p59, %r398, %r130;
	@%p59 bra 	$L__BB5_175;
$L__BB5_176:
	setp.eq.s32 	%p60, %r120, 0;
	@%p60 bra 	$L__BB5_186;
	setp.lt.u32 	%p61, %r121, 7;
	@%p61 bra 	$L__BB5_179;
	mad.lo.s32 	%r219, %r399, %r176, %r2;
	mul.wide.s32 	%rd142, %r219, 4;
	add.s64 	%rd143, %rd2, %rd142;
	ld.global.nc.f32 	%f815, [%rd143];
	sub.f32 	%f816, %f815, %f2012;
	add.f32 	%f817, %f2011, %f816;
	sub.f32 	%f818, %f817, %f2011;
	sub.f32 	%f819, %f818, %f816;
	add.s64 	%rd145, %rd143, %rd10;
	ld.global.nc.f32 	%f820, [%rd145];
	sub.f32 	%f821, %f820, %f819;
	add.f32 	%f822, %f817, %f821;
	sub.f32 	%f823, %f822, %f817;
	sub.f32 	%f824, %f823, %f821;
	add.s64 	%rd146, %rd145, %rd10;
	ld.global.nc.f32 	%f825, [%rd146];
	sub.f32 	%f826, %f825, %f824;
	add.f32 	%f827, %f822, %f826;
	sub.f32 	%f828, %f827, %f822;
	sub.f32 	%f829, %f828, %f826;
	add.s64 	%rd147, %rd146, %rd10;
	ld.global.nc.f32 	%f830, [%rd147];
	sub.f32 	%f831, %f830, %f829;
	add.f32 	%f832, %f827, %f831;
	sub.f32 	%f833, %f832, %f827;
	sub.f32 	%f834, %f833, %f831;
	add.s64 	%rd148, %rd147, %rd10;
	ld.global.nc.f32 	%f835, [%rd148];
	sub.f32 	%f836, %f835, %f834;
	add.f32 	%f837, %f832, %f836;
	sub.f32 	%f838, %f837, %f832;
	sub.f32 	%f839, %f838, %f836;
	add.s64 	%rd149, %rd148, %rd10;
	ld.global.nc.f32 	%f840, [%rd149];
	sub.f32 	%f841, %f840, %f839;
	add.f32 	%f842, %f837, %f841;
	sub.f32 	%f843, %f842, %f837;
	sub.f32 	%f844, %f843, %f841;
	add.s64 	%rd150, %rd149, %rd10;
	ld.global.nc.f32 	%f845, [%rd150];
	sub.f32 	%f846, %f845, %f844;
	add.f32 	%f847, %f842, %f846;
	sub.f32 	%f848, %f847, %f842;
	sub.f32 	%f849, %f848, %f846;
	add.s64 	%rd151, %rd150, %rd10;
	ld.global.nc.f32 	%f850, [%rd151];
	sub.f32 	%f851, %f850, %f849;
	add.f32 	%f2011, %f847, %f851;
	sub.f32 	%f852, %f2011, %f847;
	sub.f32 	%f2012, %f852, %f851;
	add.s32 	%r399, %r399, 8;
$L__BB5_179:
	setp.eq.s32 	%p62, %r122, 0;
	@%p62 bra 	$L__BB5_186;
	setp.lt.u32 	%p63, %r123, 3;
	@%p63 bra 	$L__BB5_182;
	mad.lo.s32 	%r220, %r399, %r176, %r2;
	mul.wide.s32 	%rd152, %r220, 4;
	add.s64 	%rd153, %rd2, %rd152;
	ld.global.nc.f32 	%f854, [%rd153];
	sub.f32 	%f855, %f854, %f2012;
	add.f32 	%f856, %f2011, %f855;
	sub.f32 	%f857, %f856, %f2011;
	sub.f32 	%f858, %f857, %f855;
	add.s64 	%rd155, %rd153, %rd10;
	ld.global.nc.f32 	%f859, [%rd155];
	sub.f32 	%f860, %f859, %f858;
	add.f32 	%f861, %f856, %f860;
	sub.f32 	%f862, %f861, %f856;
	sub.f32 	%f863, %f862, %f860;
	add.s64 	%rd156, %rd155, %rd10;
	ld.global.nc.f32 	%f864, [%rd156];
	sub.f32 	%f865, %f864, %f863;
	add.f32 	%f866, %f861, %f865;
	sub.f32 	%f867, %f866, %f861;
	sub.f32 	%f868, %f867, %f865;
	add.s64 	%rd157, %rd156, %rd10;
	ld.global.nc.f32 	%f869, [%rd157];
	sub.f32 	%f870, %f869, %f868;
	add.f32 	%f2011, %f866, %f870;
	sub.f32 	%f871, %f2011, %f866;
	sub.f32 	%f2012, %f871, %f870;
	add.s32 	%r399, %r399, 4;
$L__BB5_182:
	setp.eq.s32 	%p64, %r131, 0;
	@%p64 bra 	$L__BB5_186;
	setp.eq.s32 	%p65, %r131, 1;
	mad.lo.s32 	%r221, %r399, %r176, %r2;
	mul.wide.s32 	%rd158, %r221, 4;
	add.s64 	%rd15, %rd2, %rd158;
	ld.global.nc.f32 	%f872, [%rd15];
	sub.f32 	%f873, %f872, %f2012;
	add.f32 	%f388, %f2011, %f873;
	sub.f32 	%f874, %f388, %f2011;
	sub.f32 	%f2012, %f874, %f873;
	mov.f32 	%f2011, %f388;
	@%p65 bra 	$L__BB5_186;
	setp.eq.s32 	%p66, %r131, 2;
	add.s64 	%rd17, %rd15, %rd10;
	ld.global.nc.f32 	%f875, [%rd17];
	sub.f32 	%f876, %f875, %f2012;
	add.f32 	%f2011, %f388, %f876;
	sub.f32 	%f877, %f2011, %f388;
	sub.f32 	%f2012, %f877, %f876;
	@%p66 bra 	$L__BB5_186;
	add.s64 	%rd159, %rd17, %rd10;
	ld.global.nc.f32 	%f878, [%rd159];
	sub.f32 	%f879, %f878, %f2012;
	add.f32 	%f392, %f2011, %f879;
	sub.f32 	%f880, %f392, %f2011;
	sub.f32 	%f2012, %f880, %f879;
	mov.f32 	%f2011, %f392;
$L__BB5_186:
	add.f32 	%f2013, %f2011, %f2012;
$L__BB5_187:
	div.rn.f32 	%f1954, %f2013, %f10;
	mov.b16 	%rs106, 1;
	mov.pred 	%p180, -1;
	bra.uni 	$L__BB5_189;
$L__BB5_188:
	sub.f32 	%f731, %f301, %f1954;
	fma.rn.f32 	%f1954, %f292, %f731, %f1954;
	mov.b16 	%rs106, 1;
	mov.pred 	%p180, -1;
$L__BB5_189:
	add.f32 	%f881, %f1955, %f1955;
	sub.f32 	%f882, %f881, %f1954;
	selp.f32 	%f883, %f882, 0f7FC00000, %p180;
	selp.f32 	%f401, %f883, 0f7FC00000, %p179;
	abs.f32 	%f884, %f401;
	setp.nan.f32 	%p68, %f884, %f884;
	mov.f32 	%f2017, %f1956;
	@%p68 bra 	$L__BB5_195;
	setp.ge.s32 	%p69, %r402, %r3;
	@%p69 bra 	$L__BB5_193;
	shl.b32 	%r225, %r402, 2;
	add.s32 	%r226, %r23, %r225;
	st.shared.f32 	[%r226], %f401;
	sub.f32 	%f886, %f401, %f2016;
	add.f32 	%f402, %f2015, %f886;
	sub.f32 	%f887, %f402, %f2015;
	sub.f32 	%f2016, %f887, %f886;
	add.s32 	%r402, %r402, 1;
	setp.ne.s32 	%p72, %r402, %r3;
	mov.f32 	%f2015, %f402;
	mov.f32 	%f2017, %f1956;
	@%p72 bra 	$L__BB5_195;
	add.f32 	%f888, %f402, %f2016;
	div.rn.f32 	%f2017, %f888, %f6;
	mov.b16 	%rs107, 1;
	mov.f32 	%f2015, %f402;
	mov.u32 	%r402, %r3;
	mov.f32 	%f2018, %f2017;
	bra.uni 	$L__BB5_195;
$L__BB5_193:
	shl.b32 	%r222, %r403, 2;
	add.s32 	%r223, %r23, %r222;
	st.shared.f32 	[%r223], %f401;
	add.s32 	%r224, %r403, 1;
	setp.eq.s32 	%p70, %r224, %r3;
	selp.b32 	%r403, 0, %r224, %p70;
	and.b16  	%rs41, %rs107, 255;
	setp.eq.s16 	%p71, %rs41, 0;
	mov.b16 	%rs107, 1;
	mov.f32 	%f2017, %f401;
	mov.f32 	%f2018, %f401;
	@%p71 bra 	$L__BB5_195;
	sub.f32 	%f885, %f401, %f1956;
	fma.rn.f32 	%f2017, %f7, %f885, %f1956;
	mov.f32 	%f2018, %f2017;
$L__BB5_195:
	mov.f32 	%f2021, 0f7FC00000;
	mov.f32 	%f2020, %f1957;
	@%p178 bra 	$L__BB5_200;
	and.b16  	%rs45, %rs108, 255;
	setp.eq.s16 	%p73, %rs45, 0;
	mov.b16 	%rs108, 1;
	mov.f32 	%f2020, %f1958;
	mov.f32 	%f2021, %f1958;
	@%p73 bra 	$L__BB5_200;
	sub.f32 	%f410, %f301, %f1957;
	mul.f32 	%f411, %f5, %f410;
	abs.f32 	%f891, %f411;
	setp.le.f32 	%p74, %f891, 0f1E3CE508;
	mov.f32 	%f2019, 0f00000000;
	@%p74 bra 	$L__BB5_199;
	mul.f32 	%f892, %f12, %f1957;
	fma.rn.f32 	%f893, %f5, %f1958, %f892;
	sub.f32 	%f894, %f301, %f893;
	div.rn.f32 	%f895, %f894, %f411;
	div.rn.f32 	%f896, %f895, 0f3DCCCCCD;
	cvt.rmi.f32.f32 	%f897, %f896;
	cvt.rzi.s32.f32 	%r227, %f897;
	setp.lt.s32 	%p75, %r227, 0;
	min.s32 	%r228, %r227, %r173;
	selp.b32 	%r229, 0, %r228, %p75;
	setp.lt.s32 	%p76, %r229, %r173;
	selp.u32 	%r230, 1, 0, %p76;
	add.s32 	%r231, %r229, %r230;
	cvt.rn.f32.s32 	%f898, %r229;
	mul.f32 	%f899, %f898, 0f3DCCCCCD;
	cvt.rn.f32.s32 	%f900, %r231;
	mul.f32 	%f901, %f900, 0f3DCCCCCD;
	mul.f32 	%f902, %f411, %f899;
	sub.f32 	%f903, %f894, %f902;
	abs.f32 	%f904, %f903;
	mul.f32 	%f905, %f411, %f901;
	sub.f32 	%f906, %f894, %f905;
	abs.f32 	%f907, %f906;
	setp.le.f32 	%p77, %f904, %f907;
	selp.f32 	%f2019, %f899, %f901, %p77;
$L__BB5_199:
	fma.rn.f32 	%f908, %f2019, %f410, %f1958;
	sub.f32 	%f909, %f908, %f1957;
	fma.rn.f32 	%f2020, %f5, %f909, %f1957;
	mov.f32 	%f2021, %f2020;
$L__BB5_200:
	abs.f32 	%f910, %f2018;
	setp.nan.f32 	%p78, %f910, %f910;
	abs.f32 	%f911, %f2021;
	setp.nan.f32 	%p79, %f911, %f911;
	or.pred  	%p80, %p78, %p79;
	@%p80 bra 	$L__BB5_202;
	add.f32 	%f913, %f2018, %f2021;
	mul.f32 	%f914, %f913, 0f3F000000;
	add.s64 	%rd161, %rd1, %rd50;
	st.global.f32 	[%rd161], %f914;
$L__BB5_202:
	add.s32 	%r351, %r351, 1;
	setp.ne.s32 	%p81, %r351, %r175;
	mov.f32 	%f1956, %f2017;
	mov.f32 	%f1957, %f2020;
	@%p81 bra 	$L__BB5_132;
$L__BB5_203:
	ret;

}


// ===== COMPILED SASS (sm_100) =====

	.target	sm_100

	.elftype	@"ET_EXEC"


//--------------------- .note.nv.tkinfo           --------------------------
	.section	.note.nv.tkinfo,"",@"SHT_NOTE"
	.sectionflags	@"SHF_NOTE_NV_TKINFO"
	.tkinfo
        /*0018*/ 	.word	0x00000002
        /*0030*/ 	.string	""
        /*0030*/ 	.string	"ptxas"
        /*0030*/ 	.string	"Cuda compilation tools, release 13.0, V13.0.88"
        /*0030*/ 	.string	"Build cuda_13.0.r13.0/compiler.36424714_0"
        /*0030*/ 	.string	"-arch sm_100 -m 64 "



//--------------------- .note.nv.cuinfo           --------------------------
	.section	.note.nv.cuinfo,"",@"SHT_NOTE"
	.sectionflags	@"SHF_NOTE_NV_CUINFO"
        /*0018*/ 	.short	0x0002
        /*001a*/ 	.short	0x0064
        /*001c*/ 	.short	0x0082
	.zero		2


//--------------------- .nv.info                  --------------------------
	.section	.nv.info,"",@"SHT_CUDA_INFO"
	.align	4


	//----- nvinfo : EIATTR_REGCOUNT
	.align		4
        /*0000*/ 	.byte	0x04, 0x2f
        /*0002*/ 	.short	(.L_1 - .L_0)
	.align		4
.L_0:
        /*0004*/ 	.word	index@(dma_batch_f32)
        /*0008*/ 	.word	0x00000048


	//----- nvinfo : EIATTR_FRAME_SIZE
	.align		4
.L_1:
        /*000c*/ 	.byte	0x04, 0x11
        /*000e*/ 	.short	(.L_3 - .L_2)
	.align		4
.L_2:
        /*0010*/ 	.word	index@($__internal_14_$__cuda_sm3x_div_rn_noftz_f32_slowpath)
        /*0014*/ 	.word	0x00000000


	//----- nvinfo : EIATTR_FRAME_SIZE
	.align		4
.L_3:
        /*0018*/ 	.byte	0x04, 0x11
        /*001a*/ 	.short	(.L_5 - .L_4)
	.align		4
.L_4:
        /*001c*/ 	.word	index@($__internal_13_$__cuda_sm20_sqrt_rn_f32_slowpath)
        /*0020*/ 	.word	0x00000000


	//----- nvinfo : EIATTR_FRAME_SIZE
	.align		4
.L_5:
        /*0024*/ 	.byte	0x04, 0x11
        /*0026*/ 	.short	(.L_7 - .L_6)
	.align		4
.L_6:
        /*0028*/ 	.word	index@($__internal_12_$__cuda_sm20_rcp_rn_f32_slowpath)
        /*002c*/ 	.word	0x00000000


	//----- nvinfo : EIATTR_FRAME_SIZE
	.align		4
.L_7:
        /*0030*/ 	.byte	0x04, 0x11
        /*0032*/ 	.short	(.L_9 - .L_8)
	.align		4
.L_8:
        /*0034*/ 	.word	index@(dma_batch_f32)
        /*0038*/ 	.word	0x00000000


	//----- nvinfo : EIATTR_REGCOUNT
	.align		4
.L_9:
        /*003c*/ 	.byte	0x04, 0x2f
        /*003e*/ 	.short	(.L_11 - .L_10)
	.align		4
.L_10:
        /*0040*/ 	.word	index@(dma_batch_tiled_f32_tx64)
        /*0044*/ 	.word	0x00000050


	//----- nvinfo : EIATTR_FRAME_SIZE
	.align		4
.L_11:
        /*0048*/ 	.byte	0x04, 0x11
        /*004a*/ 	.short	(.L_13 - .L_12)
	.align		4
.L_12:
        /*004c*/ 	.word	index@($__internal_11_$__cuda_sm3x_div_rn_noftz_f32_slowpath)
        /*0050*/ 	.word	0x00000000


	//----- nvinfo : EIATTR_FRAME_SIZE
	.align		4
.L_13:
        /*0054*/ 	.byte	0x04, 0x11
        /*0056*/ 	.short	(.L_15 - .L_14)
	.align		4
.L_14:
        /*0058*/ 	.word	index@($__internal_10_$__cuda_sm20_sqrt_rn_f32_slowpath)
        /*005c*/ 	.word	0x00000000


	//----- nvinfo : EIATTR_FRAME_SIZE
	.align		4
.L_15:
        /*0060*/ 	.byte	0x04, 0x11
        /*0062*/ 	.short	(.L_17 - .L_16)
	.align		4
.L_16:
        /*0064*/ 	.word	index@($__internal_9_$__cuda_sm20_rcp_rn_f32_slowpath)
        /*0068*/ 	.word	0x00000000


	//----- nvinfo : EIATTR_FRAME_SIZE
	.align		4
.L_17:
        /*006c*/ 	.byte	0x04, 0x11
        /*006e*/ 	.short	(.L_19 - .L_18)
	.align		4
.L_18:
        /*0070*/ 	.word	index@(dma_batch_tiled_f32_tx64)
        /*0074*/ 	.word	0x00000000


	//----- nvinfo : EIATTR_REGCOUNT
	.align		4
.L_19:
        /*0078*/ 	.byte	0x04, 0x2f
        /*007a*/ 	.short	(.L_21 - .L_20)
	.align		4
.L_20:
        /*007c*/ 	.word	index@(dma_batch_tiled_f32_tx128)
        /*0080*/ 	.word	0x00000050


	//----- nvinfo : EIATTR_FRAME_SIZE
	.align		4
.L_21:
        /*0084*/ 	.byte	0x04, 0x11
        /*0086*/ 	.short	(.L_23 - .L_22)
	.align		4
.L_22:
        /*0088*/ 	.word	index@($__internal_8_$__cuda_sm3x_div_rn_noftz_f32_slowpath)
        /*008c*/ 	.word	0x00000000


	//----- nvinfo : EIATTR_FRAME_SIZE
	.align		4
.L_23:
        /*0090*/ 	.byte	0x04, 0x11
        /*0092*/ 	.short	(.L_25 - .L_24)
	.align		4
.L_24:
        /*0094*/ 	.word	index@($__internal_7_$__cuda_sm20_sqrt_rn_f32_slowpath)
        /*0098*/ 	.word	0x00000000


	//----- nvinfo : EIATTR_FRAME_SIZE
	.align		4
.L_25:
        /*009c*/ 	.byte	0x04, 0x11
        /*009e*/ 	.short	(.L_27 - .L_26)
	.align		4
.L_26:
        /*00a0*/ 	.word	index@($__internal_6_$__cuda_sm20_rcp_rn_f32_slowpath)
        /*00a4*/ 	.word	0x00000000


	//----- nvinfo : EIATTR_FRAME_SIZE
	.align		4
.L_27:
        /*00a8*/ 	.byte	0x04, 0x11
        /*00aa*/ 	.short	(.L_29 - .L_28)
	.align		4
.L_28:
        /*00ac*/ 	.word	index@(dma_batch_tiled_f32_tx128)
        /*00b0*/ 	.word	0x00000000


	//----- nvinfo : EIATTR_REGCOUNT
	.align		4
.L_29:
        /*00b4*/ 	.byte	0x04, 0x2f
        /*00b6*/ 	.short	(.L_31 - .L_30)
	.align		4
.L_30:
        /*00b8*/ 	.word	index@(dma_many_series_one_param_f32)
        /*00bc*/ 	.word	0x00000030


	//----- nvinfo : EIATTR_FRAME_SIZE
	.align		4
.L_31:
        /*00c0*/ 	.byte	0x04, 0x11
        /*00c2*/ 	.short	(.L_33 - .L_32)
	.align		4
.L_32:
        /*00c4*/ 	.word	index@($__internal_5_$__cuda_sm3x_div_rn_noftz_f32_slowpath)
        /*00c8*/ 	.word	0x00000000


	//----- nvinfo : EIATTR_FRAME_SIZE
	.align		4
.L_33:
        /*00cc*/ 	.byte	0x04, 0x11
        /*00ce*/ 	.short	(.L_35 - .L_34)
	.align		4
.L_34:
        /*00d0*/ 	.word	index@($__internal_4_$__cuda_sm20_rcp_rn_f32_slowpath)
        /*00d4*/ 	.word	0x00000000


	//----- nvinfo : EIATTR_FRAME_SIZE
	.align		4
.L_35:
        /*00d8*/ 	.byte	0x04, 0x11
        /*00da*/ 	.short	(.L_37 - .L_36)
	.align		4
.L_36:
        /*00dc*/ 	.word	index@(dma_many_series_one_param_f32)
        /*00e0*/ 	.word	0x00000000


	//----- nvinfo : EIATTR_REGCOUNT
	.align		4
.L_37:
        /*00e4*/ 	.byte	0x04, 0x2f
        /*00e6*/ 	.short	(.L_39 - .L_38)
	.align		4
.L_38:
        /*00e8*/ 	.word	index@(dma_ms1p_tiled_f32_tx1_ty2)
        /*00ec*/ 	.word	0x00000038


	//----- nvinfo : EIATTR_FRAME_SIZE
	.align		4
.L_39:
        /*00f0*/ 	.byte	0x04, 0x11
        /*00f2*/ 	.short	(.L_41 - .L_40)
	.align		4
.L_40:
        /*00f4*/ 	.word	index@($__internal_3_$__cuda_sm3x_div_rn_noftz_f32_slowpath)
        /*00f8*/ 	.word	0x00000000


	//----- nvinfo : EIATTR_FRAME_SIZE
	.align		4
.L_41:
        /*00fc*/ 	.byte	0x04, 0x11
        /*00fe*/ 	.short	(.L_43 - .L_42)
	.align		4
.L_42:
        /*0100*/ 	.word	index@($__internal_2_$__cuda_sm20_rcp_rn_f32_slowpath)
        /*0104*/ 	.word	0x00000000


	//----- nvinfo : EIATTR_FRAME_SIZE
	.align		4
.L_43:
        /*0108*/ 	.byte	0x04, 0x11
        /*010a*/ 	.short	(.L_45 - .L_44)
	.align		4
.L_44:
        /*010c*/ 	.word	index@(dma_ms1p_tiled_f32_tx1_ty2)
        /*0110*/ 	.word	0x00000000


	//----- nvinfo : EIATTR_REGCOUNT
	.align		4
.L_45:
        /*0114*/ 	.byte	0x04, 0x2f
        /*0116*/ 	.short	(.L_47 - .L_46)
	.align		4
.L_46:
        /*0118*/ 	.word	index@(dma_ms1p_tiled_f32_tx1_ty4)
        /*011c*/ 	.word	0x00000038


	//----- nvinfo : EIATTR_FRAME_SIZE
	.align		4
.L_47:
        /*0120*/ 	.byte	0x04, 0x11
        /*0122*/ 	.short	(.L_49 - .L_48)
	.align		4
.L_48:
        /*0124*/ 	.word	index@($__internal_1_$__cuda_sm3x_div_rn_noftz_f32_slowpath)
        /*0128*/ 	.word	0x00000000


	//----- nvinfo : EIATTR_FRAME_SIZE
	.align		4
.L_49:
        /*012c*/ 	.byte	0x04, 0x11
        /*012e*/ 	.short	(.L_51 - .L_50)
	.align		4
.L_50:
        /*0130*/ 	.word	index@($__internal_0_$__cuda_sm20_rcp_rn_f32_slowpath)
        /*0134*/ 	.word	0x00000000


	//----- nvinfo : EIATTR_FRAME_SIZE
	.align		4
.L_51:
        /*0138*/ 	.byte	0x04, 0x11
        /*013a*/ 	.short	(.L_53 - .L_52)
	.align		4
.L_52:
        /*013c*/ 	.word	index@(dma_ms1p_tiled_f32_tx1_ty4)
        /*0140*/ 	.word	0x00000000


	//----- nvinfo : EIATTR_MIN_STACK_SIZE
	.align		4
.L_53:
        /*0144*/ 	.byte	0x04, 0x12
        /*0146*/ 	.short	(.L_55 - .L_54)
	.align		4
.L_54:
        /*0148*/ 	.word	index@(dma_ms1p_tiled_f32_tx1_ty4)
        /*014c*/ 	.word	0x00000000


	//----- nvinfo : EIATTR_MIN_STACK_SIZE
	.align		4
.L_55:
        /*0150*/ 	.byte	0x04, 0x12
        /*0152*/ 	.short	(.L_57 - .L_56)
	.align		4
.L_56:
        /*0154*/ 	.word	index@(dma_ms1p_tiled_f32_tx1_ty2)
        /*0158*/ 	.word	0x00000000


	//----- nvinfo : EIATTR_MIN_STACK_SIZE
	.align		4
.L_57:
        /*015c*/ 	.byte	0x04, 0x12
        /*015e*/ 	.short	(.L_59 - .L_58)
	.align		4
.L_58:
        /*0160*/ 	.word	index@(dma_many_series_one_param_f32)
        /*0164*/ 	.word	0x00000000


	//----- nvinfo : EIATTR_MIN_STACK_SIZE
	.align		4
.L_59:
        /*0168*/ 	.byte	0x04, 0x12
        /*016a*/ 	.short	(.L_61 - .L_60)
	.align		4
.L_60:
        /*016c*/ 	.word	index@(dma_batch_tiled_f32_tx128)
        /*0170*/ 	.word	0x00000000


	//----- nvinfo : EIATTR_MIN_STACK_SIZE
	.align		4
.L_61:
        /*0174*/ 	.byte	0x04, 0x12
        /*0176*/ 	.short	(.L_63 - .L_62)
	.align		4
.L_62:
        /*0178*/ 	.word	index@(dma_batch_tiled_f32_tx64)
        /*017c*/ 	.word	0x00000000


	//----- nvinfo : EIATTR_MIN_STACK_SIZE
	.align		4
.L_63:
        /*0180*/ 	.byte	0x04, 0x12
        /*0182*/ 	.short	(.L_65 - .L_64)
	.align		4
.L_64:
        /*0184*/ 	.word	index@(dma_batch_f32)
        /*0188*/ 	.word	0x00000000
.L_65:


//--------------------- .nv.compat                --------------------------
	.section	.nv.compat,"",@"SHT_CUDA_COMPAT_INFO"
	.align	4
        /*0000*/ 	.byte	0x02, 0x09, 0x00, 0x00, 0x02, 0x02, 0x01, 0x00, 0x02, 0x05, 0x05, 0x00, 0x03, 0x07, 0x01, 0x01
        /*0010*/ 	.byte	0x02, 0x03, 0x00, 0x00, 0x02, 0x06, 0x01, 0x00, 0x04, 0x0b, 0x08, 0x00, 0x01, 0x00, 0x00, 0x00
        /*0020*/ 	.byte	0x00, 0x00, 0x00, 0x00


//--------------------- .nv.info.dma_ms1p_tiled_f32_tx1_ty4 --------------------------
	.section	.nv.info.dma_ms1p_tiled_f32_tx1_ty4,"",@"SHT_CUDA_INFO"
	.sectionflags	@""
	.align	4


	//----- nvinfo : EIATTR_CUDA_API_VERSION
	.align		4
        /*0000*/ 	.byte	0x04, 0x37
        /*0002*/ 	.short	(.L_67 - .L_66)
.L_66:
        /*0004*/ 	.word	0x00000082


	//----- nvinfo : EIATTR_KPARAM_INFO
	.align		4
.L_67:
        /*0008*/ 	.byte	0x04, 0x17
        /*000a*/ 	.short	(.L_69 - .L_68)
.L_68:
        /*000c*/ 	.word	0x00000000
        /*0010*/ 	.short	0x0009
        /*0012*/ 	.short	0x0030
        /*0014*/ 	.byte	0x00, 0xf5, 0x21, 0x00


	//----- nvinfo : EIATTR_KPARAM_INFO
	.align		4
.L_69:
        /*0018*/ 	.byte	0x04, 0x17
        /*001a*/ 	.short	(.L_71 - .L_70)
.L_70:
        /*001c*/ 	.word	0x00000000
        /*0020*/ 	.short	0x0008
        /*0022*/ 	.short	0x0028
        /*0024*/ 	.byte	0x00, 0xf0, 0x11, 0x00


	//----- nvinfo : EIATTR_KPARAM_INFO
	.align		4
.L_71:
        /*0028*/ 	.byte	0x04, 0x17
        /*002a*/ 	.short	(.L_73 - .L_72)
.L_72:
        /*002c*/ 	.word	0x00000000
        /*0030*/ 	.short	0x0007
        /*0032*/ 	.short	0x0020
        /*0034*/ 	.byte	0x00, 0xf5, 0x21, 0x00


	//----- nvinfo : EIATTR_KPARAM_INFO
	.align		4
.L_73:
        /*0038*/ 	.byte	0x04, 0x17
        /*003a*/ 	.short	(.L_75 - .L_74)
.L_74:
        /*003c*/ 	.word	0x00000000
        /*0040*/ 	.short	0x0006
        /*0042*/ 	.short	0x001c
        /*0044*/ 	.byte	0x00, 0xf0, 0x11, 0x00


	//----- nvinfo : EIATTR_KPARAM_INFO
	.align		4
.L_75:
        /*0048*/ 	.byte	0x04, 0x17
        /*004a*/ 	.short	(.L_77 - .L_76)
.L_76:
        /*004c*/ 	.word	0x00000000
        /*0050*/ 	.short	0x0005
        /*0052*/ 	.short	0x0018
        /*0054*/ 	.byte	0x00, 0xf0, 0x11, 0x00


	//----- nvinfo : EIATTR_KPARAM_INFO
	.align		4
.L_77:
        /*0058*/ 	.byte	0x04, 0x17
        /*005a*/ 	.short	(.L_79 - .L_78)
.L_78:
        /*005c*/ 	.word	0x00000000
        /*0060*/ 	.short	0x0004
        /*0062*/ 	.short	0x0014
        /*0064*/ 	.byte	0x00, 0xf0, 0x11, 0x00


	//----- nvinfo : EIATTR_KPARAM_INFO
	.align		4
.L_79:
        /*0068*/ 	.byte	0x04, 0x17
        /*006a*/ 	.short	(.L_81 - .L_80)
.L_80:
        /*006c*/ 	.word	0x00000000
        /*0070*/ 	.short	0x0003
        /*0072*/ 	.short	0x0010
        /*0074*/ 	.byte	0x00, 0xf0, 0x11, 0x00


	//----- nvinfo : EIATTR_KPARAM_INFO
	.align		4
.L_81:
        /*0078*/ 	.byte	0x04, 0x17
        /*007a*/ 	.short	(.L_83 - .L_82)
.L_82:
        /*007c*/ 	.word	0x00000000
        /*0080*/ 	.short	0x0002
        /*0082*/ 	.short	0x000c
        /*0084*/ 	.byte	0x00, 0xf0, 0x11, 0x00


	//----- nvinfo : EIATTR_KPARAM_INFO
	.align		4
.L_83:
        /*0088*/ 	.byte	0x04, 0x17
        /*008a*/ 	.short	(.L_85 - .L_84)
.L_84:
        /*008c*/ 	.word	0x00000000
        /*0090*/ 	.short	0x0001
        /*0092*/ 	.short	0x0008
        /*0094*/ 	.byte	0x00, 0xf0, 0x11, 0x00


	//----- nvinfo : EIATTR_KPARAM_INFO
	.align		4
.L_85:
        /*0098*/ 	.byte	0x04, 0x17
        /*009a*/ 	.short	(.L_87 - .L_86)
.L_86:
        /*009c*/ 	.word	0x00000000
        /*00a0*/ 	.short	0x0000
        /*00a2*/ 	.short	0x0000
        /*00a4*/ 	.byte	0x00, 0xf5, 0x21, 0x00


	//----- nvinfo : EIATTR_SPARSE_MMA_MASK
	.align		4
.L_87:
        /*00a8*/ 	.byte	0x03, 0x50
        /*00aa*/ 	.short	0x0000


	//----- nvinfo : EIATTR_MAXREG_COUNT
	.align		4
        /*00ac*/ 	.byte	0x03, 0x1b
        /*00ae*/ 	.short	0x00ff


	//----- nvinfo : EIATTR_MERCURY_ISA_VERSION
	.align		4
        /*00b0*/ 	.byte	0x03, 0x5f
        /*00b2*/ 	.short	0x0101


	//----- nvinfo : EIATTR_VRC_CTA_INIT_COUNT
	.align		4
        /*00b4*/ 	.byte	0x02, 0x4a
	.zero		1
	.zero		1


	//----- nvinfo : EIATTR_EXIT_INSTR_OFFSETS
	.align		4
        /*00b8*/ 	.byte	0x04, 0x1c
        /*00ba*/ 	.short	(.L_89 - .L_88)


	//   ....[0]....
.L_88:
        /*00bc*/ 	.word	0x00000060


	//   ....[1]....
        /*00c0*/ 	.word	0x000000c0


	//   ....[2]....
        /*00c4*/ 	.word	0x000000f0


	//   ....[3]....
        /*00c8*/ 	.word	0x00000590


	//   ....[4]....
        /*00cc*/ 	.word	0x00005460


	//   ....[5]....
        /*00d0*/ 	.word	0x00006a10


	//   ....[6]....
        /*00d4*/ 	.word	0x0000a770


	//----- nvinfo : EIATTR_CRS_STACK_SIZE
	.align		4
.L_89:
        /*00d8*/ 	.byte	0x04, 0x1e
        /*00da*/ 	.short	(.L_91 - .L_90)
.L_90:
        /*00dc*/ 	.word	0x00000000


	//----- nvinfo : EIATTR_CBANK_PARAM_SIZE
	.align		4
.L_91:
        /*00e0*/ 	.byte	0x03, 0x19
        /*00e2*/ 	.short	0x0038


	//----- nvinfo : EIATTR_PARAM_CBANK
	.align		4
        /*00e4*/ 	.byte	0x04, 0x0a
        /*00e6*/ 	.short	(.L_93 - .L_92)
	.align		4
.L_92:
        /*00e8*/ 	.word	index@(.nv.constant0.dma_ms1p_tiled_f32_tx1_ty4)
        /*00ec*/ 	.short	0x0380
        /*00ee*/ 	.short	0x0038


	//----- nvinfo : EIATTR_SW_WAR
	.align		4
.L_93:
        /*00f0*/ 	.byte	0x04, 0x36
        /*00f2*/ 	.short	(.L_95 - .L_94)
.L_94:
        /*00f4*/ 	.word	0x00000008
.L_95:


//--------------------- .nv.info.dma_ms1p_tiled_f32_tx1_ty2 --------------------------
	.section	.nv.info.dma_ms1p_tiled_f32_tx1_ty2,"",@"SHT_CUDA_INFO"
	.sectionflags	@""
	.align	4


	//----- nvinfo : EIATTR_CUDA_API_VERSION
	.align		4
        /*0000*/ 	.byte	0x04, 0x37
        /*0002*/ 	.short	(.L_97 - .L_96)
.L_96:
        /*0004*/ 	.word	0x00000082


	//----- nvinfo : EIATTR_KPARAM_INFO
	.align		4
.L_97:
        /*0008*/ 	.byte	0x04, 0x17
        /*000a*/ 	.short	(.L_99 - .L_98)
.L_98:
        /*000c*/ 	.word	0x00000000
        /*0010*/ 	.short	0x0009
        /*0012*/ 	.short	0x0030
        /*0014*/ 	.byte	0x00, 0xf5, 0x21, 0x00


	//----- nvinfo : EIATTR_KPARAM_INFO
	.align		4
.L_99:
        /*0018*/ 	.byte	0x04, 0x17
        /*001a*/ 	.short	(.L_101 - .L_100)
.L_100:
        /*001c*/ 	.word	0x00000000
        /*0020*/ 	.short	0x0008
        /*0022*/ 	.short	0x0028
        /*0024*/ 	.byte	0x00, 0xf0, 0x11, 0x00


	//----- nvinfo : EIATTR_KPARAM_INFO
	.align		4
.L_101:
        /*0028*/ 	.byte	0x04, 0x17
        /*002a*/ 	.short	(.L_103 - .L_102)
.L_102:
        /*002c*/ 	.word	0x00000000
        /*0030*/ 	.short	0x0007
        /*0032*/ 	.short	0x0020
        /*0034*/ 	.byte	0x00, 0xf5, 0x21, 0x00


	//----- nvinfo : EIATTR_KPARAM_INFO
	.align		4
.L_103:
        /*0038*/ 	.byte	0x04, 0x17
        /*003a*/ 	.short	(.L_105 - .L_104)
.L_104:
        /*003c*/ 	.word	0x00000000
        /*0040*/ 	.short	0x0006
        /*0042*/ 	.short	0x001c
        /*0044*/ 	.byte	0x00, 0xf0, 0x11, 0x00


	//----- nvinfo : EIATTR_KPARAM_INFO
	.align		4
.L_105:
        /*0048*/ 	.byte	0x04, 0x17
        /*004a*/ 	.short	(.L_107 - .L_106)
.L_106:
        /*004c*/ 	.word	0x00000000
        /*0050*/ 	.short	0x0005
        /*0052*/ 	.short	0x0018
        /*0054*/ 	.byte	0x00, 0xf0, 0x11, 0x00


	//----- nvinfo : EIATTR_KPARAM_INFO
	.align		4
.L_107:
        /*0058*/ 	.byte	0x04, 0x17
        /*005a*/ 	.short	(.L_109 - .L_108)
.L_108:
        /*005c*/ 	.word	0x00000000
        /*0060*/ 	.short	0x0004
        /*0062*/ 	.short	0x0014
        /*0064*/ 	.byte	0x00, 0xf0, 0x11, 0x00


	//----- nvinfo : EIATTR_KPARAM_INFO
	.align		4
.L_109:
        /*0068*/ 	.byte	0x04, 0x17
        /*006a*/ 	.short	(.L_111 - .L_110)
.L_110:
        /*006c*/ 	.word	0x00000000
        /*0070*/ 	.short	0x0003
        /*0072*/ 	.short	0x0010
        /*0074*/ 	.byte	0x00, 0xf0, 0x11, 0x00


	//----- nvinfo : EIATTR_KPARAM_INFO
	.align		4
.L_111:
        /*0078*/ 	.byte	0x04, 0x17
        /*007a*/ 	.short	(.L_113 - .L_112)
.L_112:
        /*007c*/ 	.word	0x00000000
        /*0080*/ 	.short	0x0002
        /*0082*/ 	.short	0x000c
        /*0084*/ 	.byte	0x00, 0xf0, 0x11, 0x00


	//----- nvinfo : EIATTR_KPARAM_INFO
	.align		4
.L_113:
        /*0088*/ 	.byte	0x04, 0x17
        /*008a*/ 	.short	(.L_115 - .L_114)
.L_114:
        /*008c*/ 	.word	0x00000000
        /*0090*/ 	.short	0x0001
        /*0092*/ 	.short	0x0008
        /*0094*/ 	.byte	0x00, 0xf0, 0x11, 0x00


	//----- nvinfo : EIATTR_KPARAM_INFO
	.align		4
.L_115:
        /*0098*/ 	.byte	0x04, 0x17
        /*009a*/ 	.short	(.L_117 - .L_116)
.L_116:
        /*009c*/ 	.word	0x00000000
        /*00a0*/ 	.short	0x0000
        /*00a2*/ 	.short	0x0000
        /*00a4*/ 	.byte	0x00, 0xf5, 0x21, 0x00


	//----- nvinfo : EIATTR_SPARSE_MMA_MASK
	.align		4
.L_117:
        /*00a8*/ 	.byte	0x03, 0x50
        /*00aa*/ 	.short	0x0000


	//----- nvinfo : EIATTR_MAXREG_COUNT
	.align		4
        /*00ac*/ 	.byte	0x03, 0x1b
        /*00ae*/ 	.short	0x00ff


	//----- nvinfo : EIATTR_MERCURY_ISA_VERSION
	.align		4
        /*00b0*/ 	.byte	0x03, 0x5f
        /*00b2*/ 	.short	0x0101


	//----- nvinfo : EIATTR_VRC_CTA_INIT_COUNT
	.align		4
        /*00b4*/ 	.byte	0x02, 0x4a
	.zero		1
	.zero		1


	//----- nvinfo : EIATTR_EXIT_INSTR_OFFSETS
	.align		4
        /*00b8*/ 	.byte	0x04, 0x1c
        /*00ba*/ 	.short	(.L_119 - .L_118)


	//   ....[0]....
.L_118:
        /*00bc*/ 	.word	0x00000060


	//   ....[1]....
        /*00c0*/ 	.word	0x000000c0


	//   ....[2]....
        /*00c4*/ 	.word	0x000000f0


	//   ....[3]....
        /*00c8*/ 	.word	0x00000590


	//   ....[4]....
        /*00cc*/ 	.word	0x00005460


	//   ....[5]....
        /*00d0*/ 	.word	0x00006a10


	//   ....[6]....
        /*00d4*/ 	.word	0x0000a770


	//----- nvinfo : EIATTR_CRS_STACK_SIZE
	.align		4
.L_119:
        /*00d8*/ 	.byte	0x04, 0x1e
        /*00da*/ 	.short	(.L_121 - .L_120)
.L_120:
        /*00dc*/ 	.word	0x00000000


	//----- nvinfo : EIATTR_CBANK_PARAM_SIZE
	.align		4
.L_121:
        /*00e0*/ 	.byte	0x03, 0x19
        /*00e2*/ 	.short	0x0038


	//----- nvinfo : EIATTR_PARAM_CBANK
	.align		4
        /*00e4*/ 	.byte	0x04, 0x0a
        /*00e6*/ 	.short	(.L_123 - .L_122)
	.align		4
.L_122:
        /*00e8*/ 	.word	index@(.nv.constant0.dma_ms1p_tiled_f32_tx1_ty2)
        /*00ec*/ 	.short	0x0380
        /*00ee*/ 	.short	0x0038


	//----- nvinfo : EIATTR_SW_WAR
	.align		4
.L_123:
        /*00f0*/ 	.byte	0x04, 0x36
        /*00f2*/ 	.short	(.L_125 - .L_124)
.L_124:
        /*00f4*/ 	.word	0x00000008
.L_125:


//--------------------- .nv.info.dma_many_series_one_param_f32 --------------------------
	.section	.nv.info.dma_many_series_one_param_f32,"",@"SHT_CUDA_INFO"
	.sectionflags	@""
	.align	4


	//----- nvinfo : EIATTR_CUDA_API_VERSION
	.align		4
        /*0000*/ 	.byte	0x04, 0x37
        /*0002*/ 	.short	(.L_127 - .L_126)
.L_126:
        /*0004*/ 	.word	0x00000082


	//----- nvinfo : EIATTR_KPARAM_INFO
	.align		4
.L_127:
        /*0008*/ 	.byte	0x04, 0x17
        /*000a*/ 	.short	(.L_129 - .L_128)
.L_128:
        /*000c*/ 	.word	0x00000000
        /*0010*/ 	.short	0x0009
        /*0012*/ 	.short	0x0030
        /*0014*/ 	.byte	0x00, 0xf5, 0x21, 0x00


	//----- nvinfo : EIATTR_KPARAM_INFO
	.align		4
.L_129:
        /*0018*/ 	.byte	0x04, 0x17
        /*001a*/ 	.short	(.L_131 - .L_130)
.L_130:
        /*001c*/ 	.word	0x00000000
        /*0020*/ 	.short	0x0008
        /*0022*/ 	.short	0x0028
        /*0024*/ 	.byte	0x00, 0xf0, 0x11, 0x00


	//----- nvinfo : EIATTR_KPARAM_INFO
	.align		4
.L_131:
        /*0028*/ 	.byte	0x04, 0x17
        /*002a*/ 	.short	(.L_133 - .L_132)
.L_132:
        /*002c*/ 	.word	0x00000000
        /*0030*/ 	.short	0x0007
        /*0032*/ 	.short	0x0020
        /*0034*/ 	.byte	0x00, 0xf5, 0x21, 0x00


	//----- nvinfo : EIATTR_KPARAM_INFO
	.align		4
.L_133:
        /*0038*/ 	.byte	0x04, 0x17
        /*003a*/ 	.short	(.L_135 - .L_134)
.L_134:
        /*003c*/ 	.word	0x00000000
        /*0040*/ 	.short	0x0006
        /*0042*/ 	.short	0x001c
        /*0044*/ 	.byte	0x00, 0xf0, 0x11, 0x00


	//----- nvinfo : EIATTR_KPARAM_INFO
	.align		4
.L_135:
        /*0048*/ 	.byte	0x04, 0x17
        /*004a*/ 	.short	(.L_137 - .L_136)
.L_136:
        /*004c*/ 	.word	0x00000000
        /*0050*/ 	.short	0x0005
        /*0052*/ 	.short	0x0018
        /*0054*/ 	.byte	0x00, 0xf0, 0x11, 0x00


	//----- nvinfo : EIATTR_KPARAM_INFO
	.align		4
.L_137:
        /*0058*/ 	.byte	0x04, 0x17
        /*005a*/ 	.short	(.L_139 - .L_138)
.L_138:
        /*005c*/ 	.word	0x00000000
        /*0060*/ 	.short	0x0004
        /*0062*/ 	.short	0x0014
        /*0064*/ 	.byte	0x00, 0xf0, 0x11, 0x00


	//----- nvinfo : EIATTR_KPARAM_INFO
	.align		4
.L_139:
        /*0068*/ 	.byte	0x04, 0x17
        /*006a*/ 	.short	(.L_141 - .L_140)
.L_140:
        /*006c*/ 	.word	0x00000000
        /*0070*/ 	.short	0x0003
        /*0072*/ 	.short	0x0010
        /*0074*/ 	.byte	0x00, 0xf0, 0x11, 0x00


	//----- nvinfo : EIATTR_KPARAM_INFO
	.align		4
.L_141:
        /*0078*/ 	.byte	0x04, 0x17
        /*007a*/ 	.short	(.L_143 - .L_142)
.L_142:
        /*007c*/ 	.word	0x00000000
        /*0080*/ 	.short	0x0002
        /*0082*/ 	.short	0x000c
        /*0084*/ 	.byte	0x00, 0xf0, 0x11, 0x00


	//----- nvinfo : EIATTR_KPARAM_INFO
	.align		4
.L_143:
        /*0088*/ 	.byte	0x04, 0x17
        /*008a*/ 	.short	(.L_145 - .L_144)
.L_144:
        /*008c*/ 	.word	0x00000000
        /*0090*/ 	.short	0x0001
        /*0092*/ 	.short	0x0008
        /*0094*/ 	.byte	0x00, 0xf0, 0x11, 0x00


	//----- nvinfo : EIATTR_KPARAM_INFO
	.align		4
.L_145:
        /*0098*/ 	.byte	0x04, 0x17
        /*009a*/ 	.short	(.L_147 - .L_146)
.L_146:
        /*009c*/ 	.word	0x00000000
        /*00a0*/ 	.short	0x0000
        /*00a2*/ 	.short	0x0000
        /*00a4*/ 	.byte	0x00, 0xf5, 0x21, 0x00


	//----- nvinfo : EIATTR_SPARSE_MMA_MASK
	.align		4
.L_147:
        /*00a8*/ 	.byte	0x03, 0x50
        /*00aa*/ 	.short	0x0000


	//----- nvinfo : EIATTR_MAXREG_COUNT
	.align		4
        /*00ac*/ 	.byte	0x03, 0x1b
        /*00ae*/ 	.short	0x00ff


	//----- nvinfo : EIATTR_MERCURY_ISA_VERSION
	.align		4
        /*00b0*/ 	.byte	0x03, 0x5f
        /*00b2*/ 	.short	0x0101


	//----- nvinfo : EIATTR_VRC_CTA_INIT_COUNT
	.align		4
        /*00b4*/ 	.byte	0x02, 0x4a
	.zero		1
	.zero		1


	//----- nvinfo : EIATTR_EXIT_INSTR_OFFSETS
	.align		4
        /*00b8*/ 	.byte	0x04, 0x1c
        /*00ba*/ 	.short	(.L_149 - .L_148)


	//   ....[0]....
.L_148:
        /*00bc*/ 	.word	0x00000040


	//   ....[1]....
        /*00c0*/ 	.word	0x000000c0


	//   ....[2]....
        /*00c4*/ 	.word	0x00000530


	//   ....[3]....
        /*00c8*/ 	.word	0x000052e0


	//   ....[4]....
        /*00cc*/ 	.word	0x000067c0


	//   ....[5]....
        /*00d0*/ 	.word	0x0000a480


	//----- nvinfo : EIATTR_CRS_STACK_SIZE
	.align		4
.L_149:
        /*00d4*/ 	.byte	0x04, 0x1e
        /*00d6*/ 	.short	(.L_151 - .L_150)
.L_150:
        /*00d8*/ 	.word	0x00000000


	//----- nvinfo : EIATTR_CBANK_PARAM_SIZE
	.align		4
.L_151:
        /*00dc*/ 	.byte	0x03, 0x19
        /*00de*/ 	.short	0x0038


	//----- nvinfo : EIATTR_PARAM_CBANK
	.align		4
        /*00e0*/ 	.byte	0x04, 0x0a
        /*00e2*/ 	.short	(.L_153 - .L_152)
	.align		4
.L_152:
        /*00e4*/ 	.word	index@(.nv.constant0.dma_many_series_one_param_f32)
        /*00e8*/ 	.short	0x0380
        /*00ea*/ 	.short	0x0038


	//----- nvinfo : EIATTR_SW_WAR
	.align		4
.L_153:
        /*00ec*/ 	.byte	0x04, 0x36
        /*00ee*/ 	.short	(.L_155 - .L_154)
.L_154:
        /*00f0*/ 	.word	0x00000008
.L_155:


//--------------------- .nv.info.dma_batch_tiled_f32_tx128 --------------------------
	.section	.nv.info.dma_batch_tiled_f32_tx128,"",@"SHT_CUDA_INFO"
	.sectionflags	@""
	.align	4


	//----- nvinfo : EIATTR_CUDA_API_VERSION
	.align		4
        /*0000*/ 	.byte	0x04, 0x37
        /*0002*/ 	.short	(.L_157 - .L_156)
.L_156:
        /*0004*/ 	.word	0x00000082


	//----- nvinfo : EIATTR_KPARAM_INFO
	.align		4
.L_157:
        /*0008*/ 	.byte	0x04, 0x17
        /*000a*/ 	.short	(.L_159 - .L_158)
.L_158:
        /*000c*/ 	.word	0x00000000
        /*0010*/ 	.short	0x000a
        /*0012*/ 	.short	0x0040
        /*0014*/ 	.byte	0x00, 0xf5, 0x21, 0x00


	//----- nvinfo : EIATTR_KPARAM_INFO
	.align		4
.L_159:
        /*0018*/ 	.byte	0x04, 0x17
        /*001a*/ 	.short	(.L_161 - .L_160)
.L_160:
        /*001c*/ 	.word	0x00000000
        /*0020*/ 	.short	0x0009
        /*0022*/ 	.short	0x0038
        /*0024*/ 	.byte	0x00, 0xf0, 0x11, 0x00


	//----- nvinfo : EIATTR_KPARAM_INFO
	.align		4
.L_161:
        /*0028*/ 	.byte	0x04, 0x17
        /*002a*/ 	.short	(.L_163 - .L_162)
.L_162:
        /*002c*/ 	.word	0x00000000
        /*0030*/ 	.short	0x0008
        /*0032*/ 	.short	0x0034
        /*0034*/ 	.byte	0x00, 0xf0, 0x11, 0x00


	//----- nvinfo : EIATTR_KPARAM_INFO
	.align		4
.L_163:
        /*0038*/ 	.byte	0x04, 0x17
        /*003a*/ 	.short	(.L_165 - .L_164)
.L_164:
        /*003c*/ 	.word	0x00000000
        /*0040*/ 	.short	0x0007
        /*0042*/ 	.short	0x0030
        /*0044*/ 	.byte	0x00, 0xf0, 0x11, 0x00


	//----- nvinfo : EIATTR_KPARAM_INFO
	.align		4
.L_165:
        /*0048*/ 	.byte	0x04, 0x17
        /*004a*/ 	.short	(.L_167 - .L_166)
.L_166:
        /*004c*/ 	.word	0x00000000
        /*0050*/ 	.short	0x0006
        /*0052*/ 	.short	0x002c
        /*0054*/ 	.byte	0x00, 0xf0, 0x11, 0x00


	//----- nvinfo : EIATTR_KPARAM_INFO
	.align		4
.L_167:
        /*0058*/ 	.byte	0x04, 0x17
        /*005a*/ 	.short	(.L_169 - .L_168)
.L_168:
        /*005c*/ 	.word	0x00000000
        /*0060*/ 	.short	0x0005
        /*0062*/ 	.short	0x0028
        /*0064*/ 	.byte	0x00, 0xf0, 0x11, 0x00


	//----- nvinfo : EIATTR_KPARAM_INFO
	.align		4
.L_169:
        /*0068*/ 	.byte	0x04, 0x17
        /*006a*/ 	.short	(.L_171 - .L_170)
.L_170:
        /*006c*/ 	.word	0x00000000
        /*0070*/ 	.short	0x0004
        /*0072*/ 	.short	0x0020
        /*0074*/ 	.byte	0x00, 0xf5, 0x21, 0x00


	//----- nvinfo : EIATTR_KPARAM_INFO
	.align		4
.L_171:
        /*0078*/ 	.byte	0x04, 0x17
        /*007a*/ 	.short	(.L_173 - .L_172)
.L_172:
        /*007c*/ 	.word	0x00000000
        /*0080*/ 	.short	0x0003
        /*0082*/ 	.short	0x0018
        /*0084*/ 	.byte	0x00, 0xf5, 0x21, 0x00


	//----- nvinfo : EIATTR_KPARAM_INFO
	.align		4
.L_173:
        /*0088*/ 	.byte	0x04, 0x17
        /*008a*/ 	.short	(.L_175 - .L_174)
.L_174:
        /*008c*/ 	.word	0x00000000
        /*0090*/ 	.short	0x0002
        /*0092*/ 	.short	0x0010
        /*0094*/ 	.byte	0x00, 0xf5, 0x21, 0x00


	//----- nvinfo : EIATTR_KPARAM_INFO
	.align		4
.L_175:
        /*0098*/ 	.byte	0x04, 0x17
        /*009a*/ 	.short	(.L_177 - .L_176)
.L_176:
        /*009c*/ 	.word	0x00000000
        /*00a0*/ 	.short	0x0001
        /*00a2*/ 	.short	0x0008
        /*00a4*/ 	.byte	0x00, 0xf5, 0x21, 0x00


	//----- nvinfo : EIATTR_KPARAM_INFO
	.align		4
.L_177:
        /*00a8*/ 	.byte	0x04, 0x17
        /*00aa*/ 	.short	(.L_179 - .L_178)
.L_178:
        /*00ac*/ 	.word	0x00000000
        /*00b0*/ 	.short	0x0000
        /*00b2*/ 	.short	0x0000
        /*00b4*/ 	.byte	0x00, 0xf5, 0x21, 0x00


	//----- nvinfo : EIATTR_SPARSE_MMA_MASK
	.align		4
.L_179:
        /*00b8*/ 	.byte	0x03, 0x50
        /*00ba*/ 	.short	0x0000


	//----- nvinfo : EIATTR_MAXREG_COUNT
	.align		4
        /*00bc*/ 	.byte	0x03, 0x1b
        /*00be*/ 	.short	0x00ff


	//----- nvinfo : EIATTR_MERCURY_ISA_VERSION
	.align		4
        /*00c0*/ 	.byte	0x03, 0x5f
        /*00c2*/ 	.short	0x0101


	//----- nvinfo : EIATTR_VRC_CTA_INIT_COUNT
	.align		4
        /*00c4*/ 	.byte	0x02, 0x4a
	.zero		1
	.zero		1


	//----- nvinfo : EIATTR_EXIT_INSTR_OFFSETS
	.align		4
        /*00c8*/ 	.byte	0x04, 0x1c
        /*00ca*/ 	.short	(.L_181 - .L_180)


	//   ....[0]....
.L_180:
        /*00cc*/ 	.word	0x00000090


	//   ....[1]....
        /*00d0*/ 	.word	0x000001b0


	//   ....[2]....
        /*00d4*/ 	.word	0x00000840


	//   ....[3]....
        /*00d8*/ 	.word	0x000075c0


	//----- nvinfo : EIATTR_CRS_STACK_SIZE
	.align		4
.L_181:
        /*00dc*/ 	.byte	0x04, 0x1e
        /*00de*/ 	.short	(.L_183 - .L_182)
.L_182:
        /*00e0*/ 	.word	0x00000000


	//----- nvinfo : EIATTR_CBANK_PARAM_SIZE
	.align		4
.L_183:
        /*00e4*/ 	.byte	0x03, 0x19
        /*00e6*/ 	.short	0x0048


	//----- nvinfo : EIATTR_PARAM_CBANK
	.align		4
        /*00e8*/ 	.byte	0x04, 0x0a
        /*00ea*/ 	.short	(.L_185 - .L_184)
	.align		4
.L_184:
        /*00ec*/ 	.word	index@(.nv.constant0.dma_batch_tiled_f32_tx128)
        /*00f0*/ 	.short	0x0380
        /*00f2*/ 	.short	0x0048


	//----- nvinfo : EIATTR_SW_WAR
	.align		4
.L_185:
        /*00f4*/ 	.byte	0x04, 0x36
        /*00f6*/ 	.short	(.L_187 - .L_186)
.L_186:
        /*00f8*/ 	.word	0x00000008
.L_187:


//--------------------- .nv.info.dma_batch_tiled_f32_tx64 --------------------------
	.section	.nv.info.dma_batch_tiled_f32_tx64,"",@"SHT_CUDA_INFO"
	.sectionflags	@""
	.align	4


	//----- nvinfo : EIATTR_CUDA_API_VERSION
	.align		4
        /*0000*/ 	.byte	0x04, 0x37
        /*0002*/ 	.short	(.L_189 - .L_188)
.L_188:
        /*0004*/ 	.word	0x00000082


	//----- nvinfo : EIATTR_KPARAM_INFO
	.align		4
.L_189:
        /*0008*/ 	.byte	0x04, 0x17
        /*000a*/ 	.short	(.L_191 - .L_190)
.L_190:
        /*000c*/ 	.word	0x00000000
        /*0010*/ 	.short	0x000a
        /*0012*/ 	.short	0x0040
        /*0014*/ 	.byte	0x00, 0xf5, 0x21, 0x00


	//----- nvinfo : EIATTR_KPARAM_INFO
	.align		4
.L_191:
        /*0018*/ 	.byte	0x04, 0x17
        /*001a*/ 	.short	(.L_193 - .L_192)
.L_192:
        /*001c*/ 	.word	0x00000000
        /*0020*/ 	.short	0x0009
        /*0022*/ 	.short	0x0038
        /*0024*/ 	.byte	0x00, 0xf0, 0x11, 0x00


	//----- nvinfo : EIATTR_KPARAM_INFO
	.align		4
.L_193:
        /*0028*/ 	.byte	0x04, 0x17
        /*002a*/ 	.short	(.L_195 - .L_194)
.L_194:
        /*002c*/ 	.word	0x00000000
        /*0030*/ 	.short	0x0008
        /*0032*/ 	.short	0x0034
        /*0034*/ 	.byte	0x00, 0xf0, 0x11, 0x00


	//----- nvinfo : EIATTR_KPARAM_INFO
	.align		4
.L_195:
        /*0038*/ 	.byte	0x04, 0x17
        /*003a*/ 	.short	(.L_197 - .L_196)
.L_196:
        /*003c*/ 	.word	0x00000000
        /*0040*/ 	.short	0x0007
        /*0042*/ 	.short	0x0030
        /*0044*/ 	.byte	0x00, 0xf0, 0x11, 0x00


	//----- nvinfo : EIATTR_KPARAM_INFO
	.align		4
.L_197:
        /*0048*/ 	.byte	0x04, 0x17
        /*004a*/ 	.short	(.L_199 - .L_198)
.L_198:
        /*004c*/ 	.word	0x00000000
        /*0050*/ 	.short	0x0006
        /*0052*/ 	.short	0x002c
        /*0054*/ 	.byte	0x00, 0xf0, 0x11, 0x00


	//----- nvinfo : EIATTR_KPARAM_INFO
	.align		4
.L_199:
        /*0058*/ 	.byte	0x04, 0x17
        /*005a*/ 	.short	(.L_201 - .L_200)
.L_200:
        /*005c*/ 	.word	0x00000000
        /*0060*/ 	.short	0x0005
        /*0062*/ 	.short	0x0028
        /*0064*/ 	.byte	0x00, 0xf0, 0x11, 0x00


	//----- nvinfo : EIATTR_KPARAM_INFO
	.align		4
.L_201:
        /*0068*/ 	.byte	0x04, 0x17
        /*006a*/ 	.short	(.L_203 - .L_202)
.L_202:
        /*006c*/ 	.word	0x00000000
        /*0070*/ 	.short	0x0004
        /*0072*/ 	.short	0x0020
        /*0074*/ 	.byte	0x00, 0xf5, 0x21, 0x00


	//----- nvinfo : EIATTR_KPARAM_INFO
	.align		4
.L_203:
        /*0078*/ 	.byte	0x04, 0x17
        /*007a*/ 	.short	(.L_205 - .L_204)
.L_204:
        /*007c*/ 	.word	0x00000000
        /*0080*/ 	.short	0x0003
        /*0082*/ 	.short	0x0018
        /*0084*/ 	.byte	0x00, 0xf5, 0x21, 0x00


	//----- nvinfo : EIATTR_KPARAM_INFO
	.align		4
.L_205:
        /*0088*/ 	.byte	0x04, 0x17
        /*008a*/ 	.short	(.L_207 - .L_206)
.L_206:
        /*008c*/ 	.word	0x00000000
        /*0090*/ 	.short	0x0002
        /*0092*/ 	.short	0x0010
        /*0094*/ 	.byte	0x00, 0xf5, 0x21, 0x00


	//----- nvinfo : EIATTR_KPARAM_INFO
	.align		4
.L_207:
        /*0098*/ 	.byte	0x04, 0x17
        /*009a*/ 	.short	(.L_209 - .L_208)
.L_208:
        /*009c*/ 	.word	0x00000000
        /*00a0*/ 	.short	0x0001
        /*00a2*/ 	.short	0x0008
        /*00a4*/ 	.byte	0x00, 0xf5, 0x21, 0x00


	//----- nvinfo : EIATTR_KPARAM_INFO
	.align		4
.L_209:
        /*00a8*/ 	.byte	0x04, 0x17
        /*00aa*/ 	.short	(.L_211 - .L_210)
.L_210:
        /*00ac*/ 	.word	0x00000000
        /*00b0*/ 	.short	0x0000
        /*00b2*/ 	.short	0x0000
        /*00b4*/ 	.byte	0x00, 0xf5, 0x21, 0x00


	//----- nvinfo : EIATTR_SPARSE_MMA_MASK
	.align		4
.L_211:
        /*00b8*/ 	.byte	0x03, 0x50
        /*00ba*/ 	.short	0x0000


	//----- nvinfo : EIATTR_MAXREG_COUNT
	.align		4
        /*00bc*/ 	.byte	0x03, 0x1b
        /*00be*/ 	.short	0x00ff


	//----- nvinfo : EIATTR_MERCURY_ISA_VERSION
	.align		4
        /*00c0*/ 	.byte	0x03, 0x5f
        /*00c2*/ 	.short	0x0101


	//----- nvinfo : EIATTR_VRC_CTA_INIT_COUNT
	.align		4
        /*00c4*/ 	.byte	0x02, 0x4a
	.zero		1
	.zero		1


	//----- nvinfo : EIATTR_EXIT_INSTR_OFFSETS
	.align		4
        /*00c8*/ 	.byte	0x04, 0x1c
        /*00ca*/ 	.short	(.L_213 - .L_212)


	//   ....[0]....
.L_212:
        /*00cc*/ 	.word	0x00000090


	//   ....[1]....
        /*00d0*/ 	.word	0x000001b0


	//   ....[2]....
        /*00d4*/ 	.word	0x00000840


	//   ....[3]....
        /*00d8*/ 	.word	0x000075c0


	//----- nvinfo : EIATTR_CRS_STACK_SIZE
	.align		4
.L_213:
        /*00dc*/ 	.byte	0x04, 0x1e
        /*00de*/ 	.short	(.L_215 - .L_214)
.L_214:
        /*00e0*/ 	.word	0x00000000


	//----- nvinfo : EIATTR_CBANK_PARAM_SIZE
	.align		4
.L_215:
        /*00e4*/ 	.byte	0x03, 0x19
        /*00e6*/ 	.short	0x0048


	//----- nvinfo : EIATTR_PARAM_CBANK
	.align		4
        /*00e8*/ 	.byte	0x04, 0x0a
        /*00ea*/ 	.short	(.L_217 - .L_216)
	.align		4
.L_216:
        /*00ec*/ 	.word	index@(.nv.constant0.dma_batch_tiled_f32_tx64)
        /*00f0*/ 	.short	0x0380
        /*00f2*/ 	.short	0x0048


	//----- nvinfo : EIATTR_SW_WAR
	.align		4
.L_217:
        /*00f4*/ 	.byte	0x04, 0x36
        /*00f6*/ 	.short	(.L_219 - .L_218)
.L_218:
        /*00f8*/ 	.word	0x00000008
.L_219:


//--------------------- .nv.info.dma_batch_f32    --------------------------
	.section	.nv.info.dma_batch_f32,"",@"SHT_CUDA_INFO"
	.sectionflags	@""
	.align	4


	//----- nvinfo : EIATTR_CUDA_API_VERSION
	.align		4
        /*0000*/ 	.byte	0x04, 0x37
        /*0002*/ 	.short	(.L_221 - .L_220)
.L_220:
        /*0004*/ 	.word	0x00000082


	//----- nvinfo : EIATTR_KPARAM_INFO
	.align		4
.L_221:
        /*0008*/ 	.byte	0x04, 0x17
        /*000a*/ 	.short	(.L_223 - .L_222)
.L_222:
        /*000c*/ 	.word	0x00000000
        /*0010*/ 	.short	0x0008
        /*0012*/ 	.short	0x0038
        /*0014*/ 	.byte	0x00, 0xf5, 0x21, 0x00


	//----- nvinfo : EIATTR_KPARAM_INFO
	.align		4
.L_223:
        /*0018*/ 	.byte	0x04, 0x17
        /*001a*/ 	.short	(.L_225 - .L_224)
.L_224:
        /*001c*/ 	.word	0x00000000
        /*0020*/ 	.short	0x0007
        /*0022*/ 	.short	0x0030
        /*0024*/ 	.byte	0x00, 0xf0, 0x11, 0x00


	//----- nvinfo : EIATTR_KPARAM_INFO
	.align		4
.L_225:
        /*0028*/ 	.byte	0x04, 0x17
        /*002a*/ 	.short	(.L_227 - .L_226)
.L_226:
        /*002c*/ 	.word	0x00000000
        /*0030*/ 	.short	0x0006
        /*0032*/ 	.short	0x002c
        /*0034*/ 	.byte	0x00, 0xf0, 0x11, 0x00


	//----- nvinfo : EIATTR_KPARAM_INFO
	.align		4
.L_227:
        /*0038*/ 	.byte	0x04, 0x17
        /*003a*/ 	.short	(.L_229 - .L_228)
.L_228:
        /*003c*/ 	.word	0x00000000
        /*0040*/ 	.short	0x0005
        /*0042*/ 	.short	0x0028
        /*0044*/ 	.byte	0x00, 0xf0, 0x11, 0x00


	//----- nvinfo : EIATTR_KPARAM_INFO
	.align		4
.L_229:
        /*0048*/ 	.byte	0x04, 0x17
        /*004a*/ 	.short	(.L_231 - .L_230)
.L_230:
        /*004c*/ 	.word	0x00000000
        /*0050*/ 	.short	0x0004
        /*0052*/ 	.short	0x0020
        /*0054*/ 	.byte	0x00, 0xf5, 0x21, 0x00


	//----- nvinfo : EIATTR_KPARAM_INFO
	.align		4
.L_231:
        /*0058*/ 	.byte	0x04, 0x17
        /*005a*/ 	.short	(.L_233 - .L_232)
.L_232:
        /*005c*/ 	.word	0x00000000
        /*0060*/ 	.short	0x0003
        /*0062*/ 	.short	0x0018
        /*0064*/ 	.byte	0x00, 0xf5, 0x21, 0x00


	//----- nvinfo : EIATTR_KPARAM_INFO
	.align		4
.L_233:
        /*0068*/ 	.byte	0x04, 0x17
        /*006a*/ 	.short	(.L_235 - .L_234)
.L_234:
        /*006c*/ 	.word	0x00000000
        /*0070*/ 	.short	0x0002
        /*0072*/ 	.short	0x0010
        /*0074*/ 	.byte	0x00, 0xf5, 0x21, 0x00


	//----- nvinfo : EIATTR_KPARAM_INFO
	.align		4
.L_235:
        /*0078*/ 	.byte	0x04, 0x17
        /*007a*/ 	.short	(.L_237 - .L_236)
.L_236:
        /*007c*/ 	.word	0x00000000
        /*0080*/ 	.short	0x0001
        /*0082*/ 	.short	0x0008
        /*0084*/ 	.byte	0x00, 0xf5, 0x21, 0x00


	//----- nvinfo : EIATTR_KPARAM_INFO
	.align		4
.L_237:
        /*0088*/ 	.byte	0x04, 0x17
        /*008a*/ 	.short	(.L_239 - .L_238)
.L_238:
        /*008c*/ 	.word	0x00000000
        /*0090*/ 	.short	0x0000
        /*0092*/ 	.short	0x0000
        /*0094*/ 	.byte	0x00, 0xf5, 0x21, 0x00


	//----- nvinfo : EIATTR_SPARSE_MMA_MASK
	.align		4
.L_239:
        /*0098*/ 	.byte	0x03, 0x50
        /*009a*/ 	.short	0x0000


	//----- nvinfo : EIATTR_MAXREG_COUNT
	.align		4
        /*009c*/ 	.byte	0x03, 0x1b
        /*009e*/ 	.short	0x00ff


	//----- nvinfo : EIATTR_MERCURY_ISA_VERSION
	.align		4
        /*00a0*/ 	.byte	0x03, 0x5f
        /*00a2*/ 	.short	0x0101


	//----- nvinfo : EIATTR_VRC_CTA_INIT_COUNT
	.align		4
        /*00a4*/ 	.byte	0x02, 0x4a
	.zero		1
	.zero		1


	//----- nvinfo : EIATTR_EXIT_INSTR_OFFSETS
	.align		4
        /*00a8*/ 	.byte	0x04, 0x1c
        /*00aa*/ 	.short	(.L_241 - .L_240)


	//   ....[0]....
.L_240:
        /*00ac*/ 	.word	0x00000080


	//   ....[1]....
        /*00b0*/ 	.word	0x00000140


	//   ....[2]....
        /*00b4*/ 	.word	0x00000880


	//   ....[3]....
        /*00b8*/ 	.word	0x00006f80


	//----- nvinfo : EIATTR_CRS_STACK_SIZE
	.align		4
.L_241:
        /*00bc*/ 	.byte	0x04, 0x1e
        /*00be*/ 	.short	(.L_243 - .L_242)
.L_242:
        /*00c0*/ 	.word	0x00000000


	//----- nvinfo : EIATTR_CBANK_PARAM_SIZE
	.align		4
.L_243:
        /*00c4*/ 	.byte	0x03, 0x19
        /*00c6*/ 	.short	0x0040


	//----- nvinfo : EIATTR_PARAM_CBANK
	.align		4
        /*00c8*/ 	.byte	0x04, 0x0a
        /*00ca*/ 	.short	(.L_245 - .L_244)
	.align		4
.L_244:
        /*00cc*/ 	.word	index@(.nv.constant0.dma_batch_f32)
        /*00d0*/ 	.short	0x0380
        /*00d2*/ 	.short	0x0040


	//----- nvinfo : EIATTR_SW_WAR
	.align		4
.L_245:
        /*00d4*/ 	.byte	0x04, 0x36
        /*00d6*/ 	.short	(.L_247 - .L_246)
.L_246:
        /*00d8*/ 	.word	0x00000008
.L_247:


//--------------------- .nv.callgraph             --------------------------
	.section	.nv.callgraph,"",@"SHT_CUDA_CALLGRAPH"
	.align	4
	.sectionentsize	8
	.align		4
        /*0000*/ 	.word	0x00000000
	.align		4
        /*0004*/ 	.word	0xffffffff
	.align		4
        /*0008*/ 	.word	0x00000000
	.align		4
        /*000c*/ 	.word	0xfffffffe
	.align		4
        /*0010*/ 	.word	0x00000000
	.align		4
        /*0014*/ 	.word	0xfffffffd
	.align		4
        /*0018*/ 	.word	0x00000000
	.align		4
        /*001c*/ 	.word	0xfffffffc


//--------------------- .text.dma_ms1p_tiled_f32_tx1_ty4 --------------------------
	.section	.text.dma_ms1p_tiled_f32_tx1_ty4,"ax",@progbits
	.align	128
        .global         dma_ms1p_tiled_f32_tx1_ty4
        .type           dma_ms1p_tiled_f32_tx1_ty4,@function
        .size           dma_ms1p_tiled_f32_tx1_ty4,(.L_x_773 - dma_ms1p_tiled_f32_tx1_ty4)
        .other          dma_ms1p_tiled_f32_tx1_ty4,@"STO_CUDA_ENTRY STV_DEFAULT"
dma_ms1p_tiled_f32_tx1_ty4:
.text.dma_ms1p_tiled_f32_tx1_ty4:
[----:B------:R-:W-:Y:S01]  /*0000*/  LDC R1, c[0x0][0x37c] ;  /* 0x0000df00ff017b82 */ /* 0x000fe20000000800 */
[----:B------:R-:W0:Y:S07]  /*0010*/  S2R R5, SR_CTAID.X ;  /* 0x0000000000057919 */ /* 0x000e2e0000002500 */
[----:B------:R-:W1:Y:S01]  /*0020*/  LDC R2, c[0x0][0x39c] ;  /* 0x0000e700ff027b82 */ /* 0x000e620000000800 */
[----:B------:R-:W0:Y:S02]  /*0030*/  S2R R4, SR_TID.Y ;  /* 0x0000000000047919 */ /* 0x000e240000002200 */
[----:B0-----:R-:W-:-:S04]  /*0040*/  LEA R5, R5, R4, 0x2 ;  /* 0x0000000405057211 */ /* 0x001fc800078e10ff */
[----:B-1----:R-:W-:-:S13]  /*0050*/  ISETP.GE.AND P0, PT, R5, R2, PT ;  /* 0x000000020500720c */ /* 0x002fda0003f06270 */
[----:B------:R-:W-:Y:S05]  /*0060*/  @P0 EXIT ;  /* 0x000000000000094d */ /* 0x000fea0003800000 */
[----:B------:R-:W0:Y:S01]  /*0070*/  LDC R0, c[0x0][0x398] ;  /* 0x0000e600ff007b82 */ /* 0x000e220000000800 */
[----:B------:R-:W1:Y:S02]  /*0080*/  LDCU.64 UR8, c[0x0][0x388] ;  /* 0x00007100ff0877ac */ /* 0x000e640008000a00 */
[----:B-1----:R-:W-:-:S04]  /*0090*/  MOV R3, UR9 ;  /* 0x0000000900037c02 */ /* 0x002fc80008000f00 */
[----:B0-----:R-:W-:-:S04]  /*00a0*/  VIMNMX3 R3, R0, UR8, R3, PT ;  /* 0x0000000800037c0f */ /* 0x001fc8000b800103 */
[----:B------:R-:W-:-:S13]  /*00b0*/  ISETP.GE.AND P0, PT, R3, 0x1, PT ;  /* 0x000000010300780c */ /* 0x000fda0003f06270 */
[----:B------:R-:W-:Y:S05]  /*00c0*/  @!P0 EXIT ;  /* 0x000000000000894d */ /* 0x000fea0003800000 */
[----:B------:R-:W0:Y:S02]  /*00d0*/  S2R R3, SR_TID.X ;  /* 0x0000000000037919 */ /* 0x000e240000002100 */
[----:B0-----:R-:W-:-:S13]  /*00e0*/  ISETP.NE.AND P0, PT, R3, RZ, PT ;  /* 0x000000ff0300720c */ /* 0x001fda0003f05270 */
[----:B------:R-:W-:Y:S05]  /*00f0*/  @P0 EXIT ;  /* 0x000000000000094d */ /* 0x000fea0003800000 */
[----:B------:R-:W0:Y:S01]  /*0100*/  LDCU UR7, c[0x0][0x3a8] ;  /* 0x00007500ff0777ac */ /* 0x000e220008000800 */
[C---:B------:R-:W-:Y:S01]  /*0110*/  ISETP.GE.U32.AND P0, PT, R0.reuse, 0x8, PT ;  /* 0x000000080000780c */ /* 0x040fe20003f06070 */
[----:B------:R-:W-:Y:S01]  /*0120*/  HFMA2 R3, -RZ, RZ, 0, 0 ;  /* 0x00000000ff037431 */ /* 0x000fe200000001ff */
[----:B------:R-:W-:Y:S01]  /*0130*/  LOP3.LUT R24, R0, 0x7, RZ, 0xc0, !PT ;  /* 0x0000000700187812 */ /* 0x000fe200078ec0ff */
[----:B------:R-:W1:Y:S03]  /*0140*/  LDCU.64 UR12, c[0x0][0x358] ;  /* 0x00006b00ff0c77ac */ /* 0x000e660008000a00 */
[----:B------:R-:W-:Y:S01]  /*0150*/  ISETP.NE.AND P1, PT, R24, RZ, PT ;  /* 0x000000ff1800720c */ /* 0x000fe20003f25270 */
[----:B0-----:R-:W-:-:S04]  /*0160*/  UISETP.LT.AND UP0, UPT, UR7, 0x1, UPT ;  /* 0x000000010700788c */ /* 0x001fc8000bf01270 */
[----:B------:R-:W-:Y:S02]  /*0170*/  USEL UR7, UR7, 0x1, !UP0 ;  /* 0x0000000107077887 */ /* 0x000fe4000c000000 */
[----:B-1----:R-:W-:Y:S10]  /*0180*/  @!P0 BRA `(.L_x_0) ;  /* 0x0000000000608947 */ /* 0x002ff40003800000 */
[----:B------:R-:W0:Y:S01]  /*0190*/  LDC.64 R22, c[0x0][0x3b0] ;  /* 0x0000ec00ff167b82 */ /* 0x000e220000000a00 */
[----:B------:R-:W-:Y:S01]  /*01a0*/  LOP3.LUT R3, R0, 0x7ffffff8, RZ, 0xc0, !PT ;  /* 0x7ffffff800037812 */ /* 0x000fe200078ec0ff */
[----:B------:R-:W-:-:S06]  /*01b0*/  UMOV UR4, URZ ;  /* 0x000000ff00047c82 */ /* 0x000fcc0008000000 */
.L_x_1:
[----:B-1----:R-:W-:Y:S01]  /*01c0*/  IMAD R7, R2, UR4, R5 ;  /* 0x0000000402077c24 */ /* 0x002fe2000f8e0205 */
[----:B------:R-:W-:Y:S01]  /*01d0*/  MOV R25, 0x7fc00000 ;  /* 0x7fc0000000197802 */ /* 0x000fe20000000f00 */
[----:B------:R-:W-:Y:S02]  /*01e0*/  UIADD3 UR4, UPT, UPT, UR4, 0x8, URZ ;  /* 0x0000000804047890 */ /* 0x000fe4000fffe0ff */
[----:B0-----:R-:W-:-:S04]  /*01f0*/  IMAD.WIDE R6, R7, 0x4, R22 ;  /* 0x0000000407067825 */ /* 0x001fc800078e0216 */
[----:B------:R-:W-:Y:S01]  /*0200*/  ISETP.NE.AND P0, PT, R3, UR4, PT ;  /* 0x0000000403007c0c */ /* 0x000fe2000bf05270 */
[----:B------:R1:W-:Y:S01]  /*0210*/  STG.E desc[UR12][R6.64], R25 ;  /* 0x0000001906007986 */ /* 0x0003e2000c10190c */
[----:B------:R-:W-:-:S05]  /*0220*/  IMAD.WIDE R8, R2, 0x4, R6 ;  /* 0x0000000402087825 */ /* 0x000fca00078e0206 */
        /* <DEDUP_REMOVED lines=13> */
[----:B------:R-:W-:Y:S05]  /*0300*/  @P0 BRA `(.L_x_1) ;  /* 0xfffffffc00ac0947 */ /* 0x000fea000383ffff */
.L_x_0:
[----:B-1----:R-:W-:Y:S01]  /*0310*/  IMAD R15, R4, UR7, RZ ;  /* 0x00000007040f7c24 */ /* 0x002fe2000f8e02ff */
[----:B------:R-:W-:Y:S06]  /*0320*/  @!P1 BRA `(.L_x_2) ;  /* 0x0000000000889947 */ /* 0x000fec0003800000 */
[----:B------:R-:W-:Y:S02]  /*0330*/  ISETP.GE.U32.AND P0, PT, R24, 0x4, PT ;  /* 0x000000041800780c */ /* 0x000fe40003f06070 */
[----:B------:R-:W-:-:S04]  /*0340*/  LOP3.LUT R4, R0, 0x3, RZ, 0xc0, !PT ;  /* 0x0000000300047812 */ /* 0x000fc800078ec0ff */
[----:B------:R-:W-:-:S07]  /*0350*/  ISETP.NE.AND P1, PT, R4, RZ, PT ;  /* 0x000000ff0400720c */ /* 0x000fce0003f25270 */
[----:B------:R-:W-:Y:S06]  /*0360*/  @!P0 BRA `(.L_x_3) ;  /* 0x0000000000308947 */ /* 0x000fec0003800000 */
[----:B------:R-:W0:Y:S01]  /*0370*/  LDC.64 R6, c[0x0][0x3b0] ;  /* 0x0000ec00ff067b82 */ /* 0x000e220000000a00 */
[C---:B------:R-:W-:Y:S01]  /*0380*/  IMAD R9, R3.reuse, R2, R5 ;  /* 0x0000000203097224 */ /* 0x040fe200078e0205 */
[----:B------:R-:W-:Y:S02]  /*0390*/  MOV R17, 0x7fc00000 ;  /* 0x7fc0000000117802 */ /* 0x000fe40000000f00 */
[----:B------:R-:W-:Y:S01]  /*03a0*/  IADD3 R3, PT, PT, R3, 0x4, RZ ;  /* 0x0000000403037810 */ /* 0x000fe20007ffe0ff */
[----:B0-----:R-:W-:-:S05]  /*03b0*/  IMAD.WIDE R6, R9, 0x4, R6 ;  /* 0x0000000409067825 */ /* 0x001fca00078e0206 */
[----:B------:R0:W-:Y:S01]  /*03c0*/  STG.E desc[UR12][R6.64], R17 ;  /* 0x0000001106007986 */ /* 0x0001e2000c10190c */
[----:B------:R-:W-:-:S05]  /*03d0*/  IMAD.WIDE R8, R2, 0x4, R6 ;  /* 0x0000000402087825 */ /* 0x000fca00078e0206 */
[----:B------:R0:W-:Y:S01]  /*03e0*/  STG.E desc[UR12][R8.64], R17 ;  /* 0x0000001108007986 */ /* 0x0001e2000c10190c */
[----:B------:R-:W-:-:S05]  /*03f0*/  IMAD.WIDE R10, R2, 0x4, R8 ;  /* 0x00000004020a7825 */ /* 0x000fca00078e0208 */
[----:B------:R0:W-:Y:S01]  /*0400*/  STG.E desc[UR12][R10.64], R17 ;  /* 0x000000110a007986 */ /* 0x0001e2000c10190c */
[----:B------:R-:W-:-:S05]  /*0410*/  IMAD.WIDE R12, R2, 0x4, R10 ;  /* 0x00000004020c7825 */ /* 0x000fca00078e020a */
[----:B------:R0:W-:Y:S02]  /*0420*/  STG.E desc[UR12][R12.64], R17 ;  /* 0x000000110c007986 */ /* 0x0001e4000c10190c */
.L_x_3:
[----:B------:R-:W-:Y:S05]  /*0430*/  @!P1 BRA `(.L_x_2) ;  /* 0x0000000000449947 */ /* 0x000fea0003800000 */
[----:B0-----:R-:W-:Y:S02]  /*0440*/  LOP3.LUT R6, R0, 0x1, RZ, 0xc0, !PT ;  /* 0x0000000100067812 */ /* 0x001fe400078ec0ff */
[----:B------:R-:W-:Y:S02]  /*0450*/  ISETP.NE.AND P0, PT, R4, 0x1, PT ;  /* 0x000000010400780c */ /* 0x000fe40003f05270 */
[----:B------:R-:W-:-:S13]  /*0460*/  ISETP.NE.U32.AND P1, PT, R6, 0x1, PT ;  /* 0x000000010600780c */ /* 0x000fda0003f25070 */
[----:B------:R-:W0:Y:S01]  /*0470*/  @!P1 LDC.64 R10, c[0x0][0x3b0] ;  /* 0x0000ec00ff0a9b82 */ /* 0x000e220000000a00 */
[----:B------:R-:W-:Y:S05]  /*0480*/  @!P0 BRA `(.L_x_4) ;  /* 0x0000000000208947 */ /* 0x000fea0003800000 */
[----:B------:R-:W1:Y:S01]  /*0490*/  LDC.64 R6, c[0x0][0x3b0] ;  /* 0x0000ec00ff067b82 */ /* 0x000e620000000a00 */
[C---:B------:R-:W-:Y:S01]  /*04a0*/  IMAD R9, R3.reuse, R2, R5 ;  /* 0x0000000203097224 */ /* 0x040fe200078e0205 */
[----:B------:R-:W-:Y:S02]  /*04b0*/  MOV R13, 0x7fc00000 ;  /* 0x7fc00000000d7802 */ /* 0x000fe40000000f00 */
[----:B------:R-:W-:Y:S01]  /*04c0*/  IADD3 R3, PT, PT, R3, 0x2, RZ ;  /* 0x0000000203037810 */ /* 0x000fe20007ffe0ff */
[----:B-1----:R-:W-:-:S05]  /*04d0*/  IMAD.WIDE R6, R9, 0x4, R6 ;  /* 0x0000000409067825 */ /* 0x002fca00078e0206 */
[----:B------:R1:W-:Y:S01]  /*04e0*/  STG.E desc[UR12][R6.64], R13 ;  /* 0x0000000d06007986 */ /* 0x0003e2000c10190c */
[----:B------:R-:W-:-:S05]  /*04f0*/  IMAD.WIDE R8, R2, 0x4, R6 ;  /* 0x0000000402087825 */ /* 0x000fca00078e0206 */
[----:B------:R1:W-:Y:S02]  /*0500*/  STG.E desc[UR12][R8.64], R13 ;  /* 0x0000000d08007986 */ /* 0x0003e4000c10190c */
.L_x_4:
[----:B------:R-:W-:Y:S01]  /*0510*/  @!P1 IMAD R3, R3, R2, R5 ;  /* 0x0000000203039224 */ /* 0x000fe200078e0205 */
[----:B-1----:R-:W-:-:S03]  /*0520*/  @!P1 MOV R7, 0x7fc00000 ;  /* 0x7fc0000000079802 */ /* 0x002fc60000000f00 */
[----:B0-----:R-:W-:-:S05]  /*0530*/  @!P1 IMAD.WIDE R2, R3, 0x4, R10 ;  /* 0x0000000403029825 */ /* 0x001fca00078e020a */
[----:B------:R1:W-:Y:S02]  /*0540*/  @!P1 STG.E desc[UR12][R2.64], R7 ;  /* 0x0000000702009986 */ /* 0x0003e4000c10190c */
.L_x_2:
[----:B-1----:R-:W1:Y:S02]  /*0550*/  LDC.64 R2, c[0x0][0x3a0] ;  /* 0x0000e800ff027b82 */ /* 0x002e640000000a00 */
[----:B-1----:R-:W-:-:S05]  /*0560*/  IMAD.WIDE R2, R5, 0x4, R2 ;  /* 0x0000000405027825 */ /* 0x002fca00078e0202 */
[----:B0-----:R-:W2:Y:S02]  /*0570*/  LDG.E.CONSTANT R6, desc[UR12][R2.64] ;  /* 0x0000000c02067981 */ /* 0x001ea4000c1e9900 */
[----:B--2---:R-:W-:-:S13]  /*0580*/  ISETP.GE.AND P0, PT, R6, R0, PT ;  /* 0x000000000600720c */ /* 0x004fda0003f06270 */
[----:B------:R-:W-:Y:S05]  /*0590*/  @P0 EXIT ;  /* 0x000000000000094d */ /* 0x000fea0003800000 */
[----:B------:R-:W-:Y:S02]  /*05a0*/  UISETP.GE.U32.AND UP0, UPT, UR8, 0x2, UPT ;  /* 0x000000020800788c */ /* 0x000fe4000bf06070 */
[----:B------:R-:W-:Y:S02]  /*05b0*/  UIADD3 UR4, UPT, UPT, UR7, 0x1, URZ ;  /* 0x0000000107047890 */ /* 0x000fe4000fffe0ff */
[----:B------:R-:W-:Y:S02]  /*05c0*/  USHF.R.U32.HI UR8, URZ, 0x1, UR8 ;  /* 0x00000001ff087899 */ /* 0x000fe40008011608 */
[----:B------:R-:W-:Y:S01]  /*05d0*/  UIMAD.WIDE.U32 UR4, UR4, UR7, URZ ;  /* 0x00000007040472a5 */ /* 0x000fe2000f8e00ff */
[----:B------:R-:W-:Y:S01]  /*05e0*/  PLOP3.LUT P0, PT, PT, PT, UP0, 0x80, 0x8 ;  /* 0x000000000008781c */ /* 0x000fe20003f0f008 */
[----:B------:R-:W-:Y:S01]  /*05f0*/  UMOV UR11, 0x3f800000 ;  /* 0x3f800000000b7882 */ /* 0x000fe20000000000 */
[----:B------:R-:W-:Y:S01]  /*0600*/  PLOP3.LUT P1, PT, PT, PT, UP0, 0x80, 0x8 ;  /* 0x000000000008781c */ /* 0x000fe20003f2f008 */
[----:B------:R-:W-:-:S02]  /*0610*/  USHF.R.U64 UR9, UR4, 0x1, UR5 ;  /* 0x0000000104097899 */ /* 0x000fc40008001205 */
[----:B------:R-:W-:-:S04]  /*0620*/  @UP0 UIADD3 UR6, UPT, UPT, UR8, 0x1, URZ ;  /* 0x0000000108060890 */ /* 0x000fc8000fffe0ff */
[----:B------:R-:W-:Y:S01]  /*0630*/  I2FP.F32.S32 R0, UR9 ;  /* 0x0000000900007c45 */ /* 0x000fe20008201400 */
[----:B------:R-:W-:-:S03]  /*0640*/  @UP0 UIMAD.WIDE.U32 UR4, UR6, UR8, URZ ;  /* 0x00000008060402a5 */ /* 0x000fc6000f8e00ff */
[----:B------:R-:W-:Y:S01]  /*0650*/  IADD3 R2, PT, PT, R0, 0x1800000, RZ ;  /* 0x0180000000027810 */ /* 0x000fe20007ffe0ff */
[----:B------:R-:W-:-:S03]  /*0660*/  @UP0 USHF.R.U64 UR4, UR4, 0x1, UR5 ;  /* 0x0000000104040899 */ /* 0x000fc60008001205 */
[----:B------:R-:W-:-:S03]  /*0670*/  LOP3.LUT R2, R2, 0x7f800000, RZ, 0xc0, !PT ;  /* 0x7f80000002027812 */ /* 0x000fc600078ec0ff */
[----:B------:R-:W-:Y:S02]  /*0680*/  @P0 I2FP.F32.S32 R3, UR4 ;  /* 0x0000000400030c45 */ /* 0x000fe40008201400 */
[----:B------:R-:W-:Y:S02]  /*0690*/  ISETP.GT.U32.AND P0, PT, R2, 0x1ffffff, PT ;  /* 0x01ffffff0200780c */ /* 0x000fe40003f04070 */
[----:B------:R-:W-:-:S11]  /*06a0*/  @P1 R2UR UR11, R3 ;  /* 0x00000000030b12ca */ /* 0x000fd600000e0000 */
[----:B------:R-:W-:Y:S05]  /*06b0*/  @P0 BRA `(.L_x_5) ;  /* 0x0000000000100947 */ /* 0x000fea0003800000 */
[----:B------:R-:W-:-:S07]  /*06c0*/  MOV R19, 0x6e0 ;  /* 0x000006e000137802 */ /* 0x000fce0000000f00 */
[----:B------:R-:W-:Y:S05]  /*06d0*/  CALL.REL.NOINC `($__internal_0_$__cuda_sm20_rcp_rn_f32_slowpath) ;  /* 0x000000a000287944 */ /* 0x000fea0003c00000 */
[----:B------:R-:W-:Y:S01]  /*06e0*/  MOV R45, R43 ;  /* 0x0000002b002d7202 */ /* 0x000fe20000000f00 */
[----:B------:R-:W-:Y:S06]  /*06f0*/  BRA `(.L_x_6) ;  /* 0x0000000000107947 */ /* 0x000fec0003800000 */
.L_x_5:
[----:B------:R-:W0:Y:S02]  /*0700*/  MUFU.RCP R45, R0 ;  /* 0x00000000002d7308 */ /* 0x000e240000001000 */
[----:B0-----:R-:W-:-:S04]  /*0710*/  FFMA R2, R0, R45, -1 ;  /* 0xbf80000000027423 */ /* 0x001fc8000000002d */
[----:B------:R-:W-:-:S04]  /*0720*/  FADD.FTZ R2, -R2, -RZ ;  /* 0x800000ff02027221 */ /* 0x000fc80000010100 */
[----:B------:R-:W-:-:S07]  /*0730*/  FFMA R45, R45, R2, R45 ;  /* 0x000000022d2d7223 */ /* 0x000fce000000002d */
.L_x_6:
[----:B------:R-:W0:Y:S02]  /*0740*/  LDCU UR4, c[0x0][0x38c] ;  /* 0x00007180ff0477ac */ /* 0x000e240008000800 */
[----:B0-----:R-:W-:Y:S01]  /*0750*/  I2FP.F32.U32 R0, UR4 ;  /* 0x0000000400007c45 */ /* 0x001fe20008201000 */
[----:B------:R-:W-:Y:S02]  /*0760*/  UMOV UR4, 0x40000000 ;  /* 0x4000000000047882 */ /* 0x000fe40000000000 */
[----:B------:R-:W-:Y:S02]  /*0770*/  MOV R2, UR4 ;  /* 0x0000000400027c02 */ /* 0x000fe40008000f00 */
[----:B------:R-:W-:-:S13]  /*0780*/  R2UR UR18, R0 ;  /* 0x00000000001272ca */ /* 0x000fda00000e0000 */
[----:B------:R-:W-:-:S05]  /*0790*/  MOV R3, UR18 ;  /* 0x0000001200037c02 */ /* 0x000fca0008000f00 */
[----:B------:R-:W-:-:S04]  /*07a0*/  FADD R3, R3, 1 ;  /* 0x3f80000003037421 */ /* 0x000fc80000000000 */
[----:B------:R-:W0:Y:S08]  /*07b0*/  MUFU.RCP R0, R3 ;  /* 0x0000000300007308 */ /* 0x000e300000001000 */
[----:B------:R-:W1:Y:S01]  /*07c0*/  FCHK P0, R2, R3 ;  /* 0x0000000302007302 */ /* 0x000e620000000000 */
[----:B0-----:R-:W-:-:S04]  /*07d0*/  FFMA R7, -R3, R0, 1 ;  /* 0x3f80000003077423 */ /* 0x001fc80000000100 */
[----:B------:R-:W-:-:S04]  /*07e0*/  FFMA R7, R0, R7, R0 ;  /* 0x0000000700077223 */ /* 0x000fc80000000000 */
[----:B------:R-:W-:-:S04]  /*07f0*/  FFMA R0, R7, 2, RZ ;  /* 0x4000000007007823 */ /* 0x000fc800000000ff */
[----:B------:R-:W-:-:S04]  /*0800*/  FFMA R9, -R3, R0, 2 ;  /* 0x4000000003097423 */ /* 0x000fc80000000100 */
[----:B------:R-:W-:Y:S01]  /*0810*/  FFMA R7, R7, R9, R0 ;  /* 0x0000000907077223 */ /* 0x000fe20000000000 */
[----:B-1----:R-:W-:Y:S06]  /*0820*/  @!P0 BRA `(.L_x_7) ;  /* 0x0000000000108947 */ /* 0x002fec0003800000 */
[----:B------:R-:W-:Y:S01]  /*0830*/  HFMA2 R2, -RZ, RZ, 2, 0 ;  /* 0x40000000ff027431 */ /* 0x000fe200000001ff */
[----:B------:R-:W-:-:S07]  /*0840*/  MOV R4, 0x860 ;  /* 0x0000086000047802 */ /* 0x000fce0000000f00 */
[----:B------:R-:W-:Y:S05]  /*0850*/  CALL.REL.NOINC `($__internal_1_$__cuda_sm3x_div_rn_noftz_f32_slowpath) ;  /* 0x000000a0009c7944 */ /* 0x000fea0003c00000 */
[----:B------:R-:W-:-:S07]  /*0860*/  MOV R7, R2 ;  /* 0x0000000200077202 */ /* 0x000fce0000000f00 */
.L_x_7:
[----:B------:R-:W-:Y:S01]  /*0870*/  I2FP.F32.U32 R8, UR7 ;  /* 0x0000000700087c45 */ /* 0x000fe20008201000 */
[----:B------:R-:W0:Y:S04]  /*0880*/  LDCU.64 UR4, c[0x0][0x388] ;  /* 0x00007100ff0477ac */ /* 0x000e280008000a00 */
[----:B------:R-:W-:Y:S01]  /*0890*/  FADD R3, R8, 1 ;  /* 0x3f80000008037421 */ /* 0x000fe20000000000 */
[----:B------:R-:W-:Y:S01]  /*08a0*/  UMOV UR6, 0x40000000 ;  /* 0x4000000000067882 */ /* 0x000fe20000000000 */
[----:B------:R-:W-:Y:S01]  /*08b0*/  UIADD3 UR19, UPT, UPT, UR8, -0x1, URZ ;  /* 0xffffffff08137890 */ /* 0x000fe2000fffe0ff */
[----:B------:R-:W-:Y:S01]  /*08c0*/  MOV R4, UR6 ;  /* 0x0000000600047c02 */ /* 0x000fe20008000f00 */
[----:B------:R-:W1:Y:S02]  /*08d0*/  MUFU.RCP R0, R3 ;  /* 0x0000000300007308 */ /* 0x000e640000001000 */
[----:B------:R-:W-:-:S06]  /*08e0*/  USEL UR9, UR19, URZ, UP0 ;  /* 0x000000ff13097287 */ /* 0x000fcc0008000000 */
[----:B------:R-:W2:Y:S01]  /*08f0*/  FCHK P0, R4, R3 ;  /* 0x0000000304007302 */ /* 0x000ea20000000000 */
[----:B------:R-:W-:Y:S01]  /*0900*/  IADD3 R11, PT, PT, R6, UR9, RZ ;  /* 0x00000009060b7c10 */ /* 0x000fe2000fffe0ff */
[----:B0-----:R-:W-:Y:S02]  /*0910*/  UIADD3 UR5, UPT, UPT, UR5, -0x1, URZ ;  /* 0xffffffff05057890 */ /* 0x001fe4000fffe0ff */
[----:B------:R-:W-:-:S04]  /*0920*/  UIADD3 UR6, UPT, UPT, UR4, -0x1, URZ ;  /* 0xffffffff04067890 */ /* 0x000fc8000fffe0ff */
[C---:B------:R-:W-:Y:S01]  /*0930*/  IADD3 R9, PT, PT, R6.reuse, UR5, RZ ;  /* 0x0000000506097c10 */ /* 0x040fe2000fffe0ff */
[----:B-1----:R-:W-:Y:S01]  /*0940*/  FFMA R19, -R3, R0, 1 ;  /* 0x3f80000003137423 */ /* 0x002fe20000000100 */
[----:B------:R-:W-:-:S03]  /*0950*/  IADD3 R13, PT, PT, R6, UR6, RZ ;  /* 0x00000006060d7c10 */ /* 0x000fc6000fffe0ff */
[----:B------:R-:W-:-:S04]  /*0960*/  FFMA R19, R0, R19, R0 ;  /* 0x0000001300137223 */ /* 0x000fc80000000000 */
[----:B------:R-:W-:-:S04]  /*0970*/  FFMA R0, R19, 2, RZ ;  /* 0x4000000013007823 */ /* 0x000fc800000000ff */
[----:B------:R-:W-:-:S04]  /*0980*/  FFMA R2, -R3, R0, 2 ;  /* 0x4000000003027423 */ /* 0x000fc80000000100 */
[----:B------:R-:W-:Y:S01]  /*0990*/  FFMA R19, R19, R2, R0 ;  /* 0x0000000213137223 */ /* 0x000fe20000000000 */
[----:B--2---:R-:W-:Y:S06]  /*09a0*/  @!P0 BRA `(.L_x_8) ;  /* 0x0000000000108947 */ /* 0x004fec0003800000 */
[----:B------:R-:W-:Y:S01]  /*09b0*/  HFMA2 R2, -RZ, RZ, 2, 0 ;  /* 0x40000000ff027431 */ /* 0x000fe200000001ff */
[----:B------:R-:W-:-:S07]  /*09c0*/  MOV R4, 0x9e0 ;  /* 0x000009e000047802 */ /* 0x000fce0000000f00 */
[----:B------:R-:W-:Y:S05]  /*09d0*/  CALL.REL.NOINC `($__internal_1_$__cuda_sm3x_div_rn_noftz_f32_slowpath) ;  /* 0x000000a0003c7944 */ /* 0x000fea0003c00000 */
[----:B------:R-:W-:-:S07]  /*09e0*/  MOV R19, R2 ;  /* 0x0000000200137202 */ /* 0x000fce0000000f00 */
.L_x_8:
[----:B------:R-:W-:Y:S01]  /*09f0*/  HFMA2 R18, -RZ, RZ, 0, 0 ;  /* 0x00000000ff127431 */ /* 0x000fe200000001ff */
[----:B------:R-:W-:Y:S06]  /*0a00*/  BRA.U !UP0, `(.L_x_9) ;  /* 0x0000000108407547 */ /* 0x000fec000b800000 */
[----:B------:R-:W-:Y:S01]  /*0a10*/  I2FP.F32.U32 R0, UR8 ;  /* 0x0000000800007c45 */ /* 0x000fe20008201000 */
[----:B------:R-:W-:Y:S02]  /*0a20*/  UMOV UR4, 0x40000000 ;  /* 0x4000000000047882 */ /* 0x000fe40000000000 */
[----:B------:R-:W-:Y:S02]  /*0a30*/  MOV R4, UR4 ;  /* 0x0000000400047c02 */ /* 0x000fe40008000f00 */
        /* <DEDUP_REMOVED lines=9> */
[----:B------:R-:W-:Y:S02]  /*0ad0*/  MOV R2, 0x40000000 ;  /* 0x4000000000027802 */ /* 0x000fe40000000f00 */
[----:B------:R-:W-:-:S07]  /*0ae0*/  MOV R4, 0xb00 ;  /* 0x00000b0000047802 */ /* 0x000fce0000000f00 */
[----:B------:R-:W-:Y:S05]  /*0af0*/  CALL.REL.NOINC `($__internal_1_$__cuda_sm3x_div_rn_noftz_f32_slowpath) ;  /* 0x0000009c00f47944 */ /* 0x000fea0003c00000 */
.L_x_10:
[----:B------:R-:W-:-:S07]  /*0b00*/  MOV R18, R2 ;  /* 0x0000000200127202 */ /* 0x000fce0000000f00 */
.L_x_9:
[----:B------:R-:W0:Y:S01]  /*0b10*/  S2UR UR9, SR_CgaCtaId ;  /* 0x00000000000979c3 */ /* 0x000e220000008800 */
[----:B------:R-:W1:Y:S01]  /*0b20*/  LDCU UR14, c[0x0][0x394] ;  /* 0x00007280ff0e77ac */ /* 0x000e620008000800 */
[----:B------:R-:W-:Y:S01]  /*0b30*/  I2FP.F32.U32 R10, UR8 ;  /* 0x00000008000a7c45 */ /* 0x000fe20008201000 */
[----:B------:R-:W-:Y:S01]  /*0b40*/  FADD R12, -R7, 1 ;  /* 0x3f800000070c7421 */ /* 0x000fe20000000100 */
[----:B------:R-:W2:Y:S01]  /*0b50*/  LDCU UR10, c[0x0][0x388] ;  /* 0x00007100ff0a77ac */ /* 0x000ea20008000800 */
[----:B------:R-:W-:Y:S01]  /*0b60*/  UMOV UR4, 0x400 ;  /* 0x0000040000047882 */ /* 0x000fe20000000000 */
[----:B-1----:R-:W-:Y:S01]  /*0b70*/  UISETP.NE.AND UP0, UPT, UR14, URZ, UPT ;  /* 0x000000ff0e00728c */ /* 0x002fe2000bf05270 */
[----:B--2---:R-:W-:Y:S01]  /*0b80*/  I2FP.F32.U32 R14, UR10 ;  /* 0x0000000a000e7c45 */ /* 0x004fe20008201000 */
[----:B0-----:R-:W-:-:S06]  /*0b90*/  ULEA UR4, UR9, UR4, 0x18 ;  /* 0x0000000409047291 */ /* 0x001fcc000f8ec0ff */
[----:B------:R-:W-:Y:S01]  /*0ba0*/  LEA R15, R15, UR4, 0x2 ;  /* 0x000000040f0f7c11 */ /* 0x000fe2000f8e10ff */
[----:B------:R-:W-:Y:S06]  /*0bb0*/  BRA.U UP0, `(.L_x_11) ;  /* 0x0000004900347547 */ /* 0x000fec000b800000 */
[----:B------:R-:W-:-:S04]  /*0bc0*/  UIADD3 UR8, UPT, UPT, UR10, 0x1, URZ ;  /* 0x000000010a087890 */ /* 0x000fc8000fffe0ff */
[----:B------:R-:W-:-:S04]  /*0bd0*/  UIMAD.WIDE.U32 UR8, UR8, UR10, URZ ;  /* 0x0000000a080872a5 */ /* 0x000fc8000f8e00ff */
[----:B------:R-:W-:-:S06]  /*0be0*/  USHF.R.U64 UR8, UR8, 0x1, UR9 ;  /* 0x0000000108087899 */ /* 0x000fcc0008001209 */
[----:B------:R-:W-:-:S04]  /*0bf0*/  I2FP.F32.S32 R0, UR8 ;  /* 0x0000000800007c45 */ /* 0x000fc80008201400 */
[----:B------:R-:W-:-:S04]  /*0c00*/  IADD3 R2, PT, PT, R0, 0x1800000, RZ ;  /* 0x0180000000027810 */ /* 0x000fc80007ffe0ff */
[----:B------:R-:W-:-:S04]  /*0c10*/  LOP3.LUT R2, R2, 0x7f800000, RZ, 0xc0, !PT ;  /* 0x7f80000002027812 */ /* 0x000fc800078ec0ff */
[----:B------:R-:W-:-:S13]  /*0c20*/  ISETP.GT.U32.AND P0, PT, R2, 0x1ffffff, PT ;  /* 0x01ffffff0200780c */ /* 0x000fda0003f04070 */
[----:B------:R-:W-:Y:S05]  /*0c30*/  @P0 BRA `(.L_x_12) ;  /* 0x0000000000100947 */ /* 0x000fea0003800000 */
[----:B------:R-:W-:-:S07]  /*0c40*/  MOV R19, 0xc60 ;  /* 0x00000c6000137802 */ /* 0x000fce0000000f00 */
[----:B------:R-:W-:Y:S05]  /*0c50*/  CALL.REL.NOINC `($__internal_0_$__cuda_sm20_rcp_rn_f32_slowpath) ;  /* 0x0000009800c87944 */ /* 0x000fea0003c00000 */
[----:B------:R-:W-:Y:S01]  /*0c60*/  MOV R44, R43 ;  /* 0x0000002b002c7202 */ /* 0x000fe20000000f00 */
[----:B------:R-:W-:Y:S06]  /*0c70*/  BRA `(.L_x_13) ;  /* 0x0000000000107947 */ /* 0x000fec0003800000 */
.L_x_12:
[----:B------:R-:W0:Y:S02]  /*0c80*/  MUFU.RCP R3, R0 ;  /* 0x0000000000037308 */ /* 0x000e240000001000 */
[----:B0-----:R-:W-:-:S04]  /*0c90*/  FFMA R2, R0, R3, -1 ;  /* 0xbf80000000027423 */ /* 0x001fc80000000003 */
[----:B------:R-:W-:-:S04]  /*0ca0*/  FADD.FTZ R2, -R2, -RZ ;  /* 0x800000ff02027221 */ /* 0x000fc80000010100 */
[----:B------:R-:W-:-:S07]  /*0cb0*/  FFMA R44, R3, R2, R3 ;  /* 0x00000002032c7223 */ /* 0x000fce0000000003 */
.L_x_13:
[----:B------:R-:W-:-:S04]  /*0cc0*/  UIADD3 UR4, UPT, UPT, UR11, 0x1800000, URZ ;  /* 0x018000000b047890 */ /* 0x000fc8000fffe0ff */
[----:B------:R-:W-:-:S04]  /*0cd0*/  ULOP3.LUT UR4, UR4, 0x7f800000, URZ, 0xc0, !UPT ;  /* 0x7f80000004047892 */ /* 0x000fc8000f8ec0ff */
[----:B------:R-:W-:-:S09]  /*0ce0*/  UISETP.GT.U32.AND UP0, UPT, UR4, 0x1ffffff, UPT ;  /* 0x01ffffff0400788c */ /* 0x000fd2000bf04070 */
[----:B------:R-:W-:Y:S05]  /*0cf0*/  BRA.U UP0, `(.L_x_14) ;  /* 0x0000000100107547 */ /* 0x000fea000b800000 */
[----:B------:R-:W-:Y:S02]  /*0d00*/  MOV R0, UR11 ;  /* 0x0000000b00007c02 */ /* 0x000fe40008000f00 */
[----:B------:R-:W-:-:S07]  /*0d10*/  MOV R19, 0xd30 ;  /* 0x00000d3000137802 */ /* 0x000fce0000000f00 */
[----:B------:R-:W-:Y:S05]  /*0d20*/  CALL.REL.NOINC `($__internal_0_$__cuda_sm20_rcp_rn_f32_slowpath) ;  /* 0x0000009800947944 */ /* 0x000fea0003c00000 */
[----:B------:R-:W-:Y:S05]  /*0d30*/  BRA `(.L_x_15) ;  /* 0x0000000000147947 */ /* 0x000fea0003800000 */
.L_x_14:
[----:B------:R-:W0:Y:S01]  /*0d40*/  MUFU.RCP R43, UR11 ;  /* 0x0000000b002b7d08 */ /* 0x000e220008001000 */
[----:B------:R-:W-:-:S05]  /*0d50*/  MOV R0, UR11 ;  /* 0x0000000b00007c02 */ /* 0x000fca0008000f00 */
[----:B0-----:R-:W-:-:S04]  /*0d60*/  FFMA R0, R43, R0, -1 ;  /* 0xbf8000002b007423 */ /* 0x001fc80000000000 */
[----:B------:R-:W-:-:S04]  /*0d70*/  FADD.FTZ R0, -R0, -RZ ;  /* 0x800000ff00007221 */ /* 0x000fc80000010100 */
[----:B------:R-:W-:-:S07]  /*0d80*/  FFMA R43, R43, R0, R43 ;  /* 0x000000002b2b7223 */ /* 0x000fce000000002b */
.L_x_15:
[----:B------:R-:W0:Y:S01]  /*0d90*/  LDCU.64 UR8, c[0x0][0x388] ;  /* 0x00007100ff0877ac */ /* 0x000e220008000a00 */
[----:B------:R-:W-:Y:S01]  /*0da0*/  HFMA2 R42, -RZ, RZ, 0, 0 ;  /* 0x00000000ff2a7431 */ /* 0x000fe200000001ff */
[----:B------:R-:W-:Y:S01]  /*0db0*/  PRMT R41, RZ, 0x7610, R41 ;  /* 0x00007610ff297816 */ /* 0x000fe20000000029 */
[----:B------:R-:W-:Y:S01]  /*0dc0*/  HFMA2 R38, -RZ, RZ, 0, 0 ;  /* 0x00000000ff267431 */ /* 0x000fe200000001ff */
[----:B------:R-:W1:Y:S01]  /*0dd0*/  LDCU UR10, c[0x0][0x3a8] ;  /* 0x00007500ff0a77ac */ /* 0x000e620008000800 */
[----:B------:R-:W-:Y:S02]  /*0de0*/  MOV R40, RZ ;  /* 0x000000ff00287202 */ /* 0x000fe40000000f00 */
[----:B------:R-:W-:Y:S02]  /*0df0*/  CS2R R32, SRZ ;  /* 0x0000000000207805 */ /* 0x000fe4000001ff00 */
[----:B------:R-:W-:Y:S02]  /*0e00*/  MOV R39, 0x7fc00000 ;  /* 0x7fc0000000277802 */ /* 0x000fe40000000f00 */
[----:B------:R-:W-:-:S02]  /*0e10*/  CS2R R30, SRZ ;  /* 0x00000000001e7805 */ /* 0x000fc4000001ff00 */
[----:B------:R-:W-:Y:S02]  /*0e20*/  PRMT R37, RZ, 0x7610, R37 ;  /* 0x00007610ff257816 */ /* 0x000fe40000000025 */
[----:B------:R-:W-:Y:S02]  /*0e30*/  CS2R R28, SRZ ;  /* 0x00000000001c7805 */ /* 0x000fe4000001ff00 */
[----:B------:R-:W-:Y:S02]  /*0e40*/  PRMT R36, RZ, 0x7610, R36 ;  /* 0x00007610ff247816 */ /* 0x000fe40000000024 */
[----:B------:R-:W-:Y:S02]  /*0e50*/  CS2R R26, SRZ ;  /* 0x00000000001a7805 */ /* 0x000fe4000001ff00 */
[----:B------:R-:W-:Y:S02]  /*0e60*/  PRMT R34, RZ, 0x7610, R34 ;  /* 0x00007610ff227816 */ /* 0x000fe40000000022 */
[----:B------:R-:W-:-:S02]  /*0e70*/  CS2R R24, SRZ ;  /* 0x0000000000187805 */ /* 0x000fc4000001ff00 */
[----:B------:R-:W-:Y:S02]  /*0e80*/  MOV R35, RZ ;  /* 0x000000ff00237202 */ /* 0x000fe40000000f00 */
[----:B------:R-:W-:Y:S01]  /*0e90*/  CS2R R22, SRZ ;  /* 0x0000000000167805 */ /* 0x000fe2000001ff00 */
[----:B0-----:R-:W-:Y:S02]  /*0ea0*/  ULOP3.LUT UR17, UR8, 0x7, URZ, 0xc0, !UPT ;  /* 0x0000000708117892 */ /* 0x001fe4000f8ec0ff */
[----:B------:R-:W-:Y:S02]  /*0eb0*/  ULOP3.LUT UR20, UR8, 0x3, URZ, 0xc0, !UPT ;  /* 0x0000000308147892 */ /* 0x000fe4000f8ec0ff */
[----:B------:R-:W-:Y:S02]  /*0ec0*/  ULOP3.LUT UR22, UR8, 0x6, URZ, 0xc0, !UPT ;  /* 0x0000000608167892 */ /* 0x000fe4000f8ec0ff */
[----:B------:R-:W-:Y:S02]  /*0ed0*/  ULOP3.LUT UR7, UR8, 0x7ffffff8, URZ, 0xc0, !UPT ;  /* 0x7ffffff808077892 */ /* 0x000fe4000f8ec0ff */
[----:B------:R-:W-:-:S02]  /*0ee0*/  ULOP3.LUT UR4, UR9, 0x7ffffff0, URZ, 0xc0, !UPT ;  /* 0x7ffffff009047892 */ /* 0x000fc4000f8ec0ff */
[----:B------:R-:W-:Y:S02]  /*0ef0*/  USHF.R.U32.HI UR8, URZ, 0x1, UR8 ;  /* 0x00000001ff087899 */ /* 0x000fe40008011608 */
[----:B-1----:R-:W-:Y:S02]  /*0f00*/  UISETP.LT.AND UP0, UPT, UR10, 0x1, UPT ;  /* 0x000000010a00788c */ /* 0x002fe4000bf01270 */
[----:B------:R-:W-:Y:S02]  /*0f10*/  UIADD3 UR14, UPT, UPT, -UR4, URZ, URZ ;  /* 0x000000ff040e7290 */ /* 0x000fe4000fffe1ff */
[----:B------:R-:W-:Y:S02]  /*0f20*/  USEL UR15, UR10, 0x1, !UP0 ;  /* 0x000000010a0f7887 */ /* 0x000fe4000c000000 */
[----:B------:R-:W-:Y:S02]  /*0f30*/  ULOP3.LUT UR4, UR8, 0x7, URZ, 0xc0, !UPT ;  /* 0x0000000708047892 */ /* 0x000fe4000f8ec0ff */
[----:B------:R-:W-:-:S02]  /*0f40*/  ULOP3.LUT UR16, UR9, 0x7, URZ, 0xc0, !UPT ;  /* 0x0000000709107892 */ /* 0x000fc4000f8ec0ff */
[----:B------:R-:W-:Y:S02]  /*0f50*/  ULOP3.LUT UR21, UR9, 0x3, URZ, 0xc0, !UPT ;  /* 0x0000000309157892 */ /* 0x000fe4000f8ec0ff */
[----:B------:R-:W-:Y:S02]  /*0f60*/  ULOP3.LUT UR11, UR9, 0xf, URZ, 0xc0, !UPT ;  /* 0x0000000f090b7892 */ /* 0x000fe4000f8ec0ff */
[----:B------:R-:W-:Y:S02]  /*0f70*/  ULOP3.LUT UR9, UR8, 0x3ffffff8, URZ, 0xc0, !UPT ;  /* 0x3ffffff808097892 */ /* 0x000fe4000f8ec0ff */
[----:B------:R-:W-:Y:S02]  /*0f80*/  ULOP3.LUT UR24, UR15, 0x7, URZ, 0xc0, !UPT ;  /* 0x000000070f187892 */ /* 0x000fe4000f8ec0ff */
[----:B------:R-:W-:Y:S02]  /*0f90*/  ULOP3.LUT UR25, UR15, 0x3, URZ, 0xc0, !UPT ;  /* 0x000000030f197892 */ /* 0x000fe4000f8ec0ff */
[----:B------:R-:W-:-:S02]  /*0fa0*/  ULOP3.LUT UR26, UR15, 0x7ffffff8, URZ, 0xc0, !UPT ;  /* 0x7ffffff80f1a7892 */ /* 0x000fc4000f8ec0ff */
[----:B------:R-:W-:-:S12]  /*0fb0*/  UIADD3 UR10, UPT, UPT, UR4, -0x1, URZ ;  /* 0xffffffff040a7890 */ /* 0x000fd8000fffe0ff */
.L_x_57:
[----:B0-----:R-:W0:Y:S08]  /*0fc0*/  LDC R4, c[0x0][0x39c] ;  /* 0x0000e700ff047b82 */ /* 0x001e300000000800 */
[----:B------:R-:W1:Y:S01]  /*0fd0*/  LDC.64 R2, c[0x0][0x380] ;  /* 0x0000e000ff027b82 */ /* 0x000e620000000a00 */
[----:B0-----:R-:W-:-:S04]  /*0fe0*/  IMAD R21, R6, R4, R5 ;  /* 0x0000000406157224 */ /* 0x001fc800078e0205 */
[----:B-1----:R-:W-:-:S05]  /*0ff0*/  IMAD.WIDE R16, R21, 0x4, R2 ;  /* 0x0000000415107825 */ /* 0x002fca00078e0202 */
[----:B------:R-:W2:Y:S01]  /*1000*/  LDG.E.CONSTANT R0, desc[UR12][R16.64] ;  /* 0x0000000c10007981 */ /* 0x000ea2000c1e9900 */
[----:B------:R-:W-:Y:S01]  /*1010*/  LOP3.LUT P1, RZ, R34, 0xff, RZ, 0xc0, !PT ;  /* 0x000000ff22ff7812 */ /* 0x000fe2000782c0ff */
[----:B------:R-:W-:Y:S01]  /*1020*/  BSSY.RECONVERGENT B2, `(.L_x_16) ;  /* 0x0000106000027945 */ /* 0x000fe20003800200 */
[----:B------:R-:W-:-:S11]  /*1030*/  MOV R34, 0x1 ;  /* 0x0000000100227802 */ /* 0x000fd60000000f00 */
[----:B------:R-:W-:Y:S01]  /*1040*/  @P1 PLOP3.LUT P0, PT, PT, PT, PT, 0x8, 0x80 ;  /* 0x000000000080181c */ /* 0x000fe20003f0e170 */
[----:B--2---:R-:W-:-:S04]  /*1050*/  @P1 FADD R18, -R35, R0 ;  /* 0x0000000023121221 */ /* 0x004fc80000000100 */
[----:B------:R-:W-:Y:S01]  /*1060*/  @P1 FFMA R35, R18, R7, R35 ;  /* 0x0000000712231223 */ /* 0x000fe20000000023 */
[----:B------:R-:W-:Y:S07]  /*1070*/  @P1 BRA `(.L_x_17) ;  /* 0x0000001000001947 */ /* 0x000fee0003800000 */
[----:B------:R-:W-:Y:S02]  /*1080*/  ISETP.GE.AND P1, PT, R6, R9, PT ;  /* 0x000000090600720c */ /* 0x000fe40003f26270 */
[----:B------:R-:W-:Y:S02]  /*1090*/  PLOP3.LUT P0, PT, PT, PT, PT, 0x80, 0x8 ;  /* 0x000000000008781c */ /* 0x000fe40003f0f070 */
[----:B------:R-:W-:-:S09]  /*10a0*/  PRMT R34, RZ, 0x7610, R34 ;  /* 0x00007610ff227816 */ /* 0x000fd20000000022 */
[----:B------:R-:W-:Y:S05]  /*10b0*/  @!P1 BRA `(.L_x_17) ;  /* 0x0000000c00f09947 */ /* 0x000fea0003800000 */
[----:B------:R-:W0:Y:S01]  /*10c0*/  LDC R17, c[0x0][0x38c] ;  /* 0x0000e300ff117b82 */ /* 0x000e220000000800 */
[----:B------:R-:W-:Y:S01]  /*10d0*/  BSSY.RECONVERGENT B0, `(.L_x_18) ;  /* 0x00000e8000007945 */ /* 0x000fe20003800200 */
[----:B------:R-:W-:Y:S01]  /*10e0*/  HFMA2 R49, -RZ, RZ, 0, 0 ;  /* 0x00000000ff317431 */ /* 0x000fe200000001ff */
[----:B0-----:R-:W-:-:S04]  /*10f0*/  IADD3 R46, PT, PT, R6, 0x1, -R17 ;  /* 0x00000001062e7810 */ /* 0x001fc80007ffe811 */
[----:B------:R-:W-:-:S13]  /*1100*/  ISETP.GT.AND P0, PT, R46, R6, PT ;  /* 0x000000062e00720c */ /* 0x000fda0003f04270 */
[----:B------:R-:W-:Y:S05]  /*1110*/  @P0 BRA `(.L_x_19) ;  /* 0x0000000c008c0947 */ /* 0x000fea0003800000 */
[----:B------:R-:W-:Y:S01]  /*1120*/  UISETP.GE.U32.AND UP0, UPT, UR5, 0xf, UPT ;  /* 0x0000000f0500788c */ /* 0x000fe2000bf06070 */
[----:B------:R-:W-:Y:S02]  /*1130*/  MOV R49, RZ ;  /* 0x000000ff00317202 */ /* 0x000fe40000000f00 */
[----:B------:R-:W-:-:S06]  /*1140*/  MOV R47, RZ ;  /* 0x000000ff002f7202 */ /* 0x000fcc0000000f00 */
[----:B------:R-:W-:Y:S05]  /*1150*/  BRA.U !UP0, `(.L_x_20) ;  /* 0x0000000508b07547 */ /* 0x000fea000b800000 */
[----:B------:R-:W-:Y:S01]  /*1160*/  HFMA2 R20, -RZ, RZ, 0, 0 ;  /* 0x00000000ff147431 */ /* 0x000fe200000001ff */
[----:B------:R-:W-:Y:S01]  /*1170*/  IADD3 R48, PT, PT, R6, -R17, RZ ;  /* 0x8000001106307210 */ /* 0x000fe20007ffe0ff */
[----:B------:R-:W-:Y:S01]  /*1180*/  IMAD R51, R46, R4, R5 ;  /* 0x000000042e337224 */ /* 0x000fe200078e0205 */
[----:B------:R-:W-:Y:S01]  /*1190*/  MOV R49, RZ ;  /* 0x000000ff00317202 */ /* 0x000fe20000000f00 */
[----:B------:R-:W-:-:S06]  /*11a0*/  UMOV UR4, UR14 ;  /* 0x0000000e00047c82 */ /* 0x000fcc0008000000 */
.L_x_21:
[----:B------:R-:W-:-:S05]  /*11b0*/  IMAD.WIDE R16, R51, 0x4, R2 ;  /* 0x0000000433107825 */ /* 0x000fca00078e0202 */
[----:B------:R-:W2:Y:S01]  /*11c0*/  LDG.E.CONSTANT R50, desc[UR12][R16.64] ;  /* 0x0000000c10327981 */ /* 0x000ea2000c1e9900 */
[----:B------:R-:W-:-:S05]  /*11d0*/  IMAD.WIDE R46, R4, 0x4, R16 ;  /* 0x00000004042e7825 */ /* 0x000fca00078e0210 */
[----:B------:R0:W3:Y:S02]  /*11e0*/  LDG.E.CONSTANT R52, desc[UR12][R46.64] ;  /* 0x0000000c2e347981 */ /* 0x0000e4000c1e9900 */
[----:B0-----:R-:W-:-:S05]  /*11f0*/  IMAD.WIDE R46, R4, 0x4, R46 ;  /* 0x00000004042e7825 */ /* 0x001fca00078e022e */
[----:B------:R-:W4:Y:S01]  /*1200*/  LDG.E.CONSTANT R53, desc[UR12][R46.64] ;  /* 0x0000000c2e357981 */ /* 0x000f22000c1e9900 */
[----:B------:R-:W-:-:S05]  /*1210*/  IMAD.WIDE R34, R4, 0x4, R46 ;  /* 0x0000000404227825 */ /* 0x000fca00078e022e */
[----:B------:R-:W5:Y:S01]  /*1220*/  LDG.E.CONSTANT R46, desc[UR12][R34.64] ;  /* 0x0000000c222e7981 */ /* 0x000f62000c1e9900 */
[----:B------:R-:W-:-:S05]  /*1230*/  IMAD.WIDE R18, R4, 0x4, R34 ;  /* 0x0000000404127825 */ /* 0x000fca00078e0222 */
[----:B------:R2:W5:Y:S01]  /*1240*/  LDG.E.CONSTANT R34, desc[UR12][R18.64] ;  /* 0x0000000c12227981 */ /* 0x000562000c1e9900 */
[----:B------:R-:W-:-:S04]  /*1250*/  IMAD.WIDE R16, R4, 0x4, R18 ;  /* 0x0000000404107825 */ /* 0x000fc800078e0212 */
[----:B--2---:R-:W-:Y:S02]  /*1260*/  FADD R19, R50, -R49 ;  /* 0x8000003132137221 */ /* 0x004fe40000000000 */
[----:B------:R0:W2:Y:S02]  /*1270*/  LDG.E.CONSTANT R49, desc[UR12][R16.64] ;  /* 0x0000000c10317981 */ /* 0x0000a4000c1e9900 */
[----:B------:R-:W-:-:S04]  /*1280*/  FADD R50, R19, R20 ;  /* 0x0000001413327221 */ /* 0x000fc80000000000 */
[----:B------:R-:W-:-:S04]  /*1290*/  FADD R20, R50, -R20 ;  /* 0x8000001432147221 */ /* 0x000fc80000000000 */
[----:B------:R-:W-:Y:S01]  /*12a0*/  FADD R20, -R19, R20 ;  /* 0x0000001413147221 */ /* 0x000fe20000000100 */
[----:B0-----:R-:W-:-:S04]  /*12b0*/  IMAD.WIDE R16, R4, 0x4, R16 ;  /* 0x0000000404107825 */ /* 0x001fc800078e0210 */
[----:B---3--:R-:W-:Y:S02]  /*12c0*/  FADD R52, -R20, R52 ;  /* 0x0000003414347221 */ /* 0x008fe40000000100 */
[----:B------:R4:W3:Y:S02]  /*12d0*/  LDG.E.CONSTANT R20, desc[UR12][R16.64] ;  /* 0x0000000c10147981 */ /* 0x0008e4000c1e9900 */
[----:B------:R-:W-:-:S04]  /*12e0*/  FADD R47, R50, R52 ;  /* 0x00000034322f7221 */ /* 0x000fc80000000000 */
[----:B------:R-:W-:-:S04]  /*12f0*/  FADD R19, -R50, R47 ;  /* 0x0000002f32137221 */ /* 0x000fc80000000100 */
[----:B------:R-:W-:Y:S01]  /*1300*/  FADD R52, -R52, R19 ;  /* 0x0000001334347221 */ /* 0x000fe20000000100 */
[----:B------:R-:W-:-:S04]  /*1310*/  IMAD.WIDE R18, R4, 0x4, R16 ;  /* 0x0000000404127825 */ /* 0x000fc800078e0210 */
[----:B----4-:R-:W-:Y:S01]  /*1320*/  FADD R16, -R52, R53 ;  /* 0x0000003534107221 */ /* 0x010fe20000000100 */
[----:B------:R0:W4:Y:S01]  /*1330*/  LDG.E.CONSTANT R35, desc[UR12][R18.64] ;  /* 0x0000000c12237981 */ /* 0x000122000c1e9900 */
[----:B------:R-:W-:-:S04]  /*1340*/  IMAD.WIDE R52, R4, 0x4, R18 ;  /* 0x0000000404347825 */ /* 0x000fc800078e0212 */
[----:B------:R-:W-:-:S04]  /*1350*/  FADD R50, R47, R16 ;  /* 0x000000102f327221 */ /* 0x000fc80000000000 */
[----:B------:R-:W-:-:S04]  /*1360*/  FADD R47, -R47, R50 ;  /* 0x000000322f2f7221 */ /* 0x000fc80000000100 */
[----:B------:R-:W-:Y:S02]  /*1370*/  FADD R17, -R16, R47 ;  /* 0x0000002f10117221 */ /* 0x000fe40000000100 */
[----:B------:R2:W4:Y:S02]  /*1380*/  LDG.E.CONSTANT R47, desc[UR12][R52.64] ;  /* 0x0000000c342f7981 */ /* 0x000524000c1e9900 */
[----:B-----5:R-:W-:-:S04]  /*1390*/  FADD R17, -R17, R46 ;  /* 0x0000002e11117221 */ /* 0x020fc80000000100 */
[----:B------:R-:W-:-:S04]  /*13a0*/  FADD R46, R50, R17 ;  /* 0x00000011322e7221 */ /* 0x000fc80000000000 */
[----:B------:R-:W-:-:S04]  /*13b0*/  FADD R50, -R50, R46 ;  /* 0x0000002e32327221 */ /* 0x000fc80000000100 */
[----:B------:R-:W-:Y:S01]  /*13c0*/  FADD R50, -R17, R50 ;  /* 0x0000003211327221 */ /* 0x000fe20000000100 */
[----:B------:R-:W-:-:S04]  /*13d0*/  IMAD.WIDE R16, R4, 0x4, R52 ;  /* 0x0000000404107825 */ /* 0x000fc800078e0234 */
[----:B0-----:R-:W-:Y:S02]  /*13e0*/  FADD R19, -R50, R34 ;  /* 0x0000002232137221 */ /* 0x001fe40000000100 */
[----:B------:R3:W5:Y:S02]  /*13f0*/  LDG.E.CONSTANT R34, desc[UR12][R16.64] ;  /* 0x0000000c10227981 */ /* 0x000764000c1e9900 */
[----:B------:R-:W-:-:S04]  /*1400*/  FADD R50, R46, R19 ;  /* 0x000000132e327221 */ /* 0x000fc80000000000 */
[----:B------:R-:W-:-:S04]  /*1410*/  FADD R46, -R46, R50 ;  /* 0x000000322e2e7221 */ /* 0x000fc80000000100 */
[----:B------:R-:W-:Y:S01]  /*1420*/  FADD R46, -R19, R46 ;  /* 0x0000002e132e7221 */ /* 0x000fe20000000100 */
[----:B------:R-:W-:-:S04]  /*1430*/  IMAD.WIDE R18, R4, 0x4, R16 ;  /* 0x0000000404127825 */ /* 0x000fc800078e0210 */
[----:B--2---:R-:W-:Y:S02]  /*1440*/  FADD R53, -R46, R49 ;  /* 0x000000312e357221 */ /* 0x004fe40000000100 */
[----:B------:R4:W2:Y:S02]  /*1450*/  LDG.E.CONSTANT R46, desc[UR12][R18.64] ;  /* 0x0000000c122e7981 */ /* 0x0008a4000c1e9900 */
[----:B------:R-:W-:-:S04]  /*1460*/  FADD R49, R50, R53 ;  /* 0x0000003532317221 */ /* 0x000fc80000000000 */
[----:B------:R-:W-:-:S04]  /*1470*/  FADD R50, -R50, R49 ;  /* 0x0000003132327221 */ /* 0x000fc80000000100 */
[----:B------:R-:W-:Y:S01]  /*1480*/  FADD R50, -R53, R50 ;  /* 0x0000003235327221 */ /* 0x000fe20000000100 */
[----:B------:R-:W-:-:S04]  /*1490*/  IMAD.WIDE R52, R4, 0x4, R18 ;  /* 0x0000000404347825 */ /* 0x000fc800078e0212 */
[----:B---3--:R-:W-:Y:S02]  /*14a0*/  FADD R16, -R50, R20 ;  /* 0x0000001432107221 */ /* 0x008fe40000000100 */
[----:B------:R-:W3:Y:S02]  /*14b0*/  LDG.E.CONSTANT R20, desc[UR12][R52.64] ;  /* 0x0000000c34147981 */ /* 0x000ee4000c1e9900 */
[----:B------:R-:W-:-:S04]  /*14c0*/  FADD R50, R49, R16 ;  /* 0x0000001031327221 */ /* 0x000fc80000000000 */
[----:B------:R-:W-:-:S04]  /*14d0*/  FADD R49, -R49, R50 ;  /* 0x0000003231317221 */ /* 0x000fc80000000100 */
[----:B------:R-:W-:Y:S01]  /*14e0*/  FADD R49, -R16, R49 ;  /* 0x0000003110317221 */ /* 0x000fe20000000100 */
[----:B------:R-:W-:-:S04]  /*14f0*/  IMAD.WIDE R16, R4, 0x4, R52 ;  /* 0x0000000404107825 */ /* 0x000fc800078e0234 */
[----:B----4-:R-:W-:Y:S02]  /*1500*/  FADD R19, -R49, R35 ;  /* 0x0000002331137221 */ /* 0x010fe40000000100 */
[----:B------:R0:W4:Y:S02]  /*1510*/  LDG.E.CONSTANT R35, desc[UR12][R16.64] ;  /* 0x0000000c10237981 */ /* 0x000124000c1e9900 */
[----:B------:R-:W-:-:S04]  /*1520*/  FADD R49, R50, R19 ;  /* 0x0000001332317221 */ /* 0x000fc80000000000 */
[----:B------:R-:W-:-:S04]  /*1530*/  FADD R50, -R50, R49 ;  /* 0x0000003132327221 */ /* 0x000fc80000000100 */
[----:B------:R-:W-:Y:S01]  /*1540*/  FADD R50, -R19, R50 ;  /* 0x0000003213327221 */ /* 0x000fe20000000100 */
[----:B------:R-:W-:-:S04]  /*1550*/  IMAD.WIDE R18, R4, 0x4, R16 ;  /* 0x0000000404127825 */ /* 0x000fc800078e0210 */
[----:B0-----:R-:W-:Y:S02]  /*1560*/  FADD R16, -R50, R47 ;  /* 0x0000002f32107221 */ /* 0x001fe40000000100 */
[----:B------:R0:W4:Y:S01]  /*1570*/  LDG.E.CONSTANT R47, desc[UR12][R18.64] ;  /* 0x0000000c122f7981 */ /* 0x000122000c1e9900 */
[----:B------:R-:W-:-:S04]  /*1580*/  IMAD.WIDE R52, R4, 0x4, R18 ;  /* 0x0000000404347825 */ /* 0x000fc800078e0212 */
[----:B------:R-:W-:-:S04]  /*1590*/  FADD R50, R49, R16 ;  /* 0x0000001031327221 */ /* 0x000fc80000000000 */
[----:B------:R-:W-:-:S04]  /*15a0*/  FADD R49, -R49, R50 ;  /* 0x0000003231317221 */ /* 0x000fc80000000100 */
[----:B0-----:R-:W-:Y:S02]  /*15b0*/  FADD R19, -R16, R49 ;  /* 0x0000003110137221 */ /* 0x001fe40000000100 */
[----:B------:R-:W4:Y:S01]  /*15c0*/  LDG.E.CONSTANT R49, desc[UR12][R52.64] ;  /* 0x0000000c34317981 */ /* 0x000f22000c1e9900 */
[----:B------:R-:W-:-:S06]  /*15d0*/  IMAD.WIDE R16, R4, 0x4, R52 ;  /* 0x0000000404107825 */ /* 0x000fcc00078e0234 */
[----:B------:R0:W4:Y:S01]  /*15e0*/  LDG.E.CONSTANT R16, desc[UR12][R16.64] ;  /* 0x0000000c10107981 */ /* 0x000122000c1e9900 */
[----:B-----5:R-:W-:Y:S01]  /*15f0*/  FADD R34, -R19, R34 ;  /* 0x0000002213227221 */ /* 0x020fe20000000100 */
[----:B------:R-:W-:Y:S01]  /*1600*/  UIADD3 UR4, UPT, UPT, UR4, 0x10, URZ ;  /* 0x0000001004047890 */ /* 0x000fe2000fffe0ff */
[----:B------:R-:W-:Y:S02]  /*1610*/  IADD3 R48, PT, PT, R48, 0x10, RZ ;  /* 0x0000001030307810 */ /* 0x000fe40007ffe0ff */
[----:B------:R-:W-:Y:S01]  /*1620*/  LEA R51, R4, R51, 0x4 ;  /* 0x0000003304337211 */ /* 0x000fe200078e20ff */
[----:B------:R-:W-:Y:S01]  /*1630*/  UISETP.NE.AND UP0, UPT, UR4, URZ, UPT ;  /* 0x000000ff0400728c */ /* 0x000fe2000bf05270 */
[----:B0-----:R-:W-:-:S04]  /*1640*/  FADD R17, R50, R34 ;  /* 0x0000002232117221 */ /* 0x001fc80000000000 */
[----:B------:R-:W-:-:S04]  /*1650*/  FADD R50, -R50, R17 ;  /* 0x0000001132327221 */ /* 0x000fc80000000100 */
[----:B------:R-:W-:-:S04]  /*1660*/  FADD R19, -R34, R50 ;  /* 0x0000003222137221 */ /* 0x000fc80000000100 */
[----:B--2---:R-:W-:-:S04]  /*1670*/  FADD R46, -R19, R46 ;  /* 0x0000002e132e7221 */ /* 0x004fc80000000100 */
[----:B------:R-:W-:-:S04]  /*1680*/  FADD R18, R17, R46 ;  /* 0x0000002e11127221 */ /* 0x000fc80000000000 */
[----:B------:R-:W-:-:S04]  /*1690*/  FADD R19, -R17, R18 ;  /* 0x0000001211137221 */ /* 0x000fc80000000100 */
[----:B------:R-:W-:-:S04]  /*16a0*/  FADD R19, -R46, R19 ;  /* 0x000000132e137221 */ /* 0x000fc80000000100 */
[----:B---3--:R-:W-:-:S04]  /*16b0*/  FADD R19, -R19, R20 ;  /* 0x0000001413137221 */ /* 0x008fc80000000100 */
[----:B------:R-:W-:-:S04]  /*16c0*/  FADD R53, R18, R19 ;  /* 0x0000001312357221 */ /* 0x000fc80000000000 */
[----:B------:R-:W-:-:S04]  /*16d0*/  FADD R18, -R18, R53 ;  /* 0x0000003512127221 */ /* 0x000fc80000000100 */
[----:B------:R-:W-:-:S04]  /*16e0*/  FADD R18, -R19, R18 ;  /* 0x0000001213127221 */ /* 0x000fc80000000100 */
[----:B----4-:R-:W-:-:S04]  /*16f0*/  FADD R18, -R18, R35 ;  /* 0x0000002312127221 */ /* 0x010fc80000000100 */
[----:B------:R-:W-:-:S04]  /*1700*/  FADD R20, R53, R18 ;  /* 0x0000001235147221 */ /* 0x000fc80000000000 */
[----:B------:R-:W-:-:S04]  /*1710*/  FADD R53, -R53, R20 ;  /* 0x0000001435357221 */ /* 0x000fc80000000100 */
[----:B------:R-:W-:-:S04]  /*1720*/  FADD R18, -R18, R53 ;  /* 0x0000003512127221 */ /* 0x000fc80000000100 */
[----:B------:R-:W-:-:S04]  /*1730*/  FADD R47, -R18, R47 ;  /* 0x0000002f122f7221 */ /* 0x000fc80000000100 */
        /* <DEDUP_REMOVED lines=10> */
[----:B------:R-:W-:Y:S01]  /*17e0*/  FADD R49, -R17, R18 ;  /* 0x0000001211317221 */ /* 0x000fe20000000100 */
[----:B------:R-:W-:Y:S06]  /*17f0*/  BRA.U UP0, `(.L_x_21) ;  /* 0xfffffff9006c7547 */ /* 0x000fec000b83ffff */
[----:B------:R-:W-:Y:S02]  /*1800*/  IADD3 R46, PT, PT, R48, 0x1, RZ ;  /* 0x00000001302e7810 */ /* 0x000fe40007ffe0ff */
[----:B------:R-:W-:-:S07]  /*1810*/  MOV R47, R20 ;  /* 0x00000014002f7202 */ /* 0x000fce0000000f00 */
.L_x_20:
[----:B------:R-:W-:-:S09]  /*1820*/  UISETP.NE.AND UP0, UPT, UR11, URZ, UPT ;  /* 0x000000ff0b00728c */ /* 0x000fd2000bf05270 */
[----:B------:R-:W-:Y:S05]  /*1830*/  BRA.U !UP0, `(.L_x_22) ;  /* 0x0000000508c07547 */ /* 0x000fea000b800000 */
[----:B------:R-:W-:Y:S02]  /*1840*/  UIADD3 UR4, UPT, UPT, UR11, -0x1, URZ ;  /* 0xffffffff0b047890 */ /* 0x000fe4000fffe0ff */
[----:B------:R-:W-:Y:S02]  /*1850*/  UISETP.NE.AND UP1, UPT, UR16, URZ, UPT ;  /* 0x000000ff1000728c */ /* 0x000fe4000bf25270 */
[----:B------:R-:W-:-:S09]  /*1860*/  UISETP.GE.U32.AND UP0, UPT, UR4, 0x7, UPT ;  /* 0x000000070400788c */ /* 0x000fd2000bf06070 */
[----:B------:R-:W-:Y:S05]  /*1870*/  BRA.U !UP0, `(.L_x_23) ;  /* 0x0000000108cc7547 */ /* 0x000fea000b800000 */
[----:B------:R-:W-:-:S04]  /*1880*/  IMAD R19, R46, R4, R5 ;  /* 0x000000042e137224 */ /* 0x000fc800078e0205 */
[----:B------:R-:W-:-:S05]  /*1890*/  IMAD.WIDE R18, R19, 0x4, R2 ;  /* 0x0000000413127825 */ /* 0x000fca00078e0202 */
[----:B------:R0:W2:Y:S01]  /*18a0*/  LDG.E.CONSTANT R20, desc[UR12][R18.64] ;  /* 0x0000000c12147981 */ /* 0x0000a2000c1e9900 */
[----:B------:R-:W-:-:S05]  /*18b0*/  IMAD.WIDE R16, R4, 0x4, R18 ;  /* 0x0000000404107825 */ /* 0x000fca00078e0212 */
[----:B------:R1:W3:Y:S01]  /*18c0*/  LDG.E.CONSTANT R48, desc[UR12][R16.64] ;  /* 0x0000000c10307981 */ /* 0x0002e2000c1e9900 */
[----:B0-----:R-:W-:-:S05]  /*18d0*/  IMAD.WIDE R18, R4, 0x4, R16 ;  /* 0x0000000404127825 */ /* 0x001fca00078e0210 */
[----:B------:R-:W4:Y:S01]  /*18e0*/  LDG.E.CONSTANT R51, desc[UR12][R18.64] ;  /* 0x0000000c12337981 */ /* 0x000f22000c1e9900 */
[----:B-1----:R-:W-:-:S05]  /*18f0*/  IMAD.WIDE R16, R4, 0x4, R18 ;  /* 0x0000000404107825 */ /* 0x002fca00078e0212 */
[----:B------:R-:W5:Y:S01]  /*1900*/  LDG.E.CONSTANT R50, desc[UR12][R16.64] ;  /* 0x0000000c10327981 */ /* 0x000f62000c1e9900 */
[----:B------:R-:W-:-:S05]  /*1910*/  IMAD.WIDE R34, R4, 0x4, R16 ;  /* 0x0000000404227825 */ /* 0x000fca00078e0210 */
[----:B------:R0:W5:Y:S02]  /*1920*/  LDG.E.CONSTANT R52, desc[UR12][R34.64] ;  /* 0x0000000c22347981 */ /* 0x000164000c1e9900 */
[----:B0-----:R-:W-:-:S05]  /*1930*/  IMAD.WIDE R34, R4, 0x4, R34 ;  /* 0x0000000404227825 */ /* 0x001fca00078e0222 */
[----:B------:R-:W5:Y:S01]  /*1940*/  LDG.E.CONSTANT R53, desc[UR12][R34.64] ;  /* 0x0000000c22357981 */ /* 0x000f62000c1e9900 */
[----:B------:R-:W-:-:S05]  /*1950*/  IMAD.WIDE R18, R4, 0x4, R34 ;  /* 0x0000000404127825 */ /* 0x000fca00078e0222 */
[----:B------:R0:W5:Y:S01]  /*1960*/  LDG.E.CONSTANT R34, desc[UR12][R18.64] ;  /* 0x0000000c12227981 */ /* 0x000162000c1e9900 */
[----:B------:R-:W-:-:S06]  /*1970*/  IMAD.WIDE R16, R4, 0x4, R18 ;  /* 0x0000000404107825 */ /* 0x000fcc00078e0212 */
[----:B------:R1:W5:Y:S01]  /*1980*/  LDG.E.CONSTANT R16, desc[UR12][R16.64] ;  /* 0x0000000c10107981 */ /* 0x000362000c1e9900 */
[----:B------:R-:W-:Y:S01]  /*1990*/  IADD3 R46, PT, PT, R46, 0x8, RZ ;  /* 0x000000082e2e7810 */ /* 0x000fe20007ffe0ff */
        /* <DEDUP_REMOVED lines=9> */
[----:B0-----:R-:W-:-:S04]  /*1a30*/  FADD R19, R20, R51 ;  /* 0x0000003314137221 */ /* 0x001fc80000000000 */
[----:B------:R-:W-:-:S04]  /*1a40*/  FADD R20, -R20, R19 ;  /* 0x0000001314147221 */ /* 0x000fc80000000100 */
[----:B------:R-:W-:-:S04]  /*1a50*/  FADD R51, -R51, R20 ;  /* 0x0000001433337221 */ /* 0x000fc80000000100 */
[----:B-----5:R-:W-:-:S04]  /*1a60*/  FADD R50, -R51, R50 ;  /* 0x0000003233327221 */ /* 0x020fc80000000100 */
[----:B------:R-:W-:-:S04]  /*1a70*/  FADD R18, R19, R50 ;  /* 0x0000003213127221 */ /* 0x000fc80000000000 */
[----:B------:R-:W-:-:S04]  /*1a80*/  FADD R19, -R19, R18 ;  /* 0x0000001213137221 */ /* 0x000fc80000000100 */
[----:B------:R-:W-:-:S04]  /*1a90*/  FADD R19, -R50, R19 ;  /* 0x0000001332137221 */ /* 0x000fc80000000100 */
[----:B------:R-:W-:-:S04]  /*1aa0*/  FADD R19, -R19, R52 ;  /* 0x0000003413137221 */ /* 0x000fc80000000100 */
[----:B-1----:R-:W-:-:S04]  /*1ab0*/  FADD R17, R18, R19 ;  /* 0x0000001312117221 */ /* 0x002fc80000000000 */
        /* <DEDUP_REMOVED lines=12> */
[----:B------:R-:W-:Y:S01]  /*1b80*/  FADD R18, -R18, R47 ;  /* 0x0000002f12127221 */ /* 0x000fe20000000100 */
[----:B------:R-:W-:-:S03]  /*1b90*/  MOV R20, R47 ;  /* 0x0000002f00147202 */ /* 0x000fc60000000f00 */
[----:B------:R-:W-:-:S07]  /*1ba0*/  FADD R49, -R17, R18 ;  /* 0x0000001211317221 */ /* 0x000fce0000000100 */
.L_x_23:
[----:B------:R-:W-:Y:S05]  /*1bb0*/  BRA.U !UP1, `(.L_x_22) ;  /* 0x0000000109e07547 */ /* 0x000fea000b800000 */
[----:B------:R-:W-:Y:S02]  /*1bc0*/  UIADD3 UR4, UPT, UPT, UR16, -0x1, URZ ;  /* 0xffffffff10047890 */ /* 0x000fe4000fffe0ff */
[----:B------:R-:W-:Y:S02]  /*1bd0*/  UISETP.NE.AND UP1, UPT, UR21, URZ, UPT ;  /* 0x000000ff1500728c */ /* 0x000fe4000bf25270 */
[----:B------:R-:W-:-:S09]  /*1be0*/  UISETP.GE.U32.AND UP0, UPT, UR4, 0x3, UPT ;  /* 0x000000030400788c */ /* 0x000fd2000bf06070 */
[----:B------:R-:W-:Y:S05]  /*1bf0*/  BRA.U !UP0, `(.L_x_24) ;  /* 0x00000001086c7547 */ /* 0x000fea000b800000 */
[----:B------:R-:W-:-:S04]  /*1c00*/  IMAD R51, R46, R4, R5 ;  /* 0x000000042e337224 */ /* 0x000fc800078e0205 */
[----:B------:R-:W-:-:S05]  /*1c10*/  IMAD.WIDE R50, R51, 0x4, R2 ;  /* 0x0000000433327825 */ /* 0x000fca00078e0202 */
[----:B------:R-:W2:Y:S01]  /*1c20*/  LDG.E.CONSTANT R52, desc[UR12][R50.64] ;  /* 0x0000000c32347981 */ /* 0x000ea2000c1e9900 */
[----:B------:R-:W-:-:S05]  /*1c30*/  IMAD.WIDE R34, R4, 0x4, R50 ;  /* 0x0000000404227825 */ /* 0x000fca00078e0232 */
[----:B------:R-:W3:Y:S01]  /*1c40*/  LDG.E.CONSTANT R20, desc[UR12][R34.64] ;  /* 0x0000000c22147981 */ /* 0x000ee2000c1e9900 */
[----:B------:R-:W-:-:S05]  /*1c50*/  IMAD.WIDE R18, R4, 0x4, R34 ;  /* 0x0000000404127825 */ /* 0x000fca00078e0222 */
[----:B------:R-:W4:Y:S01]  /*1c60*/  LDG.E.CONSTANT R48, desc[UR12][R18.64] ;  /* 0x0000000c12307981 */ /* 0x000f22000c1e9900 */
[----:B------:R-:W-:-:S06]  /*1c70*/  IMAD.WIDE R16, R4, 0x4, R18 ;  /* 0x0000000404107825 */ /* 0x000fcc00078e0212 */
[----:B------:R-:W5:Y:S01]  /*1c80*/  LDG.E.CONSTANT R16, desc[UR12][R16.64] ;  /* 0x0000000c10107981 */ /* 0x000f62000c1e9900 */
        /* <DEDUP_REMOVED lines=13> */
[----:B-----5:R-:W-:-:S04]  /*1d60*/  FADD R49, -R49, R16 ;  /* 0x0000001031317221 */ /* 0x020fc80000000100 */
[----:B------:R-:W-:-:S04]  /*1d70*/  FADD R47, R18, R49 ;  /* 0x00000031122f7221 */ /* 0x000fc80000000000 */
[----:B------:R-:W-:Y:S01]  /*1d80*/  FADD R18, -R18, R47 ;  /* 0x0000002f12127221 */ /* 0x000fe20000000100 */
[----:B------:R-:W-:-:S03]  /*1d90*/  MOV R20, R47 ;  /* 0x0000002f00147202 */ /* 0x000fc60000000f00 */
[----:B------:R-:W-:-:S07]  /*1da0*/  FADD R49, -R49, R18 ;  /* 0x0000001231317221 */ /* 0x000fce0000000100 */
.L_x_24:
[----:B------:R-:W-:Y:S05]  /*1db0*/  BRA.U !UP1, `(.L_x_22) ;  /* 0x0000000109607547 */ /* 0x000fea000b800000 */
[----:B------:R-:W-:-:S04]  /*1dc0*/  IMAD R17, R46, R4, R5 ;  /* 0x000000042e117224 */ /* 0x000fc800078e0205 */
[----:B------:R-:W-:-:S05]  /*1dd0*/  IMAD.WIDE R2, R17, 0x4, R2 ;  /* 0x0000000411027825 */ /* 0x000fca00078e0202 */
[----:B------:R-:W2:Y:S01]  /*1de0*/  LDG.E.CONSTANT R16, desc[UR12][R2.64] ;  /* 0x0000000c02107981 */ /* 0x000ea2000c1e9900 */
[----:B------:R-:W-:Y:S01]  /*1df0*/  UISETP.NE.AND UP0, UPT, UR21, 0x1, UPT ;  /* 0x000000011500788c */ /* 0x000fe2000bf05270 */
[----:B--2---:R-:W-:-:S04]  /*1e00*/  FADD R16, -R49, R16 ;  /* 0x0000001031107221 */ /* 0x004fc80000000100 */
[----:B------:R-:W-:-:S04]  /*1e10*/  FADD R20, R16, R47 ;  /* 0x0000002f10147221 */ /* 0x000fc80000000000 */
[----:B------:R-:W-:-:S04]  /*1e20*/  FADD R49, R20, -R47 ;  /* 0x8000002f14317221 */ /* 0x000fc80000000000 */
[----:B------:R-:W-:Y:S01]  /*1e30*/  FADD R49, -R16, R49 ;  /* 0x0000003110317221 */ /* 0x000fe20000000100 */
[----:B------:R-:W-:Y:S06]  /*1e40*/  BRA.U !UP0, `(.L_x_22) ;  /* 0x00000001083c7547 */ /* 0x000fec000b800000 */
[----:B------:R-:W-:Y:S01]  /*1e50*/  UISETP.NE.AND UP0, UPT, UR21, 0x2, UPT ;  /* 0x000000021500788c */ /* 0x000fe2000bf05270 */
[----:B------:R-:W-:-:S05]  /*1e60*/  IMAD.WIDE R2, R4, 0x4, R2 ;  /* 0x0000000404027825 */ /* 0x000fca00078e0202 */
[----:B------:R-:W-:Y:S01]  /*1e70*/  PLOP3.LUT P0, PT, PT, PT, UP0, 0x80, 0x8 ;  /* 0x000000000008781c */ /* 0x000fe20003f0f008 */
[----:B------:R-:W2:-:S12]  /*1e80*/  LDG.E.CONSTANT R18, desc[UR12][R2.64] ;  /* 0x0000000c02127981 */ /* 0x000e98000c1e9900 */
[----:B------:R-:W-:-:S06]  /*1e90*/  @P0 IMAD.WIDE R16, R4, 0x4, R2 ;  /* 0x0000000404100825 */ /* 0x000fcc00078e0202 */
[----:B------:R-:W3:Y:S01]  /*1ea0*/  @P0 LDG.E.CONSTANT R16, desc[UR12][R16.64] ;  /* 0x0000000c10100981 */ /* 0x000ee2000c1e9900 */
[----:B--2---:R-:W-:-:S04]  /*1eb0*/  FADD R49, -R49, R18 ;  /* 0x0000001231317221 */ /* 0x004fc80000000100 */
[----:B------:R-:W-:-:S04]  /*1ec0*/  FADD R19, R20, R49 ;  /* 0x0000003114137221 */ /* 0x000fc80000000000 */
[----:B------:R-:W-:Y:S01]  /*1ed0*/  FADD R4, -R20, R19 ;  /* 0x0000001314047221 */ /* 0x000fe20000000100 */
[----:B------:R-:W-:-:S03]  /*1ee0*/  MOV R20, R19 ;  /* 0x0000001300147202 */ /* 0x000fc60000000f00 */
[----:B------:R-:W-:-:S04]  /*1ef0*/  FADD R49, -R49, R4 ;  /* 0x0000000431317221 */ /* 0x000fc80000000100 */
[----:B---3--:R-:W-:-:S04]  /*1f00*/  @P0 FADD R4, -R49, R16 ;  /* 0x0000001031040221 */ /* 0x008fc80000000100 */
[----:B------:R-:W-:-:S04]  /*1f10*/  @P0 FADD R20, R19, R4 ;  /* 0x0000000413140221 */ /* 0x000fc80000000000 */
[----:B------:R-:W-:-:S04]  /*1f20*/  @P0 FADD R19, -R19, R20 ;  /* 0x0000001413130221 */ /* 0x000fc80000000100 */
[----:B------:R-:W-:-:S07]  /*1f30*/  @P0 FADD R49, -R4, R19 ;  /* 0x0000001304310221 */ /* 0x000fce0000000100 */
.L_x_22:
[----:B------:R-:W-:-:S07]  /*1f40*/  FADD R49, R20, R49 ;  /* 0x0000003114317221 */ /* 0x000fce0000000000 */
.L_x_19:
[----:B------:R-:W-:Y:S05]  /*1f50*/  BSYNC.RECONVERGENT B0 ;  /* 0x0000000000007941 */ /* 0x000fea0003800200 */
.L_x_18:
[----:B------:R-:W0:Y:S01]  /*1f60*/  MUFU.RCP R2, UR18 ;  /* 0x0000001200027d08 */ /* 0x000e220008001000 */
[----:B------:R-:W-:Y:S01]  /*1f70*/  MOV R3, UR18 ;  /* 0x0000001200037c02 */ /* 0x000fe20008000f00 */
[----:B------:R-:W-:Y:S06]  /*1f80*/  BSSY.RECONVERGENT B3, `(.L_x_25) ;  /* 0x000000c000037945 */ /* 0x000fec0003800200 */
[----:B------:R-:W1:Y:S01]  /*1f90*/  FCHK P0, R49, UR18 ;  /* 0x0000001231007d02 */ /* 0x000e620008000000 */
[----:B0-----:R-:W-:-:S04]  /*1fa0*/  FFMA R3, R2, -R3, 1 ;  /* 0x3f80000002037423 */ /* 0x001fc80000000803 */
[----:B------:R-:W-:-:S04]  /*1fb0*/  FFMA R2, R2, R3, R2 ;  /* 0x0000000302027223 */ /* 0x000fc80000000002 */
[----:B------:R-:W-:-:S04]  /*1fc0*/  FFMA R4, R2, R49, RZ ;  /* 0x0000003102047223 */ /* 0x000fc800000000ff */
[----:B------:R-:W-:-:S04]  /*1fd0*/  FFMA R3, R4, -UR18, R49 ;  /* 0x8000001204037c23 */ /* 0x000fc80008000031 */
[----:B------:R-:W-:Y:S01]  /*1fe0*/  FFMA R2, R2, R3, R4 ;  /* 0x0000000302027223 */ /* 0x000fe20000000004 */
[----:B-1----:R-:W-:Y:S06]  /*1ff0*/  @!P0 BRA `(.L_x_26) ;  /* 0x0000000000108947 */ /* 0x002fec0003800000 */
[----:B------:R-:W-:Y:S02]  /*2000*/  MOV R2, R49 ;  /* 0x0000003100027202 */ /* 0x000fe40000000f00 */
[----:B------:R-:W-:Y:S02]  /*2010*/  MOV R3, UR18 ;  /* 0x0000001200037c02 */ /* 0x000fe40008000f00 */
[----:B------:R-:W-:-:S07]  /*2020*/  MOV R4, 0x2040 ;  /* 0x0000204000047802 */ /* 0x000fce0000000f00 */
[----:B------:R-:W-:Y:S05]  /*2030*/  CALL.REL.NOINC `($__internal_1_$__cuda_sm3x_div_rn_noftz_f32_slowpath) ;  /* 0x0000008800a47944 */ /* 0x000fea0003c00000 */
.L_x_26:
[----:B------:R-:W-:Y:S05]  /*2040*/  BSYNC.RECONVERGENT B3 ;  /* 0x0000000000037941 */ /* 0x000fea0003800200 */
.L_x_25:
[----:B------:R-:W-:Y:S01]  /*2050*/  HFMA2 R34, -RZ, RZ, 0, 5.9604644775390625e-08 ;  /* 0x00000001ff227431 */ /* 0x000fe200000001ff */
[----:B------:R-:W-:Y:S02]  /*2060*/  PLOP3.LUT P0, PT, PT, PT, PT, 0x8, 0x80 ;  /* 0x000000000080781c */ /* 0x000fe40003f0e170 */
[----:B------:R-:W-:-:S11]  /*2070*/  MOV R35, R2 ;  /* 0x0000000200237202 */ /* 0x000fd60000000f00 */
.L_x_17:
[----:B------:R-:W-:Y:S05]  /*2080*/  BSYNC.RECONVERGENT B2 ;  /* 0x0000000000027941 */ /* 0x000fea0003800200 */
.L_x_16:
[----:B------:R-:W0:Y:S02]  /*2090*/  LDCU UR27, c[0x0][0x388] ;  /* 0x00007100ff1b77ac */ /* 0x000e240008000800 */
[----:B0-----:R-:W-:-:S09]  /*20a0*/  UISETP.GE.U32.AND UP0, UPT, UR27, 0x2, UPT ;  /* 0x000000021b00788c */ /* 0x001fd2000bf06070 */
[----:B------:R-:W-:Y:S05]  /*20b0*/  BRA.U !UP0, `(.L_x_27) ;  /* 0x0000000d08e87547 */ /* 0x000fea000b800000 */
[----:B------:R-:W-:Y:S01]  /*20c0*/  LOP3.LUT P1, RZ, R37, 0xff, RZ, 0xc0, !PT ;  /* 0x000000ff25ff7812 */ /* 0x000fe2000782c0ff */
[----:B------:R-:W-:-:S12]  /*20d0*/  BSSY.RECONVERGENT B0, `(.L_x_27) ;  /* 0x00000f8000007945 */ /* 0x000fd80003800200 */
[----:B------:R-:W-:Y:S05]  /*20e0*/  @!P1 BRA `(.L_x_28) ;  /* 0x0000000000589947 */ /* 0x000fea0003800000 */
[----:B------:R-:W0:Y:S01]  /*20f0*/  LDC.64 R2, c[0x0][0x380] ;  /* 0x0000e000ff027b82 */ /* 0x000e220000000a00 */
[----:B------:R-:W1:Y:S01]  /*2100*/  LDCU UR4, c[0x0][0x39c] ;  /* 0x00007380ff0477ac */ /* 0x000e620008000800 */
[----:B------:R-:W-:-:S05]  /*2110*/  IADD3 R4, PT, PT, R6, -UR8, RZ ;  /* 0x8000000806047c10 */ /* 0x000fca000fffe0ff */
[----:B-1----:R-:W-:-:S04]  /*2120*/  IMAD R17, R4, UR4, R5 ;  /* 0x0000000404117c24 */ /* 0x002fc8000f8e0205 */
[----:B0-----:R-:W-:-:S06]  /*2130*/  IMAD.WIDE R2, R17, 0x4, R2 ;  /* 0x0000000411027825 */ /* 0x001fcc00078e0202 */
[----:B------:R-:W2:Y:S01]  /*2140*/  LDG.E.CONSTANT R3, desc[UR12][R2.64] ;  /* 0x0000000c02037981 */ /* 0x000ea2000c1e9900 */
[----:B------:R-:W-:Y:S01]  /*2150*/  FFMA R4, R10, R0, -R25 ;  /* 0x000000000a047223 */ /* 0x000fe20000000819 */
[----:B------:R-:W-:-:S03]  /*2160*/  HFMA2 R37, -RZ, RZ, 0, 5.9604644775390625e-08 ;  /* 0x00000001ff257431 */ /* 0x000fc600000001ff */
[----:B------:R-:W-:-:S04]  /*2170*/  FADD R16, R23, R4 ;  /* 0x0000000417107221 */ /* 0x000fc80000000000 */
[----:B------:R-:W-:-:S04]  /*2180*/  FADD R23, -R23, R16 ;  /* 0x0000001017177221 */ /* 0x000fc80000000100 */
[----:B------:R-:W-:-:S04]  /*2190*/  FADD R23, -R4, R23 ;  /* 0x0000001704177221 */ /* 0x000fc80000000100 */
[----:B------:R-:W-:-:S04]  /*21a0*/  FADD R25, -R22, -R23 ;  /* 0x8000001716197221 */ /* 0x000fc80000000100 */
[----:B------:R-:W-:-:S04]  /*21b0*/  FADD R23, R16, R25 ;  /* 0x0000001910177221 */ /* 0x000fc80000000000 */
[----:B------:R-:W-:-:S04]  /*21c0*/  FADD R16, -R16, R23 ;  /* 0x0000001710107221 */ /* 0x000fc80000000100 */
[----:B------:R-:W-:Y:S01]  /*21d0*/  FADD R25, -R25, R16 ;  /* 0x0000001019197221 */ /* 0x000fe20000000100 */
[----:B--2---:R-:W-:-:S04]  /*21e0*/  FADD R17, R0, -R3 ;  /* 0x8000000300117221 */ /* 0x004fc80000000000 */
[----:B------:R-:W-:-:S04]  /*21f0*/  FADD R17, -R24, R17 ;  /* 0x0000001118117221 */ /* 0x000fc80000000100 */
[----:B------:R-:W-:-:S04]  /*2200*/  FADD R19, R22, R17 ;  /* 0x0000001116137221 */ /* 0x000fc80000000000 */
[----:B------:R-:W-:Y:S01]  /*2210*/  FADD R24, -R22, R19 ;  /* 0x0000001316187221 */ /* 0x000fe20000000100 */
[----:B------:R-:W-:-:S03]  /*2220*/  MOV R22, R19 ;  /* 0x0000001300167202 */ /* 0x000fc60000000f00 */
[----:B------:R-:W-:Y:S01]  /*2230*/  FADD R24, -R17, R24 ;  /* 0x0000001811187221 */ /* 0x000fe20000000100 */
[----:B------:R-:W-:Y:S06]  /*2240*/  BRA `(.L_x_29) ;  /* 0x0000000c00807947 */ /* 0x000fec0003800000 */
.L_x_28:
[----:B------:R-:W-:Y:S02]  /*2250*/  ISETP.GE.AND P1, PT, R6, R11, PT ;  /* 0x0000000b0600720c */ /* 0x000fe40003f26270 */
[----:B------:R-:W-:-:S11]  /*2260*/  PRMT R37, RZ, 0x7610, R37 ;  /* 0x00007610ff257816 */ /* 0x000fd60000000025 */
[----:B------:R-:W-:Y:S05]  /*2270*/  @!P1 BRA `(.L_x_29) ;  /* 0x0000000c00749947 */ /* 0x000fea0003800000 */
[----:B------:R-:W-:Y:S01]  /*2280*/  UISETP.GE.U32.AND UP0, UPT, UR19, 0x7, UPT ;  /* 0x000000071300788c */ /* 0x000fe2000bf06070 */
[----:B------:R-:W-:Y:S02]  /*2290*/  MOV R3, UR8 ;  /* 0x0000000800037c02 */ /* 0x000fe40008000f00 */
[----:B------:R-:W-:Y:S02]  /*22a0*/  CS2R R24, SRZ ;  /* 0x0000000000187805 */ /* 0x000fe4000001ff00 */
[----:B------:R-:W-:Y:S01]  /*22b0*/  CS2R R22, SRZ ;  /* 0x0000000000167805 */ /* 0x000fe2000001ff00 */
[----:B------:R-:W-:Y:S01]  /*22c0*/  UMOV UR4, URZ ;  /* 0x000000ff00047c82 */ /* 0x000fe20008000000 */
[----:B------:R-:W-:Y:S02]  /*22d0*/  IADD3 R4, PT, PT, R6, 0x1, -R3 ;  /* 0x0000000106047810 */ /* 0x000fe40007ffe803 */
[----:B------:R-:W-:Y:S05]  /*22e0*/  BRA.U !UP0, `(.L_x_30) ;  /* 0x0000000508a47547 */ /* 0x000fea000b800000 */
[----:B------:R-:W-:Y:S01]  /*22f0*/  HFMA2 R25, -RZ, RZ, 0, 0 ;  /* 0x00000000ff197431 */ /* 0x000fe200000001ff */
[----:B------:R-:W-:-:S06]  /*2300*/  UMOV UR4, URZ ;  /* 0x000000ff00047c82 */ /* 0x000fcc0008000000 */
.L_x_31:
[----:B------:R-:W0:Y:S01]  /*2310*/  LDC R3, c[0x0][0x39c] ;  /* 0x0000e700ff037b82 */ /* 0x000e220000000800 */
[----:B------:R-:W-:-:S07]  /*2320*/  IADD3 R2, PT, PT, R4, UR4, RZ ;  /* 0x0000000404027c10 */ /* 0x000fce000fffe0ff */
[----:B------:R-:W1:Y:S01]  /*2330*/  LDC.64 R16, c[0x0][0x380] ;  /* 0x0000e000ff107b82 */ /* 0x000e620000000a00 */
[----:B0-----:R-:W-:-:S04]  /*2340*/  IMAD R19, R2, R3, R5 ;  /* 0x0000000302137224 */ /* 0x001fc800078e0205 */
[----:B-1----:R-:W-:-:S05]  /*2350*/  IMAD.WIDE R16, R19, 0x4, R16 ;  /* 0x0000000413107825 */ /* 0x002fca00078e0210 */
[----:B------:R-:W2:Y:S01]  /*2360*/  LDG.E.CONSTANT R37, desc[UR12][R16.64] ;  /* 0x0000000c10257981 */ /* 0x000ea2000c1e9900 */
[----:B------:R-:W-:-:S05]  /*2370*/  IMAD.WIDE R50, R3, 0x4, R16 ;  /* 0x0000000403327825 */ /* 0x000fca00078e0210 */
[----:B------:R0:W3:Y:S02]  /*2380*/  LDG.E.CONSTANT R52, desc[UR12][R50.64] ;  /* 0x0000000c32347981 */ /* 0x0000e4000c1e9900 */
[----:B0-----:R-:W-:-:S05]  /*2390*/  IMAD.WIDE R50, R3, 0x4, R50 ;  /* 0x0000000403327825 */ /* 0x001fca00078e0232 */
[----:B------:R0:W4:Y:S01]  /*23a0*/  LDG.E.CONSTANT R53, desc[UR12][R50.64] ;  /* 0x0000000c32357981 */ /* 0x000122000c1e9900 */
[----:B------:R-:W-:-:S05]  /*23b0*/  IMAD.WIDE R48, R3, 0x4, R50 ;  /* 0x0000000403307825 */ /* 0x000fca00078e0232 */
[----:B------:R-:W5:Y:S01]  /*23c0*/  LDG.E.CONSTANT R50, desc[UR12][R48.64] ;  /* 0x0000000c30327981 */ /* 0x000f62000c1e9900 */
[----:B------:R-:W-:-:S05]  /*23d0*/  IMAD.WIDE R46, R3, 0x4, R48 ;  /* 0x00000004032e7825 */ /* 0x000fca00078e0230 */
[----:B------:R-:W5:Y:S01]  /*23e0*/  LDG.E.CONSTANT R48, desc[UR12][R46.64] ;  /* 0x0000000c2e307981 */ /* 0x000f62000c1e9900 */
[----:B------:R-:W-:-:S05]  /*23f0*/  IMAD.WIDE R18, R3, 0x4, R46 ;  /* 0x0000000403127825 */ /* 0x000fca00078e022e */
[----:B------:R-:W5:Y:S01]  /*2400*/  LDG.E.CONSTANT R46, desc[UR12][R18.64] ;  /* 0x0000000c122e7981 */ /* 0x000f62000c1e9900 */
[----:B------:R-:W-:-:S05]  /*2410*/  IMAD.WIDE R16, R3, 0x4, R18 ;  /* 0x0000000403107825 */ /* 0x000fca00078e0212 */
[----:B------:R1:W5:Y:S01]  /*2420*/  LDG.E.CONSTANT R18, desc[UR12][R16.64] ;  /* 0x0000000c10127981 */ /* 0x000362000c1e9900 */
[----:B------:R-:W-:-:S06]  /*2430*/  IMAD.WIDE R2, R3, 0x4, R16 ;  /* 0x0000000403027825 */ /* 0x000fcc00078e0210 */
[----:B------:R3:W5:Y:S01]  /*2440*/  LDG.E.CONSTANT R2, desc[UR12][R2.64] ;  /* 0x0000000c02027981 */ /* 0x000762000c1e9900 */
[----:B------:R-:W-:-:S06]  /*2450*/  UIADD3 UR23, UPT, UPT, UR4, 0x1, URZ ;  /* 0x0000000104177890 */ /* 0x000fcc000fffe0ff */
[----:B0-----:R-:W-:Y:S01]  /*2460*/  I2FP.F32.U32 R51, UR23 ;  /* 0x0000001700337c45 */ /* 0x001fe20008201000 */
[----:B------:R-:W-:-:S04]  /*2470*/  UIADD3 UR23, UPT, UPT, UR4, 0x2, URZ ;  /* 0x0000000204177890 */ /* 0x000fc8000fffe0ff */
[----:B--2---:R-:W-:Y:S01]  /*2480*/  FFMA R51, R51, R37, -R25 ;  /* 0x0000002533337223 */ /* 0x004fe20000000819 */
[----:B------:R-:W-:-:S03]  /*2490*/  FADD R37, R37, -R24 ;  /* 0x8000001825257221 */ /* 0x000fc60000000000 */
[----:B------:R-:W-:Y:S01]  /*24a0*/  FADD R24, R51, R23 ;  /* 0x0000001733187221 */ /* 0x000fe20000000000 */
[----:B------:R-:W-:-:S03]  /*24b0*/  FADD R25, R37, R22 ;  /* 0x0000001625197221 */ /* 0x000fc60000000000 */
[----:B-1----:R-:W-:Y:S01]  /*24c0*/  FADD R16, R24, -R23 ;  /* 0x8000001718107221 */ /* 0x002fe20000000000 */
[----:B------:R-:W-:-:S03]  /*24d0*/  FADD R22, R25, -R22 ;  /* 0x8000001619167221 */ /* 0x000fc60000000000 */
[----:B------:R-:W-:Y:S01]  /*24e0*/  FADD R51, -R51, R16 ;  /* 0x0000001033337221 */ /* 0x000fe20000000100 */
[----:B------:R-:W-:Y:S01]  /*24f0*/  FADD R37, -R37, R22 ;  /* 0x0000001625257221 */ /* 0x000fe20000000100 */
[----:B------:R-:W-:Y:S01]  /*2500*/  I2FP.F32.U32 R16, UR23 ;  /* 0x0000001700107c45 */ /* 0x000fe20008201000 */
[----:B------:R-:W-:Y:S02]  /*2510*/  UIADD3 UR23, UPT, UPT, UR4, 0x3, URZ ;  /* 0x0000000304177890 */ /* 0x000fe4000fffe0ff */
[----:B---3--:R-:W-:Y:S02]  /*2520*/  FADD R22, -R37, R52 ;  /* 0x0000003425167221 */ /* 0x008fe40000000100 */
[----:B------:R-:W-:Y:S02]  /*2530*/  FFMA R51, R16, R52, -R51 ;  /* 0x0000003410337223 */ /* 0x000fe40000000833 */
[C---:B------:R-:W-:Y:S01]  /*2540*/  FADD R16, R25.reuse, R22 ;  /* 0x0000001619107221 */ /* 0x040fe20000000000 */
[----:B------:R-:W-:Y:S01]  /*2550*/  I2FP.F32.U32 R17, UR23 ;  /* 0x0000001700117c45 */ /* 0x000fe20008201000 */
[----:B------:R-:W-:Y:S01]  /*2560*/  FADD R3, R24, R51 ;  /* 0x0000003318037221 */ /* 0x000fe20000000000 */
[----:B------:R-:W-:Y:S01]  /*2570*/  UIADD3 UR23, UPT, UPT, UR4, 0x4, URZ ;  /* 0x0000000404177890 */ /* 0x000fe2000fffe0ff */
[----:B------:R-:W-:-:S02]  /*2580*/  FADD R25, -R25, R16 ;  /* 0x0000001019197221 */ /* 0x000fc40000000100 */
[----:B------:R-:W-:Y:S02]  /*2590*/  FADD R24, -R24, R3 ;  /* 0x0000000318187221 */ /* 0x000fe40000000100 */
[----:B------:R-:W-:Y:S02]  /*25a0*/  FADD R22, -R22, R25 ;  /* 0x0000001916167221 */ /* 0x000fe40000000100 */
[----:B------:R-:W-:Y:S02]  /*25b0*/  FADD R24, -R51, R24 ;  /* 0x0000001833187221 */ /* 0x000fe40000000100 */
[----:B----4-:R-:W-:Y:S02]  /*25c0*/  FADD R19, -R22, R53 ;  /* 0x0000003516137221 */ /* 0x010fe40000000100 */
[----:B------:R-:W-:Y:S02]  /*25d0*/  FFMA R24, R17, R53, -R24 ;  /* 0x0000003511187223 */ /* 0x000fe40000000818 */
[----:B------:R-:W-:-:S02]  /*25e0*/  FADD R17, R16, R19 ;  /* 0x0000001310117221 */ /* 0x000fc40000000000 */
[C---:B------:R-:W-:Y:S02]  /*25f0*/  FADD R22, R3.reuse, R24 ;  /* 0x0000001803167221 */ /* 0x040fe40000000000 */
[----:B------:R-:W-:Y:S02]  /*2600*/  FADD R16, -R16, R17 ;  /* 0x0000001110107221 */ /* 0x000fe40000000100 */
[----:B------:R-:W-:Y:S02]  /*2610*/  FADD R3, -R3, R22 ;  /* 0x0000001603037221 */ /* 0x000fe40000000100 */
[----:B------:R-:W-:Y:S01]  /*2620*/  FADD R19, -R19, R16 ;  /* 0x0000001013137221 */ /* 0x000fe20000000100 */
[----:B------:R-:W-:Y:S01]  /*2630*/  I2FP.F32.U32 R16, UR23 ;  /* 0x0000001700107c45 */ /* 0x000fe20008201000 */
[----:B------:R-:W-:Y:S01]  /*2640*/  FADD R3, -R24, R3 ;  /* 0x0000000318037221 */ /* 0x000fe20000000100 */
[----:B------:R-:W-:Y:S01]  /*2650*/  UIADD3 UR23, UPT, UPT, UR4, 0x5, URZ ;  /* 0x0000000504177890 */ /* 0x000fe2000fffe0ff */
[----:B-----5:R-:W-:-:S02]  /*2660*/  FADD R24, -R19, R50 ;  /* 0x0000003213187221 */ /* 0x020fc40000000100 */
[----:B------:R-:W-:Y:S02]  /*2670*/  FFMA R19, R16, R50, -R3 ;  /* 0x0000003210137223 */ /* 0x000fe40000000803 */
[C---:B------:R-:W-:Y:S02]  /*2680*/  FADD R16, R17.reuse, R24 ;  /* 0x0000001811107221 */ /* 0x040fe40000000000 */
[C---:B------:R-:W-:Y:S02]  /*2690*/  FADD R3, R22.reuse, R19 ;  /* 0x0000001316037221 */ /* 0x040fe40000000000 */
[----:B------:R-:W-:Y:S02]  /*26a0*/  FADD R17, -R17, R16 ;  /* 0x0000001011117221 */ /* 0x000fe40000000100 */
[----:B------:R-:W-:Y:S02]  /*26b0*/  FADD R22, -R22, R3 ;  /* 0x0000000316167221 */ /* 0x000fe40000000100 */
[----:B------:R-:W-:Y:S01]  /*26c0*/  FADD R17, -R24, R17 ;  /* 0x0000001118117221 */ /* 0x000fe20000000100 */
[----:B------:R-:W-:Y:S01]  /*26d0*/  I2FP.F32.U32 R24, UR23 ;  /* 0x0000001700187c45 */ /* 0x000fe20008201000 */
[----:B------:R-:W-:Y:S01]  /*26e0*/  FADD R19, -R19, R22 ;  /* 0x0000001613137221 */ /* 0x000fe20000000100 */
[----:B------:R-:W-:Y:S01]  /*26f0*/  UIADD3 UR23, UPT, UPT, UR4, 0x6, URZ ;  /* 0x0000000604177890 */ /* 0x000fe2000fffe0ff */
[----:B------:R-:W-:-:S02]  /*2700*/  FADD R17, -R17, R48 ;  /* 0x0000003011117221 */ /* 0x000fc40000000100 */
        /* <DEDUP_REMOVED lines=9> */
[----:B------:R-:W-:Y:S01]  /*27a0*/  FADD R24, -R17, R46 ;  /* 0x0000002e11187221 */ /* 0x000fe20000000100 */
[----:B------:R-:W-:Y:S01]  /*27b0*/  UIADD3 UR4, UPT, UPT, UR4, 0x8, URZ ;  /* 0x0000000804047890 */ /* 0x000fe2000fffe0ff */
[----:B------:R-:W-:-:S02]  /*27c0*/  FFMA R3, R16, R46, -R3 ;  /* 0x0000002e10037223 */ /* 0x000fc40000000803 */
[C---:B------:R-:W-:Y:S01]  /*27d0*/  FADD R16, R19.reuse, R24 ;  /* 0x0000001813107221 */ /* 0x040fe20000000000 */
[----:B------:R-:W-:Y:S01]  /*27e0*/  UISETP.NE.AND UP0, UPT, UR4, UR9, UPT ;  /* 0x000000090400728c */ /* 0x000fe2000bf05270 */
[C---:B------:R-:W-:Y:S02]  /*27f0*/  FADD R17, R22.reuse, R3 ;  /* 0x0000000316117221 */ /* 0x040fe40000000000 */
[----:B------:R-:W-:Y:S02]  /*2800*/  FADD R19, -R19, R16 ;  /* 0x0000001013137221 */ /* 0x000fe40000000100 */
[----:B------:R-:W-:Y:S02]  /*2810*/  FADD R22, -R22, R17 ;  /* 0x0000001116167221 */ /* 0x000fe40000000100 */
[----:B------:R-:W-:Y:S01]  /*2820*/  FADD R19, -R24, R19 ;  /* 0x0000001318137221 */ /* 0x000fe20000000100 */
[----:B------:R-:W-:Y:S01]  /*2830*/  I2FP.F32.U32 R24, UR23 ;  /* 0x0000001700187c45 */ /* 0x000fe20008201000 */
[----:B------:R-:W-:-:S02]  /*2840*/  FADD R3, -R3, R22 ;  /* 0x0000001603037221 */ /* 0x000fc40000000100 */
[----:B------:R-:W-:Y:S02]  /*2850*/  FADD R19, -R19, R18 ;  /* 0x0000001213137221 */ /* 0x000fe40000000100 */
[----:B------:R-:W-:Y:S02]  /*2860*/  FFMA R24, R24, R18, -R3 ;  /* 0x0000001218187223 */ /* 0x000fe40000000803 */
[C---:B------:R-:W-:Y:S02]  /*2870*/  FADD R3, R16.reuse, R19 ;  /* 0x0000001310037221 */ /* 0x040fe40000000000 */
[C---:B------:R-:W-:Y:S02]  /*2880*/  FADD R18, R17.reuse, R24 ;  /* 0x0000001811127221 */ /* 0x040fe40000000000 */
[----:B------:R-:W-:Y:S02]  /*2890*/  FADD R16, -R16, R3 ;  /* 0x0000000310107221 */ /* 0x000fe40000000100 */
[----:B------:R-:W-:-:S02]  /*28a0*/  FADD R17, -R17, R18 ;  /* 0x0000001211117221 */ /* 0x000fc40000000100 */
[----:B------:R-:W-:Y:S01]  /*28b0*/  FADD R19, -R19, R16 ;  /* 0x0000001013137221 */ /* 0x000fe20000000100 */
[----:B------:R-:W-:Y:S01]  /*28c0*/  I2FP.F32.U32 R16, UR4 ;  /* 0x0000000400107c45 */ /* 0x000fe20008201000 */
[----:B------:R-:W-:Y:S02]  /*28d0*/  FADD R17, -R24, R17 ;  /* 0x0000001118117221 */ /* 0x000fe40000000100 */
[----:B------:R-:W-:Y:S02]  /*28e0*/  FADD R24, -R19, R2 ;  /* 0x0000000213187221 */ /* 0x000fe40000000100 */
[----:B------:R-:W-:Y:S02]  /*28f0*/  FFMA R17, R16, R2, -R17 ;  /* 0x0000000210117223 */ /* 0x000fe40000000811 */
[----:B------:R-:W-:Y:S02]  /*2900*/  FADD R22, R3, R24 ;  /* 0x0000001803167221 */ /* 0x000fe40000000000 */
[----:B------:R-:W-:-:S02]  /*2910*/  FADD R23, R18, R17 ;  /* 0x0000001112177221 */ /* 0x000fc40000000000 */
[----:B------:R-:W-:Y:S02]  /*2920*/  FADD R3, -R3, R22 ;  /* 0x0000001603037221 */ /* 0x000fe40000000100 */
[----:B------:R-:W-:Y:S02]  /*2930*/  FADD R18, -R18, R23 ;  /* 0x0000001712127221 */ /* 0x000fe40000000100 */
[----:B------:R-:W-:Y:S02]  /*2940*/  FADD R24, -R24, R3 ;  /* 0x0000000318187221 */ /* 0x000fe40000000100 */
[----:B------:R-:W-:Y:S01]  /*2950*/  FADD R25, -R17, R18 ;  /* 0x0000001211197221 */ /* 0x000fe20000000100 */
[----:B------:R-:W-:Y:S06]  /*2960*/  BRA.U UP0, `(.L_x_31) ;  /* 0xfffffff900687547 */ /* 0x000fec000b83ffff */
[----:B------:R-:W-:-:S05]  /*2970*/  UMOV UR4, UR9 ;  /* 0x0000000900047c82 */ /* 0x000fca0008000000 */
.L_x_30:
[----:B------:R-:W-:Y:S01]  /*2980*/  ULOP3.LUT UP0, URZ, UR27, 0xe, URZ, 0xc0, !UPT ;  /* 0x0000000e1bff7892 */ /* 0x000fe2000f80c0ff */
[----:B------:R-:W-:-:S08]  /*2990*/  HFMA2 R37, -RZ, RZ, 0, 5.9604644775390625e-08 ;  /* 0x00000001ff257431 */ /* 0x000fd000000001ff */
[----:B------:R-:W-:Y:S05]  /*29a0*/  BRA.U !UP0, `(.L_x_29) ;  /* 0x0000000508a87547 */ /* 0x000fea000b800000 */
[----:B------:R-:W-:Y:S02]  /*29b0*/  UISETP.GE.U32.AND UP0, UPT, UR10, 0x3, UPT ;  /* 0x000000030a00788c */ /* 0x000fe4000bf06070 */
[----:B------:R-:W-:-:S07]  /*29c0*/  UISETP.NE.AND UP1, UPT, UR22, URZ, UPT ;  /* 0x000000ff1600728c */ /* 0x000fce000bf25270 */
[----:B------:R-:W-:Y:S05]  /*29d0*/  BRA.U !UP0, `(.L_x_32) ;  /* 0x0000000108d07547 */ /* 0x000fea000b800000 */
[----:B------:R-:W0:Y:S01]  /*29e0*/  LDC R51, c[0x0][0x39c] ;  /* 0x0000e700ff337b82 */ /* 0x000e220000000800 */
[----:B------:R-:W-:-:S07]  /*29f0*/  IADD3 R16, PT, PT, R4, UR4, RZ ;  /* 0x0000000404107c10 */ /* 0x000fce000fffe0ff */
[----:B------:R-:W1:Y:S01]  /*2a00*/  LDC.64 R2, c[0x0][0x380] ;  /* 0x0000e000ff027b82 */ /* 0x000e620000000a00 */
[----:B0-----:R-:W-:-:S04]  /*2a10*/  IMAD R47, R16, R51, R5 ;  /* 0x00000033102f7224 */ /* 0x001fc800078e0205 */
[----:B-1----:R-:W-:-:S05]  /*2a20*/  IMAD.WIDE R46, R47, 0x4, R2 ;  /* 0x000000042f2e7825 */ /* 0x002fca00078e0202 */
[----:B------:R-:W2:Y:S01]  /*2a30*/  LDG.E.CONSTANT R50, desc[UR12][R46.64] ;  /* 0x0000000c2e327981 */ /* 0x000ea2000c1e9900 */
[----:B------:R-:W-:-:S05]  /*2a40*/  IMAD.WIDE R18, R51, 0x4, R46 ;  /* 0x0000000433127825 */ /* 0x000fca00078e022e */
[----:B------:R-:W3:Y:S01]  /*2a50*/  LDG.E.CONSTANT R48, desc[UR12][R18.64] ;  /* 0x0000000c12307981 */ /* 0x000ee2000c1e9900 */
[----:B------:R-:W-:-:S05]  /*2a60*/  IMAD.WIDE R16, R51, 0x4, R18 ;  /* 0x0000000433107825 */ /* 0x000fca00078e0212 */
[----:B------:R0:W4:Y:S01]  /*2a70*/  LDG.E.CONSTANT R49, desc[UR12][R16.64] ;  /* 0x0000000c10317981 */ /* 0x000122000c1e9900 */
[----:B------:R-:W-:-:S06]  /*2a80*/  IMAD.WIDE R2, R51, 0x4, R16 ;  /* 0x0000000433027825 */ /* 0x000fcc00078e0210 */
[----:B------:R1:W5:Y:S01]  /*2a90*/  LDG.E.CONSTANT R2, desc[UR12][R2.64] ;  /* 0x0000000c02027981 */ /* 0x000362000c1e9900 */
[----:B------:R-:W-:-:S06]  /*2aa0*/  UIADD3 UR23, UPT, UPT, UR4, 0x1, URZ ;  /* 0x0000000104177890 */ /* 0x000fcc000fffe0ff */
[----:B------:R-:W-:Y:S01]  /*2ab0*/  I2FP.F32.U32 R52, UR23 ;  /* 0x0000001700347c45 */ /* 0x000fe20008201000 */
[----:B------:R-:W-:-:S06]  /*2ac0*/  UIADD3 UR23, UPT, UPT, UR4, 0x2, URZ ;  /* 0x0000000204177890 */ /* 0x000fcc000fffe0ff */
[----:B0-----:R-:W-:Y:S01]  /*2ad0*/  I2FP.F32.U32 R16, UR23 ;  /* 0x0000001700107c45 */ /* 0x001fe20008201000 */
[----:B------:R-:W-:Y:S02]  /*2ae0*/  UIADD3 UR23, UPT, UPT, UR4, 0x3, URZ ;  /* 0x0000000304177890 */ /* 0x000fe4000fffe0ff */
[----:B------:R-:W-:-:S04]  /*2af0*/  UIADD3 UR4, UPT, UPT, UR4, 0x4, URZ ;  /* 0x0000000404047890 */ /* 0x000fc8000fffe0ff */
[----:B------:R-:W-:Y:S01]  /*2b00*/  I2FP.F32.U32 R17, UR23 ;  /* 0x0000001700117c45 */ /* 0x000fe20008201000 */
[----:B--2---:R-:W-:Y:S01]  /*2b10*/  FADD R51, -R24, R50 ;  /* 0x0000003218337221 */ /* 0x004fe20000000100 */
[----:B------:R-:W-:-:S03]  /*2b20*/  FFMA R52, R52, R50, -R25 ;  /* 0x0000003234347223 */ /* 0x000fc60000000819 */
[----:B------:R-:W-:Y:S01]  /*2b30*/  FADD R25, R22, R51 ;  /* 0x0000003316197221 */ /* 0x000fe20000000000 */
[----:B------:R-:W-:-:S03]  /*2b40*/  FADD R24, R23, R52 ;  /* 0x0000003417187221 */ /* 0x000fc60000000000 */
[----:B------:R-:W-:Y:S01]  /*2b50*/  FADD R22, -R22, R25 ;  /* 0x0000001916167221 */ /* 0x000fe20000000100 */
[----:B------:R-:W-:-:S03]  /*2b60*/  FADD R23, -R23, R24 ;  /* 0x0000001817177221 */ /* 0x000fc60000000100 */
[----:B------:R-:W-:Y:S01]  /*2b70*/  FADD R51, -R51, R22 ;  /* 0x0000001633337221 */ /* 0x000fe20000000100 */
[----:B------:R-:W-:-:S03]  /*2b80*/  FADD R23, -R52, R23 ;  /* 0x0000001734177221 */ /* 0x000fc60000000100 */
[----:B---3--:R-:W-:Y:S01]  /*2b90*/  FADD R18, -R51, R48 ;  /* 0x0000003033127221 */ /* 0x008fe20000000100 */
[----:B------:R-:W-:-:S03]  /*2ba0*/  FFMA R23, R16, R48, -R23 ;  /* 0x0000003010177223 */ /* 0x000fc60000000817 */
[----:B------:R-:W-:Y:S01]  /*2bb0*/  FADD R16, R25, R18 ;  /* 0x0000001219107221 */ /* 0x000fe20000000000 */
[----:B-1----:R-:W-:-:S03]  /*2bc0*/  FADD R3, R24, R23 ;  /* 0x0000001718037221 */ /* 0x002fc60000000000 */
[----:B------:R-:W-:Y:S01]  /*2bd0*/  FADD R25, -R25, R16 ;  /* 0x0000001019197221 */ /* 0x000fe20000000100 */
[----:B------:R-:W-:-:S03]  /*2be0*/  FADD R24, -R24, R3 ;  /* 0x0000000318187221 */ /* 0x000fc60000000100 */
[----:B------:R-:W-:Y:S01]  /*2bf0*/  FADD R18, -R18, R25 ;  /* 0x0000001912127221 */ /* 0x000fe20000000100 */
[----:B------:R-:W-:-:S03]  /*2c00*/  FADD R24, -R23, R24 ;  /* 0x0000001817187221 */ /* 0x000fc60000000100 */
[----:B----4-:R-:W-:Y:S01]  /*2c10*/  FADD R19, -R18, R49 ;  /* 0x0000003112137221 */ /* 0x010fe20000000100 */
[----:B------:R-:W-:-:S03]  /*2c20*/  FFMA R24, R17, R49, -R24 ;  /* 0x0000003111187223 */ /* 0x000fc60000000818 */
[----:B------:R-:W-:Y:S01]  /*2c30*/  FADD R17, R16, R19 ;  /* 0x0000001310117221 */ /* 0x000fe20000000000 */
[----:B------:R-:W-:-:S03]  /*2c40*/  FADD R18, R3, R24 ;  /* 0x0000001803127221 */ /* 0x000fc60000000000 */
[----:B------:R-:W-:Y:S01]  /*2c50*/  FADD R16, -R16, R17 ;  /* 0x0000001110107221 */ /* 0x000fe20000000100 */
[----:B------:R-:W-:-:S03]  /*2c60*/  FADD R3, -R3, R18 ;  /* 0x0000001203037221 */ /* 0x000fc60000000100 */
[----:B------:R-:W-:Y:S01]  /*2c70*/  FADD R19, -R19, R16 ;  /* 0x0000001013137221 */ /* 0x000fe20000000100 */
[----:B------:R-:W-:Y:S01]  /*2c80*/  I2FP.F32.U32 R16, UR4 ;  /* 0x0000000400107c45 */ /* 0x000fe20008201000 */
[----:B------:R-:W-:Y:S02]  /*2c90*/  FADD R3, -R24, R3 ;  /* 0x0000000318037221 */ /* 0x000fe40000000100 */
[----:B-----5:R-:W-:Y:S02]  /*2ca0*/  FADD R24, -R19, R2 ;  /* 0x0000000213187221 */ /* 0x020fe40000000100 */
[----:B------:R-:W-:Y:S02]  /*2cb0*/  FFMA R3, R16, R2, -R3 ;  /* 0x0000000210037223 */ /* 0x000fe40000000803 */
[----:B------:R-:W-:Y:S02]  /*2cc0*/  FADD R22, R17, R24 ;  /* 0x0000001811167221 */ /* 0x000fe40000000000 */
[----:B------:R-:W-:-:S02]  /*2cd0*/  FADD R23, R18, R3 ;  /* 0x0000000312177221 */ /* 0x000fc40000000000 */
[----:B------:R-:W-:Y:S02]  /*2ce0*/  FADD R17, -R17, R22 ;  /* 0x0000001611117221 */ /* 0x000fe40000000100 */
[----:B------:R-:W-:Y:S02]  /*2cf0*/  FADD R18, -R18, R23 ;  /* 0x0000001712127221 */ /* 0x000fe40000000100 */
[----:B------:R-:W-:Y:S02]  /*2d00*/  FADD R24, -R24, R17 ;  /* 0x0000001118187221 */ /* 0x000fe40000000100 */
[----:B------:R-:W-:-:S07]  /*2d10*/  FADD R25, -R3, R18 ;  /* 0x0000001203197221 */ /* 0x000fce0000000100 */
.L_x_32:
[----:B------:R-:W-:Y:S05]  /*2d20*/  BRA.U !UP1, `(.L_x_29) ;  /* 0x0000000109c87547 */ /* 0x000fea000b800000 */
[----:B------:R-:W-:Y:S02]  /*2d30*/  UISETP.NE.AND UP0, UPT, UR22, 0x2, UPT ;  /* 0x000000021600788c */ /* 0x000fe4000bf05270 */
[----:B------:R-:W-:-:S07]  /*2d40*/  ULOP3.LUT UP1, URZ, UR27, 0x2, URZ, 0xc0, !UPT ;  /* 0x000000021bff7892 */ /* 0x000fce000f82c0ff */
[----:B------:R-:W-:Y:S05]  /*2d50*/  BRA.U !UP0, `(.L_x_33) ;  /* 0x0000000108707547 */ /* 0x000fea000b800000 */
[----:B------:R-:W0:Y:S01]  /*2d60*/  LDC R3, c[0x0][0x39c] ;  /* 0x0000e700ff037b82 */ /* 0x000e220000000800 */
[----:B------:R-:W-:-:S07]  /*2d70*/  IADD3 R2, PT, PT, R4, UR4, RZ ;  /* 0x0000000404027c10 */ /* 0x000fce000fffe0ff */
[----:B------:R-:W1:Y:S01]  /*2d80*/  LDC.64 R16, c[0x0][0x380] ;  /* 0x0000e000ff107b82 */ /* 0x000e620000000a00 */
[----:B0-----:R-:W-:-:S04]  /*2d90*/  IMAD R19, R2, R3, R5 ;  /* 0x0000000302137224 */ /* 0x001fc800078e0205 */
[----:B-1----:R-:W-:-:S05]  /*2da0*/  IMAD.WIDE R16, R19, 0x4, R16 ;  /* 0x0000000413107825 */ /* 0x002fca00078e0210 */
[----:B------:R-:W2:Y:S01]  /*2db0*/  LDG.E.CONSTANT R19, desc[UR12][R16.64] ;  /* 0x0000000c10137981 */ /* 0x000ea2000c1e9900 */
[----:B------:R-:W-:-:S06]  /*2dc0*/  IMAD.WIDE R2, R3, 0x4, R16 ;  /* 0x0000000403027825 */ /* 0x000fcc00078e0210 */
[----:B------:R0:W3:Y:S01]  /*2dd0*/  LDG.E.CONSTANT R3, desc[UR12][R2.64] ;  /* 0x0000000c02037981 */ /* 0x0000e2000c1e9900 */
[----:B------:R-:W-:Y:S02]  /*2de0*/  UIADD3 UR23, UPT, UPT, UR4, 0x1, URZ ;  /* 0x0000000104177890 */ /* 0x000fe4000fffe0ff */
[----:B------:R-:W-:-:S04]  /*2df0*/  UIADD3 UR4, UPT, UPT, UR4, 0x2, URZ ;  /* 0x0000000204047890 */ /* 0x000fc8000fffe0ff */
[----:B------:R-:W-:Y:S02]  /*2e00*/  I2FP.F32.U32 R18, UR23 ;  /* 0x0000001700127c45 */ /* 0x000fe40008201000 */
[----:B0-----:R-:W-:Y:S01]  /*2e10*/  I2FP.F32.U32 R2, UR4 ;  /* 0x0000000400027c45 */ /* 0x001fe20008201000 */
[----:B--2---:R-:W-:Y:S02]  /*2e20*/  FADD R47, -R24, R19 ;  /* 0x00000013182f7221 */ /* 0x004fe40000000100 */
[----:B------:R-:W-:Y:S02]  /*2e30*/  FFMA R18, R18, R19, -R25 ;  /* 0x0000001312127223 */ /* 0x000fe40000000819 */
[C---:B------:R-:W-:Y:S02]  /*2e40*/  FADD R19, R22.reuse, R47 ;  /* 0x0000002f16137221 */ /* 0x040fe40000000000 */
[----:B------:R-:W-:Y:S02]  /*2e50*/  FADD R24, R23, R18 ;  /* 0x0000001217187221 */ /* 0x000fe40000000000 */
[----:B------:R-:W-:-:S02]  /*2e60*/  FADD R22, -R22, R19 ;  /* 0x0000001316167221 */ /* 0x000fc40000000100 */
[----:B------:R-:W-:Y:S02]  /*2e70*/  FADD R23, -R23, R24 ;  /* 0x0000001817177221 */ /* 0x000fe40000000100 */
[----:B------:R-:W-:Y:S02]  /*2e80*/  FADD R22, -R47, R22 ;  /* 0x000000162f167221 */ /* 0x000fe40000000100 */
[----:B------:R-:W-:Y:S02]  /*2e90*/  FADD R23, -R18, R23 ;  /* 0x0000001712177221 */ /* 0x000fe40000000100 */
[----:B---3--:R-:W-:Y:S02]  /*2ea0*/  FADD R16, -R22, R3 ;  /* 0x0000000316107221 */ /* 0x008fe40000000100 */
[----:B------:R-:W-:Y:S02]  /*2eb0*/  FFMA R3, R2, R3, -R23 ;  /* 0x0000000302037223 */ /* 0x000fe40000000817 */
[----:B------:R-:W-:-:S02]  /*2ec0*/  FADD R22, R19, R16 ;  /* 0x0000001013167221 */ /* 0x000fc40000000000 */
[C---:B------:R-:W-:Y:S02]  /*2ed0*/  FADD R23, R24.reuse, R3 ;  /* 0x0000000318177221 */ /* 0x040fe40000000000 */
[----:B------:R-:W-:Y:S02]  /*2ee0*/  FADD R19, -R19, R22 ;  /* 0x0000001613137221 */ /* 0x000fe40000000100 */
[----:B------:R-:W-:Y:S02]  /*2ef0*/  FADD R2, -R24, R23 ;  /* 0x0000001718027221 */ /* 0x000fe40000000100 */
[----:B------:R-:W-:Y:S02]  /*2f00*/  FADD R24, -R16, R19 ;  /* 0x0000001310187221 */ /* 0x000fe40000000100 */
[----:B------:R-:W-:-:S07]  /*2f10*/  FADD R25, -R3, R2 ;  /* 0x0000000203197221 */ /* 0x000fce0000000100 */
.L_x_33:
[----:B------:R-:W-:Y:S05]  /*2f20*/  BRA.U !UP1, `(.L_x_29) ;  /* 0x0000000109487547 */ /* 0x000fea000b800000 */
[----:B------:R-:W0:Y:S01]  /*2f30*/  LDC.64 R2, c[0x0][0x380] ;  /* 0x0000e000ff027b82 */ /* 0x000e220000000a00 */
[----:B------:R-:W1:Y:S01]  /*2f40*/  LDCU UR23, c[0x0][0x39c] ;  /* 0x00007380ff1777ac */ /* 0x000e620008000800 */
[----:B------:R-:W-:-:S05]  /*2f50*/  IADD3 R4, PT, PT, R4, UR4, RZ ;  /* 0x0000000404047c10 */ /* 0x000fca000fffe0ff */
[----:B-1----:R-:W-:-:S04]  /*2f60*/  IMAD R17, R4, UR23, R5 ;  /* 0x0000001704117c24 */ /* 0x002fc8000f8e0205 */
[----:B0-----:R-:W-:-:S06]  /*2f70*/  IMAD.WIDE R2, R17, 0x4, R2 ;  /* 0x0000000411027825 */ /* 0x001fcc00078e0202 */
[----:B------:R-:W2:Y:S01]  /*2f80*/  LDG.E.CONSTANT R3, desc[UR12][R2.64] ;  /* 0x0000000c02037981 */ /* 0x000ea2000c1e9900 */
[----:B------:R-:W-:-:S06]  /*2f90*/  UIADD3 UR4, UPT, UPT, UR4, 0x1, URZ ;  /* 0x0000000104047890 */ /* 0x000fcc000fffe0ff */
[----:B------:R-:W-:Y:S01]  /*2fa0*/  I2FP.F32.U32 R4, UR4 ;  /* 0x0000000400047c45 */ /* 0x000fe20008201000 */
[----:B--2---:R-:W-:-:S04]  /*2fb0*/  FADD R17, -R24, R3 ;  /* 0x0000000318117221 */ /* 0x004fc80000000100 */
[----:B------:R-:W-:Y:S01]  /*2fc0*/  FFMA R4, R4, R3, -R25 ;  /* 0x0000000304047223 */ /* 0x000fe20000000819 */
[----:B------:R-:W-:-:S03]  /*2fd0*/  FADD R19, R22, R17 ;  /* 0x0000001116137221 */ /* 0x000fc60000000000 */
[----:B------:R-:W-:Y:S01]  /*2fe0*/  FADD R16, R23, R4 ;  /* 0x0000000417107221 */ /* 0x000fe20000000000 */
[----:B------:R-:W-:-:S03]  /*2ff0*/  FADD R24, -R22, R19 ;  /* 0x0000001316187221 */ /* 0x000fc60000000100 */
[----:B------:R-:W-:Y:S01]  /*3000*/  FADD R25, -R23, R16 ;  /* 0x0000001017197221 */ /* 0x000fe20000000100 */
[----:B------:R-:W-:Y:S01]  /*3010*/  MOV R22, R19 ;  /* 0x0000001300167202 */ /* 0x000fe20000000f00 */
[----:B------:R-:W-:Y:S02]  /*3020*/  FADD R24, -R17, R24 ;  /* 0x0000001811187221 */ /* 0x000fe40000000100 */
[----:B------:R-:W-:Y:S01]  /*3030*/  FADD R25, -R4, R25 ;  /* 0x0000001904197221 */ /* 0x000fe20000000100 */
[----:B------:R-:W-:-:S07]  /*3040*/  MOV R23, R16 ;  /* 0x0000001000177202 */ /* 0x000fce0000000f00 */
.L_x_29:
[----:B------:R-:W-:Y:S05]  /*3050*/  BSYNC.RECONVERGENT B0 ;  /* 0x0000000000007941 */ /* 0x000fea0003800200 */
.L_x_27:
        /* <DEDUP_REMOVED lines=10> */
[----:B------:R-:W-:Y:S01]  /*3100*/  HFMA2 R41, -RZ, RZ, 0, 5.9604644775390625e-08 ;  /* 0x00000001ff297431 */ /* 0x000fe200000001ff */
[----:B------:R-:W-:Y:S02]  /*3110*/  PLOP3.LUT P1, PT, PT, PT, PT, 0x80, 0x8 ;  /* 0x000000000008781c */ /* 0x000fe40003f2f070 */
        /* <DEDUP_REMOVED lines=14> */
.L_x_35:
[----:B------:R-:W-:Y:S02]  /*3200*/  ISETP.GE.AND P2, PT, R6, R13, PT ;  /* 0x0000000d0600720c */ /* 0x000fe40003f46270 */
[----:B------:R-:W-:Y:S02]  /*3210*/  PLOP3.LUT P1, PT, PT, PT, PT, 0x8, 0x80 ;  /* 0x000000000080781c */ /* 0x000fe40003f2e170 */
[----:B------:R-:W-:-:S09]  /*3220*/  PRMT R41, RZ, 0x7610, R41 ;  /* 0x00007610ff297816 */ /* 0x000fd20000000029 */
        /* <DEDUP_REMOVED lines=10> */
.L_x_38:
        /* <DEDUP_REMOVED lines=103> */
.L_x_37:
[----:B------:R-:W-:Y:S01]  /*3940*/  UISETP.NE.AND UP0, UPT, UR17, URZ, UPT ;  /* 0x000000ff1100728c */ /* 0x000fe2000bf05270 */
[----:B------:R-:W-:Y:S01]  /*3950*/  HFMA2 R41, -RZ, RZ, 0, 5.9604644775390625e-08 ;  /* 0x00000001ff297431 */ /* 0x000fe200000001ff */
[----:B------:R-:W-:-:S07]  /*3960*/  PLOP3.LUT P1, PT, PT, PT, PT, 0x80, 0x8 ;  /* 0x000000000008781c */ /* 0x000fce0003f2f070 */
[----:B------:R-:W-:Y:S06]  /*3970*/  BRA.U !UP0, `(.L_x_36) ;  /* 0x0000000508ac7547 */ /* 0x000fec000b800000 */
[----:B------:R-:W-:Y:S02]  /*3980*/  UIADD3 UR23, UPT, UPT, UR17, -0x1, URZ ;  /* 0xffffffff11177890 */ /* 0x000fe4000fffe0ff */
[----:B------:R-:W-:Y:S02]  /*3990*/  UISETP.NE.AND UP1, UPT, UR20, URZ, UPT ;  /* 0x000000ff1400728c */ /* 0x000fe4000bf25270 */
[----:B------:R-:W-:-:S09]  /*39a0*/  UISETP.GE.U32.AND UP0, UPT, UR23, 0x3, UPT ;  /* 0x000000031700788c */ /* 0x000fd2000bf06070 */
        /* <DEDUP_REMOVED lines=53> */
.L_x_39:
        /* <DEDUP_REMOVED lines=32> */
.L_x_40:
        /* <DEDUP_REMOVED lines=19> */
.L_x_36:
[----:B------:R-:W-:Y:S05]  /*4030*/  BSYNC.RECONVERGENT B0 ;  /* 0x0000000000007941 */ /* 0x000fea0003800200 */
.L_x_34:
[----:B------:R-:W-:Y:S01]  /*4040*/  LOP3.LUT P2, RZ, R37, 0xff, RZ, 0xc0, !PT ;  /* 0x000000ff25ff7812 */ /* 0x000fe2000784c0ff */
[----:B------:R-:W-:Y:S01]  /*4050*/  BSSY.RECONVERGENT B0, `(.L_x_41) ;  /* 0x00000f0000007945 */ /* 0x000fe20003800200 */
[----:B------:R-:W-:Y:S02]  /*4060*/  MOV R2, 0x7fc00000 ;  /* 0x7fc0000000027802 */ /* 0x000fe40000000f00 */
[----:B------:R-:W-:-:S13]  /*4070*/  PLOP3.LUT P1, PT, P2, P1, PT, 0x2f, 0xf2 ;  /* 0x0000000000f2781c */ /* 0x000fda0001722577 */
[----:B------:R-:W-:Y:S01]  /*4080*/  @!P1 FADD R4, R25, R23 ;  /* 0x0000001719049221 */ /* 0x000fe20000000000 */
[----:B------:R-:W-:-:S03]  /*4090*/  @!P1 FADD R17, R29, R27 ;  /* 0x0000001b1d119221 */ /* 0x000fc60000000000 */
[----:B------:R-:W-:-:S04]  /*40a0*/  @!P1 FMUL R3, R4, R43 ;  /* 0x0000002b04039220 */ /* 0x000fc80000400000 */
[----:B------:R-:W-:Y:S01]  /*40b0*/  @!P1 FFMA R4, R4, R43, R3 ;  /* 0x0000002b04049223 */ /* 0x000fe20000000003 */
[----:B------:R-:W-:-:S03]  /*40c0*/  HFMA2 R3, -RZ, RZ, 0, 5.9604644775390625e-08 ;  /* 0x00000001ff037431 */ /* 0x000fc600000001ff */
[----:B------:R-:W-:Y:S01]  /*40d0*/  @!P1 FFMA R2, R17, -R44, R4 ;  /* 0x8000002c11029223 */ /* 0x000fe20000000004 */
[----:B------:R-:W-:-:S04]  /*40e0*/  MOV R4, 0x1 ;  /* 0x0000000100047802 */ /* 0x000fc80000000f00 */
[----:B------:R-:W-:Y:S02]  /*40f0*/  FSETP.NAN.AND P2, PT, |R2|, |R2|, PT ;  /* 0x400000020200720b */ /* 0x000fe40003f48200 */
[----:B------:R-:W-:Y:S02]  /*4100*/  @!P1 PRMT R37, R3, 0x7610, R37 ;  /* 0x0000761003259816 */ /* 0x000fe40000000025 */
[----:B------:R-:W-:-:S09]  /*4110*/  @!P1 PRMT R41, R4, 0x7610, R41 ;  /* 0x0000761004299816 */ /* 0x000fd20000000029 */
[----:B------:R-:W-:Y:S05]  /*4120*/  @P2 BRA `(.L_x_42) ;  /* 0x0000000c00882947 */ /* 0x000fea0003800000 */
[----:B------:R-:W-:-:S13]  /*4130*/  ISETP.GE.AND P1, PT, R38, UR15, PT ;  /* 0x0000000f26007c0c */ /* 0x000fda000bf26270 */
[----:B------:R-:W-:Y:S05]  /*4140*/  @P1 BRA `(.L_x_43) ;  /* 0x0000000c00301947 */ /* 0x000fea0003800000 */
[C---:B------:R-:W-:Y:S02]  /*4150*/  LEA R3, R38.reuse, R15, 0x2 ;  /* 0x0000000f26037211 */ /* 0x040fe400078e10ff */
[----:B------:R-:W-:-:S03]  /*4160*/  IADD3 R38, PT, PT, R38, 0x1, RZ ;  /* 0x0000000126267810 */ /* 0x000fc60007ffe0ff */
[----:B------:R0:W-:Y:S01]  /*4170*/  STS [R3], R2 ;  /* 0x0000000203007388 */ /* 0x0001e20000000800 */
[----:B------:R-:W-:-:S13]  /*4180*/  ISETP.NE.AND P1, PT, R38, UR15, PT ;  /* 0x0000000f26007c0c */ /* 0x000fda000bf25270 */
[----:B0-----:R-:W-:Y:S05]  /*4190*/  @P1 BRA `(.L_x_42) ;  /* 0x0000000c006c1947 */ /* 0x001fea0003800000 */
[----:B------:R-:W0:Y:S01]  /*41a0*/  LDCU UR4, c[0x0][0x3a8] ;  /* 0x00007500ff0477ac */ /* 0x000e220008000800 */
[----:B------:R-:W-:Y:S01]  /*41b0*/  HFMA2 R4, -RZ, RZ, 0, 0 ;  /* 0x00000000ff047431 */ /* 0x000fe200000001ff */
[----:B------:R-:W-:Y:S02]  /*41c0*/  CS2R R32, SRZ ;  /* 0x0000000000207805 */ /* 0x000fe4000001ff00 */
[----:B------:R-:W-:Y:S01]  /*41d0*/  CS2R R30, SRZ ;  /* 0x00000000001e7805 */ /* 0x000fe2000001ff00 */
[----:B0-----:R-:W-:-:S09]  /*41e0*/  UISETP.GE.AND UP0, UPT, UR4, 0x8, UPT ;  /* 0x000000080400788c */ /* 0x001fd2000bf06270 */
[----:B------:R-:W-:Y:S05]  /*41f0*/  BRA.U !UP0, `(.L_x_44) ;  /* 0x00000005087c7547 */ /* 0x000fea000b800000 */
[----:B------:R-:W-:Y:S01]  /*4200*/  MOV R33, RZ ;  /* 0x000000ff00217202 */ /* 0x000fe20000000f00 */
[----:B------:R-:W-:-:S06]  /*4210*/  UMOV UR4, URZ ;  /* 0x000000ff00047c82 */ /* 0x000fcc0008000000 */
.L_x_45:
[----:B------:R-:W-:Y:S01]  /*4220*/  MOV R2, UR4 ;  /* 0x0000000400027c02 */ /* 0x000fe20008000f00 */
[----:B------:R-:W-:-:S03]  /*4230*/  UIADD3 UR23, UPT, UPT, UR4, 0x1, URZ ;  /* 0x0000000104177890 */ /* 0x000fc6000fffe0ff */
[----:B------:R-:W-:-:S03]  /*4240*/  LEA R2, R2, R15, 0x2 ;  /* 0x0000000f02027211 */ /* 0x000fc600078e10ff */
[----:B------:R-:W-:Y:S01]  /*4250*/  I2FP.F32.U32 R4, UR23 ;  /* 0x0000001700047c45 */ /* 0x000fe20008201000 */
[----:B------:R-:W-:Y:S01]  /*4260*/  UIADD3 UR23, UPT, UPT, UR4, 0x2, URZ ;  /* 0x0000000204177890 */ /* 0x000fe2000fffe0ff */
[----:B------:R-:W0:Y:S04]  /*4270*/  LDS R17, [R2] ;  /* 0x0000000002117984 */ /* 0x000e280000000800 */
[----:B------:R-:W1:Y:S04]  /*4280*/  LDS R16, [R2+0x4] ;  /* 0x0000040002107984 */ /* 0x000e680000000800 */
[----:B------:R-:W2:Y:S01]  /*4290*/  LDS R3, [R2+0x8] ;  /* 0x0000080002037984 */ /* 0x000ea20000000800 */
[----:B0-----:R-:W-:Y:S01]  /*42a0*/  FADD R32, R17, -R32 ;  /* 0x8000002011207221 */ /* 0x001fe20000000000 */
[----:B------:R-:W-:Y:S01]  /*42b0*/  FFMA R17, R4, R17, -R33 ;  /* 0x0000001104117223 */ /* 0x000fe20000000821 */
[----:B------:R-:W-:Y:S01]  /*42c0*/  I2FP.F32.U32 R33, UR23 ;  /* 0x0000001700217c45 */ /* 0x000fe20008201000 */
[----:B------:R-:W0:Y:S01]  /*42d0*/  LDS R4, [R2+0xc] ;  /* 0x00000c0002047984 */ /* 0x000e220000000800 */
[----:B------:R-:W-:Y:S01]  /*42e0*/  FADD R18, R32, R31 ;  /* 0x0000001f20127221 */ /* 0x000fe20000000000 */
[----:B------:R-:W-:Y:S01]  /*42f0*/  FADD R19, R17, R30 ;  /* 0x0000001e11137221 */ /* 0x000fe20000000000 */
[----:B------:R-:W-:-:S02]  /*4300*/  UIADD3 UR23, UPT, UPT, UR4, 0x3, URZ ;  /* 0x0000000304177890 */ /* 0x000fc4000fffe0ff */
[----:B------:R-:W-:Y:S01]  /*4310*/  FADD R31, R18, -R31 ;  /* 0x8000001f121f7221 */ /* 0x000fe20000000000 */
[----:B------:R-:W-:-:S03]  /*4320*/  FADD R30, R19, -R30 ;  /* 0x8000001e131e7221 */ /* 0x000fc60000000000 */
[----:B------:R-:W-:Y:S01]  /*4330*/  FADD R31, -R32, R31 ;  /* 0x0000001f201f7221 */ /* 0x000fe20000000100 */
[----:B------:R-:W-:-:S03]  /*4340*/  FADD R30, -R17, R30 ;  /* 0x0000001e111e7221 */ /* 0x000fc60000000100 */
[----:B-1----:R-:W-:Y:S01]  /*4350*/  FADD R31, -R31, R16 ;  /* 0x000000101f1f7221 */ /* 0x002fe20000000100 */
[----:B------:R-:W-:Y:S02]  /*4360*/  FFMA R30, R33, R16, -R30 ;  /* 0x00000010211e7223 */ /* 0x000fe4000000081e */
[----:B------:R-:W1:Y:S01]  /*4370*/  LDS R16, [R2+0x10] ;  /* 0x0000100002107984 */ /* 0x000e620000000800 */
[----:B------:R-:W-:Y:S01]  /*4380*/  FADD R17, R18, R31 ;  /* 0x0000001f12117221 */ /* 0x000fe20000000000 */
[----:B------:R-:W-:-:S03]  /*4390*/  FADD R32, R19, R30 ;  /* 0x0000001e13207221 */ /* 0x000fc60000000000 */
[----:B------:R-:W-:Y:S01]  /*43a0*/  FADD R18, -R18, R17 ;  /* 0x0000001112127221 */ /* 0x000fe20000000100 */
[----:B------:R-:W-:-:S03]  /*43b0*/  FADD R19, -R19, R32 ;  /* 0x0000002013137221 */ /* 0x000fc60000000100 */
[----:B------:R-:W-:Y:S01]  /*43c0*/  FADD R18, -R31, R18 ;  /* 0x000000121f127221 */ /* 0x000fe20000000100 */
[----:B------:R-:W-:Y:S01]  /*43d0*/  I2FP.F32.U32 R31, UR23 ;  /* 0x00000017001f7c45 */ /* 0x000fe20008201000 */
[----:B------:R-:W-:Y:S01]  /*43e0*/  FADD R30, -R30, R19 ;  /* 0x000000131e1e7221 */ /* 0x000fe20000000100 */
[----:B------:R-:W-:Y:S01]  /*43f0*/  UIADD3 UR23, UPT, UPT, UR4, 0x4, URZ ;  /* 0x0000000404177890 */ /* 0x000fe2000fffe0ff */
[----:B--2---:R-:W-:Y:S02]  /*4400*/  FADD R18, -R18, R3 ;  /* 0x0000000312127221 */ /* 0x004fe40000000100 */
[----:B------:R-:W-:Y:S02]  /*4410*/  FFMA R31, R31, R3, -R30 ;  /* 0x000000031f1f7223 */ /* 0x000fe4000000081e */
[----:B------:R-:W-:Y:S01]  /*4420*/  FADD R30, R17, R18 ;  /* 0x00000012111e7221 */ /* 0x000fe20000000000 */
[----:B------:R-:W2:Y:S01]  /*4430*/  LDS R3, [R2+0x14] ;  /* 0x0000140002037984 */ /* 0x000ea20000000800 */
[----:B------:R-:W-:-:S02]  /*4440*/  FADD R19, R32, R31 ;  /* 0x0000001f20137221 */ /* 0x000fc40000000000 */
[----:B------:R-:W-:Y:S02]  /*4450*/  FADD R17, -R17, R30 ;  /* 0x0000001e11117221 */ /* 0x000fe40000000100 */
[----:B------:R-:W-:Y:S02]  /*4460*/  FADD R32, -R32, R19 ;  /* 0x0000001320207221 */ /* 0x000fe40000000100 */
[----:B------:R-:W-:Y:S01]  /*4470*/  FADD R17, -R18, R17 ;  /* 0x0000001112117221 */ /* 0x000fe20000000100 */
[----:B------:R-:W-:Y:S01]  /*4480*/  I2FP.F32.U32 R18, UR23 ;  /* 0x0000001700127c45 */ /* 0x000fe20008201000 */
[----:B------:R-:W-:Y:S01]  /*4490*/  FADD R31, -R31, R32 ;  /* 0x000000201f1f7221 */ /* 0x000fe20000000100 */
[----:B------:R-:W-:Y:S01]  /*44a0*/  UIADD3 UR23, UPT, UPT, UR4, 0x5, URZ ;  /* 0x0000000504177890 */ /* 0x000fe2000fffe0ff */
[----:B0-----:R-:W-:Y:S02]  /*44b0*/  FADD R17, -R17, R4 ;  /* 0x0000000411117221 */ /* 0x001fe40000000100 */
[----:B------:R-:W-:-:S02]  /*44c0*/  FFMA R18, R18, R4, -R31 ;  /* 0x0000000412127223 */ /* 0x000fc4000000081f */
[C---:B------:R-:W-:Y:S01]  /*44d0*/  FADD R31, R30.reuse, R17 ;  /* 0x000000111e1f7221 */ /* 0x040fe20000000000 */
[----:B------:R-:W0:Y:S01]  /*44e0*/  LDS R4, [R2+0x18] ;  /* 0x0000180002047984 */ /* 0x000e220000000800 */
[C---:B------:R-:W-:Y:S02]  /*44f0*/  FADD R32, R19.reuse, R18 ;  /* 0x0000001213207221 */ /* 0x040fe40000000000 */
[----:B------:R-:W-:Y:S01]  /*4500*/  FADD R30, -R30, R31 ;  /* 0x0000001f1e1e7221 */ /* 0x000fe20000000100 */
[----:B------:R-:W3:Y:S01]  /*4510*/  LDS R2, [R2+0x1c] ;  /* 0x00001c0002027984 */ /* 0x000ee20000000800 */
[----:B------:R-:W-:Y:S02]  /*4520*/  FADD R19, -R19, R32 ;  /* 0x0000002013137221 */ /* 0x000fe40000000100 */
[----:B------:R-:W-:Y:S01]  /*4530*/  FADD R17, -R17, R30 ;  /* 0x0000001e11117221 */ /* 0x000fe20000000100 */
[----:B------:R-:W-:Y:S01]  /*4540*/  I2FP.F32.U32 R30, UR23 ;  /* 0x00000017001e7c45 */ /* 0x000fe20008201000 */
[----:B------:R-:W-:Y:S01]  /*4550*/  FADD R19, -R18, R19 ;  /* 0x0000001312137221 */ /* 0x000fe20000000100 */
[----:B------:R-:W-:Y:S01]  /*4560*/  UIADD3 UR23, UPT, UPT, UR4, 0x6, URZ ;  /* 0x0000000604177890 */ /* 0x000fe2000fffe0ff */
[----:B-1----:R-:W-:-:S02]  /*4570*/  FADD R18, -R17, R16 ;  /* 0x0000001011127221 */ /* 0x002fc40000000100 */
        /* <DEDUP_REMOVED lines=9> */
[----:B--2---:R-:W-:Y:S01]  /*4610*/  FADD R19, -R18, R3 ;  /* 0x0000000312137221 */ /* 0x004fe20000000100 */
        /* <DEDUP_REMOVED lines=10> */
[----:B0-----:R-:W-:Y:S02]  /*46c0*/  FADD R30, -R19, R4 ;  /* 0x00000004131e7221 */ /* 0x001fe40000000100 */
[----:B------:R-:W-:Y:S01]  /*46d0*/  FFMA R17, R16, R4, -R17 ;  /* 0x0000000410117223 */ /* 0x000fe20000000811 */
[----:B------:R-:W-:Y:S01]  /*46e0*/  I2FP.F32.U32 R16, UR4 ;  /* 0x0000000400107c45 */ /* 0x000fe20008201000 */
[C---:B------:R-:W-:Y:S02]  /*46f0*/  FADD R4, R3.reuse, R30 ;  /* 0x0000001e03047221 */ /* 0x040fe40000000000 */
[C---:B------:R-:W-:Y:S02]  /*4700*/  FADD R19, R18.reuse, R17 ;  /* 0x0000001112137221 */ /* 0x040fe40000000000 */
[----:B------:R-:W-:Y:S02]  /*4710*/  FADD R3, -R3, R4 ;  /* 0x0000000403037221 */ /* 0x000fe40000000100 */
[----:B------:R-:W-:-:S02]  /*4720*/  FADD R18, -R18, R19 ;  /* 0x0000001312127221 */ /* 0x000fc40000000100 */
[----:B------:R-:W-:Y:S02]  /*4730*/  FADD R3, -R30, R3 ;  /* 0x000000031e037221 */ /* 0x000fe40000000100 */
[----:B------:R-:W-:Y:S02]  /*4740*/  FADD R17, -R17, R18 ;  /* 0x0000001211117221 */ /* 0x000fe40000000100 */
[----:B---3--:R-:W-:Y:S02]  /*4750*/  FADD R3, -R3, R2 ;  /* 0x0000000203037221 */ /* 0x008fe40000000100 */
        /* <DEDUP_REMOVED lines=8> */
[----:B------:R-:W-:-:S07]  /*47e0*/  MOV R4, UR26 ;  /* 0x0000001a00047c02 */ /* 0x000fce0008000f00 */
.L_x_44:
[----:B------:R-:W-:-:S09]  /*47f0*/  UISETP.NE.AND UP0, UPT, UR24, URZ, UPT ;  /* 0x000000ff1800728c */ /* 0x000fd2000bf05270 */
[----:B------:R-:W-:Y:S05]  /*4800*/  BRA.U !UP0, `(.L_x_46) ;  /* 0x0000000508707547 */ /* 0x000fea000b800000 */
[----:B------:R-:W-:Y:S02]  /*4810*/  UIADD3 UR4, UPT, UPT, UR24, -0x1, URZ ;  /* 0xffffffff18047890 */ /* 0x000fe4000fffe0ff */
[----:B------:R-:W-:Y:S02]  /*4820*/  UISETP.NE.AND UP1, UPT, UR25, URZ, UPT ;  /* 0x000000ff1900728c */ /* 0x000fe4000bf25270 */
[----:B------:R-:W-:-:S09]  /*4830*/  UISETP.GE.U32.AND UP0, UPT, UR4, 0x3, UPT ;  /* 0x000000030400788c */ /* 0x000fd2000bf06070 */
[----:B------:R-:W-:Y:S05]  /*4840*/  BRA.U !UP0, `(.L_x_47) ;  /* 0x0000000108b47547 */ /* 0x000fea000b800000 */
[C---:B------:R-:W-:Y:S02]  /*4850*/  LEA R18, R4.reuse, R15, 0x2 ;  /* 0x0000000f04127211 */ /* 0x040fe400078e10ff */
[C---:B------:R-:W-:Y:S02]  /*4860*/  IADD3 R16, PT, PT, R4.reuse, 0x1, RZ ;  /* 0x0000000104107810 */ /* 0x040fe40007ffe0ff */
[----:B------:R-:W-:Y:S01]  /*4870*/  IADD3 R19, PT, PT, R4, 0x2, RZ ;  /* 0x0000000204137810 */ /* 0x000fe20007ffe0ff */
[----:B------:R-:W0:Y:S01]  /*4880*/  LDS R17, [R18] ;  /* 0x0000000012117984 */ /* 0x000e220000000800 */
[----:B------:R-:W-:Y:S02]  /*4890*/  I2FP.F32.U32 R16, R16 ;  /* 0x0000001000107245 */ /* 0x000fe40000201000 */
[----:B------:R-:W-:Y:S01]  /*48a0*/  I2FP.F32.U32 R19, R19 ;  /* 0x0000001300137245 */ /* 0x000fe20000201000 */
[----:B------:R-:W1:Y:S04]  /*48b0*/  LDS R3, [R18+0x4] ;  /* 0x0000040012037984 */ /* 0x000e680000000800 */
[----:B------:R-:W2:Y:S01]  /*48c0*/  LDS R2, [R18+0x8] ;  /* 0x0000080012027984 */ /* 0x000ea20000000800 */
[----:B0-----:R-:W-:Y:S01]  /*48d0*/  FADD R32, -R32, R17 ;  /* 0x0000001120207221 */ /* 0x001fe20000000100 */
[----:B------:R-:W-:-:S02]  /*48e0*/  FFMA R33, R16, R17, -R33 ;  /* 0x0000001110217223 */ /* 0x000fc40000000821 */
[----:B------:R0:W3:Y:S01]  /*48f0*/  LDS R16, [R18+0xc] ;  /* 0x00000c0012107984 */ /* 0x0000e20000000800 */
[----:B------:R-:W-:Y:S01]  /*4900*/  FADD R38, R31, R32 ;  /* 0x000000201f267221 */ /* 0x000fe20000000000 */
[----:B------:R-:W-:-:S03]  /*4910*/  FADD R17, R30, R33 ;  /* 0x000000211e117221 */ /* 0x000fc60000000000 */
[----:B------:R-:W-:Y:S01]  /*4920*/  FADD R31, -R31, R38 ;  /* 0x000000261f1f7221 */ /* 0x000fe20000000100 */
[----:B------:R-:W-:-:S03]  /*4930*/  FADD R30, -R30, R17 ;  /* 0x000000111e1e7221 */ /* 0x000fc60000000100 */
[----:B------:R-:W-:Y:S01]  /*4940*/  FADD R32, -R32, R31 ;  /* 0x0000001f20207221 */ /* 0x000fe20000000100 */
[----:B------:R-:W-:-:S03]  /*4950*/  FADD R30, -R33, R30 ;  /* 0x0000001e211e7221 */ /* 0x000fc60000000100 */
[----:B-1----:R-:W-:Y:S01]  /*4960*/  FADD R31, -R32, R3 ;  /* 0x00000003201f7221 */ /* 0x002fe20000000100 */
[----:B------:R-:W-:Y:S01]  /*4970*/  FFMA R30, R19, R3, -R30 ;  /* 0x00000003131e7223 */ /* 0x000fe2000000081e */
[----:B------:R-:W-:Y:S02]  /*4980*/  IADD3 R19, PT, PT, R4, 0x3, RZ ;  /* 0x0000000304137810 */ /* 0x000fe40007ffe0ff */
[C---:B------:R-:W-:Y:S01]  /*4990*/  FADD R3, R38.reuse, R31 ;  /* 0x0000001f26037221 */ /* 0x040fe20000000000 */
[C---:B------:R-:W-:Y:S01]  /*49a0*/  FADD R32, R17.reuse, R30 ;  /* 0x0000001e11207221 */ /* 0x040fe20000000000 */
[----:B0-----:R-:W-:Y:S02]  /*49b0*/  I2FP.F32.U32 R18, R19 ;  /* 0x0000001300127245 */ /* 0x001fe40000201000 */
[----:B------:R-:W-:Y:S01]  /*49c0*/  FADD R38, -R38, R3 ;  /* 0x0000000326267221 */ /* 0x000fe20000000100 */
[----:B------:R-:W-:Y:S01]  /*49d0*/  FADD R17, -R17, R32 ;  /* 0x0000002011117221 */ /* 0x000fe20000000100 */
[----:B------:R-:W-:-:S02]  /*49e0*/  IADD3 R4, PT, PT, R4, 0x4, RZ ;  /* 0x0000000404047810 */ /* 0x000fc40007ffe0ff */
[----:B------:R-:W-:Y:S01]  /*49f0*/  FADD R31, -R31, R38 ;  /* 0x000000261f1f7221 */ /* 0x000fe20000000100 */
[----:B------:R-:W-:-:S03]  /*4a00*/  FADD R17, -R30, R17 ;  /* 0x000000111e117221 */ /* 0x000fc60000000100 */
[----:B--2---:R-:W-:Y:S01]  /*4a10*/  FADD R30, -R31, R2 ;  /* 0x000000021f1e7221 */ /* 0x004fe20000000100 */
[----:B------:R-:W-:Y:S01]  /*4a20*/  FFMA R17, R18, R2, -R17 ;  /* 0x0000000212117223 */ /* 0x000fe20000000811 */
[----:B------:R-:W-:Y:S02]  /*4a30*/  I2FP.F32.U32 R18, R4 ;  /* 0x0000000400127245 */ /* 0x000fe40000201000 */
        /* <DEDUP_REMOVED lines=9> */
[----:B------:R-:W-:-:S03]  /*4ad0*/  FADD R30, R19, R18 ;  /* 0x00000012131e7221 */ /* 0x000fc60000000000 */
[----:B------:R-:W-:Y:S01]  /*4ae0*/  FADD R2, -R2, R31 ;  /* 0x0000001f02027221 */ /* 0x000fe20000000100 */
[----:B------:R-:W-:-:S03]  /*4af0*/  FADD R19, -R19, R30 ;  /* 0x0000001e13137221 */ /* 0x000fc60000000100 */
[----:B------:R-:W-:Y:S01]  /*4b00*/  FADD R32, -R3, R2 ;  /* 0x0000000203207221 */ /* 0x000fe20000000100 */
[----:B------:R-:W-:-:S07]  /*4b10*/  FADD R33, -R18, R19 ;  /* 0x0000001312217221 */ /* 0x000fce0000000100 */
.L_x_47:
[----:B------:R-:W-:Y:S05]  /*4b20*/  BRA.U !UP1, `(.L_x_46) ;  /* 0x0000000109a87547 */ /* 0x000fea000b800000 */
[----:B------:R-:W-:Y:S02]  /*4b30*/  UISETP.NE.AND UP0, UPT, UR25, 0x1, UPT ;  /* 0x000000011900788c */ /* 0x000fe4000bf05270 */
[----:B------:R-:W-:-:S04]  /*4b40*/  ULOP3.LUT UR4, UR15, 0x1, URZ, 0xc0, !UPT ;  /* 0x000000010f047892 */ /* 0x000fc8000f8ec0ff */
[----:B------:R-:W-:-:S03]  /*4b50*/  UISETP.NE.U32.AND UP1, UPT, UR4, 0x1, UPT ;  /* 0x000000010400788c */ /* 0x000fc6000bf25070 */
[----:B------:R-:W-:Y:S08]  /*4b60*/  BRA.U !UP0, `(.L_x_48) ;  /* 0x00000001085c7547 */ /* 0x000ff0000b800000 */
[C---:B------:R-:W-:Y:S02]  /*4b70*/  LEA R3, R4.reuse, R15, 0x2 ;  /* 0x0000000f04037211 */ /* 0x040fe400078e10ff */
[C---:B------:R-:W-:Y:S02]  /*4b80*/  IADD3 R2, PT, PT, R4.reuse, 0x1, RZ ;  /* 0x0000000104027810 */ /* 0x040fe40007ffe0ff */
[----:B------:R-:W-:Y:S01]  /*4b90*/  IADD3 R4, PT, PT, R4, 0x2, RZ ;  /* 0x0000000204047810 */ /* 0x000fe20007ffe0ff */
[----:B------:R-:W0:Y:S01]  /*4ba0*/  LDS R17, [R3] ;  /* 0x0000000003117984 */ /* 0x000e220000000800 */
[----:B------:R-:W-:-:S03]  /*4bb0*/  I2FP.F32.U32 R2, R2 ;  /* 0x0000000200027245 */ /* 0x000fc60000201000 */
[----:B------:R1:W2:Y:S02]  /*4bc0*/  LDS R16, [R3+0x4] ;  /* 0x0000040003107984 */ /* 0x0002a40000000800 */
[----:B-1----:R-:W-:Y:S01]  /*4bd0*/  I2FP.F32.U32 R3, R4 ;  /* 0x0000000400037245 */ /* 0x002fe20000201000 */
[----:B0-----:R-:W-:Y:S01]  /*4be0*/  FADD R32, -R32, R17 ;  /* 0x0000001120207221 */ /* 0x001fe20000000100 */
[----:B------:R-:W-:-:S03]  /*4bf0*/  FFMA R17, R2, R17, -R33 ;  /* 0x0000001102117223 */ /* 0x000fc60000000821 */
[----:B------:R-:W-:Y:S01]  /*4c00*/  FADD R2, R31, R32 ;  /* 0x000000201f027221 */ /* 0x000fe20000000000 */
[----:B------:R-:W-:-:S03]  /*4c10*/  FADD R19, R30, R17 ;  /* 0x000000111e137221 */ /* 0x000fc60000000000 */
[----:B------:R-:W-:Y:S01]  /*4c20*/  FADD R31, -R31, R2 ;  /* 0x000000021f1f7221 */ /* 0x000fe20000000100 */
[----:B------:R-:W-:-:S03]  /*4c30*/  FADD R30, -R30, R19 ;  /* 0x000000131e1e7221 */ /* 0x000fc60000000100 */
[----:B------:R-:W-:Y:S01]  /*4c40*/  FADD R31, -R32, R31 ;  /* 0x0000001f201f7221 */ /* 0x000fe20000000100 */
[----:B------:R-:W-:-:S03]  /*4c50*/  FADD R30, -R17, R30 ;  /* 0x0000001e111e7221 */ /* 0x000fc60000000100 */
[----:B--2---:R-:W-:Y:S01]  /*4c60*/  FADD R17, -R31, R16 ;  /* 0x000000101f117221 */ /* 0x004fe20000000100 */
[----:B------:R-:W-:-:S03]  /*4c70*/  FFMA R16, R3, R16, -R30 ;  /* 0x0000001003107223 */ /* 0x000fc6000000081e */
[----:B------:R-:W-:Y:S01]  /*4c80*/  FADD R31, R2, R17 ;  /* 0x00000011021f7221 */ /* 0x000fe20000000000 */
[----:B------:R-:W-:-:S03]  /*4c90*/  FADD R30, R19, R16 ;  /* 0x00000010131e7221 */ /* 0x000fc60000000000 */
[----:B------:R-:W-:Y:S01]  /*4ca0*/  FADD R2, -R2, R31 ;  /* 0x0000001f02027221 */ /* 0x000fe20000000100 */
[----:B------:R-:W-:-:S03]  /*4cb0*/  FADD R19, -R19, R30 ;  /* 0x0000001e13137221 */ /* 0x000fc60000000100 */
[----:B------:R-:W-:Y:S01]  /*4cc0*/  FADD R32, -R17, R2 ;  /* 0x0000000211207221 */ /* 0x000fe20000000100 */
[----:B------:R-:W-:-:S07]  /*4cd0*/  FADD R33, -R16, R19 ;  /* 0x0000001310217221 */ /* 0x000fce0000000100 */
.L_x_48:
[----:B------:R-:W-:Y:S05]  /*4ce0*/  BRA.U UP1, `(.L_x_46) ;  /* 0x0000000101387547 */ /* 0x000fea000b800000 */
[C---:B------:R-:W-:Y:S02]  /*4cf0*/  LEA R2, R4.reuse, R15, 0x2 ;  /* 0x0000000f04027211 */ /* 0x040fe400078e10ff */
[----:B------:R-:W-:-:S03]  /*4d00*/  IADD3 R4, PT, PT, R4, 0x1, RZ ;  /* 0x0000000104047810 */ /* 0x000fc60007ffe0ff */
[----:B------:R-:W0:Y:S01]  /*4d10*/  LDS R3, [R2] ;  /* 0x0000000002037984 */ /* 0x000e220000000800 */
[----:B------:R-:W-:Y:S01]  /*4d20*/  I2FP.F32.U32 R4, R4 ;  /* 0x0000000400047245 */ /* 0x000fe20000201000 */
[----:B0-----:R-:W-:-:S04]  /*4d30*/  FADD R32, -R32, R3 ;  /* 0x0000000320207221 */ /* 0x001fc80000000100 */
        /* <DEDUP_REMOVED lines=9> */
.L_x_46:
[----:B------:R-:W-:Y:S01]  /*4dd0*/  FADD R2, R33, R30 ;  /* 0x0000001e21027221 */ /* 0x000fe20000000000 */
[----:B------:R-:W-:-:S03]  /*4de0*/  MOV R38, UR15 ;  /* 0x0000000f00267c02 */ /* 0x000fc60008000f00 */
[----:B------:R-:W-:Y:S01]  /*4df0*/  FMUL R39, R2, R45 ;  /* 0x0000002d02277220 */ /* 0x000fe20000400000 */
[----:B------:R-:W-:Y:S06]  /*4e00*/  BRA `(.L_x_42) ;  /* 0x0000000000507947 */ /* 0x000fec0003800000 */
.L_x_43:
[----:B------:R-:W-:Y:S01]  /*4e10*/  LEA R3, R40, R15, 0x2 ;  /* 0x0000000f28037211 */ /* 0x000fe200078e10ff */
[----:B------:R-:W-:Y:S01]  /*4e20*/  FFMA R4, R8, R2, -R31 ;  /* 0x0000000208047223 */ /* 0x000fe2000000081f */
[----:B------:R-:W-:-:S03]  /*4e30*/  IADD3 R40, PT, PT, R40, 0x1, RZ ;  /* 0x0000000128287810 */ /* 0x000fc60007ffe0ff */
[----:B------:R-:W0:Y:S01]  /*4e40*/  LDS R17, [R3] ;  /* 0x0000000003117984 */ /* 0x000e220000000800 */
[----:B------:R-:W-:Y:S01]  /*4e50*/  FADD R33, -R33, R4 ;  /* 0x0000000421217221 */ /* 0x000fe20000000100 */
[----:B------:R-:W-:Y:S02]  /*4e60*/  ISETP.NE.AND P1, PT, R40, UR15, PT ;  /* 0x0000000f28007c0c */ /* 0x000fe4000bf25270 */
[----:B------:R1:W-:Y:S01]  /*4e70*/  STS [R3], R2 ;  /* 0x0000000203007388 */ /* 0x0003e20000000800 */
[----:B------:R-:W-:Y:S01]  /*4e80*/  FADD R16, R30, R33 ;  /* 0x000000211e107221 */ /* 0x000fe20000000000 */
[----:B------:R-:W-:-:S03]  /*4e90*/  SEL R40, R40, RZ, P1 ;  /* 0x000000ff28287207 */ /* 0x000fc60000800000 */
[----:B------:R-:W-:Y:S01]  /*4ea0*/  FADD R18, -R30, R16 ;  /* 0x000000101e127221 */ /* 0x000fe20000000100 */
[----:B------:R-:W-:-:S03]  /*4eb0*/  MOV R30, R16 ;  /* 0x00000010001e7202 */ /* 0x000fc60000000f00 */
[----:B------:R-:W-:-:S04]  /*4ec0*/  FADD R33, -R33, R18 ;  /* 0x0000001221217221 */ /* 0x000fc80000000100 */
[----:B------:R-:W-:-:S04]  /*4ed0*/  FADD R18, R16, R33 ;  /* 0x0000002110127221 */ /* 0x000fc80000000000 */
[----:B------:R-:W-:Y:S01]  /*4ee0*/  FMUL R39, R18, R45 ;  /* 0x0000002d12277220 */ /* 0x000fe20000400000 */
[----:B0-----:R-:W-:-:S04]  /*4ef0*/  FADD R17, -R17, R2 ;  /* 0x0000000211117221 */ /* 0x001fc80000000100 */
[----:B------:R-:W-:-:S04]  /*4f00*/  FADD R32, -R32, R17 ;  /* 0x0000001120207221 */ /* 0x000fc80000000100 */
[----:B------:R-:W-:-:S04]  /*4f10*/  FADD R4, R31, R32 ;  /* 0x000000201f047221 */ /* 0x000fc80000000000 */
[----:B------:R-:W-:Y:S01]  /*4f20*/  FADD R17, -R31, R4 ;  /* 0x000000041f117221 */ /* 0x000fe20000000100 */
[----:B------:R-:W-:-:S03]  /*4f30*/  MOV R31, R4 ;  /* 0x00000004001f7202 */ /* 0x000fc60000000f00 */
[----:B-1----:R-:W-:-:S07]  /*4f40*/  FADD R32, -R32, R17 ;  /* 0x0000001120207221 */ /* 0x002fce0000000100 */
.L_x_42:
[----:B------:R-:W-:Y:S05]  /*4f50*/  BSYNC.RECONVERGENT B0 ;  /* 0x0000000000007941 */ /* 0x000fea0003800200 */
.L_x_41:
[----:B------:R-:W-:Y:S01]  /*4f60*/  BSSY.RECONVERGENT B2, `(.L_x_49) ;  /* 0x0000045000027945 */ /* 0x000fe20003800200 */
[----:B------:R-:W-:Y:S02]  /*4f70*/  MOV R4, 0x7fc00000 ;  /* 0x7fc0000000047802 */ /* 0x000fe40000000f00 */
[----:B------:R-:W-:Y:S01]  /*4f80*/  MOV R16, R42 ;  /* 0x0000002a00107202 */ /* 0x000fe20000000f00 */
[----:B------:R-:W-:Y:S06]  /*4f90*/  @P0 BRA `(.L_x_50) ;  /* 0x0000000400040947 */ /* 0x000fec0003800000 */
[----:B------:R-:W-:Y:S01]  /*4fa0*/  LOP3.LUT P0, RZ, R36, 0xff, RZ, 0xc0, !PT ;  /* 0x000000ff24ff7812 */ /* 0x000fe2000780c0ff */
[----:B------:R-:W-:Y:S01]  /*4fb0*/  HFMA2 R36, -RZ, RZ, 0, 5.9604644775390625e-08 ;  /* 0x00000001ff247431 */ /* 0x000fe200000001ff */
[-C--:B------:R-:W-:Y:S02]  /*4fc0*/  MOV R16, R35.reuse ;  /* 0x0000002300107202 */ /* 0x080fe40000000f00 */
[----:B------:R-:W-:-:S09]  /*4fd0*/  MOV R4, R35 ;  /* 0x0000002300047202 */ /* 0x000fd20000000f00 */
[----:B------:R-:W-:Y:S05]  /*4fe0*/  @!P0 BRA `(.L_x_50) ;  /* 0x0000000000f08947 */ /* 0x000fea0003800000 */
[----:B------:R-:W-:Y:S01]  /*4ff0*/  FADD R18, R0, -R42 ;  /* 0x8000002a00127221 */ /* 0x000fe20000000000 */
[----:B------:R-:W-:Y:S01]  /*5000*/  BSSY.RECONVERGENT B3, `(.L_x_51) ;  /* 0x0000036000037945 */ /* 0x000fe20003800200 */
[----:B------:R-:W-:Y:S02]  /*5010*/  MOV R2, RZ ;  /* 0x000000ff00027202 */ /* 0x000fe40000000f00 */
[----:B------:R-:W-:-:S05]  /*5020*/  FMUL R19, R18, R7 ;  /* 0x0000000712137220 */ /* 0x000fca0000400000 */
[----:B------:R-:W-:-:S13]  /*5030*/  FSETP.GTU.AND P0, PT, |R19|, 9.999999682655225389e-21, PT ;  /* 0x1e3ce5081300780b */ /* 0x000fda0003f0c200 */
[----:B------:R-:W-:Y:S05]  /*5040*/  @!P0 BRA `(.L_x_52) ;  /* 0x0000000000c48947 */ /* 0x000fea0003800000 */
[----:B------:R-:W0:Y:S01]  /*5050*/  MUFU.RCP R4, R19 ;  /* 0x0000001300047308 */ /* 0x000e220000001000 */
[----:B------:R-:W-:Y:S01]  /*5060*/  FMUL R2, R12, R42 ;  /* 0x0000002a0c027220 */ /* 0x000fe20000400000 */
[----:B------:R-:W-:Y:S03]  /*5070*/  BSSY.RECONVERGENT B4, `(.L_x_53) ;  /* 0x000000f000047945 */ /* 0x000fe60003800200 */
[----:B------:R-:W-:-:S04]  /*5080*/  FFMA R3, R35, R7, R2 ;  /* 0x0000000723037223 */ /* 0x000fc80000000002 */
[----:B------:R-:W-:-:S04]  /*5090*/  FADD R0, R0, -R3 ;  /* 0x8000000300007221 */ /* 0x000fc80000000000 */
[----:B------:R-:W1:Y:S01]  /*50a0*/  FCHK P0, R0, R19 ;  /* 0x0000001300007302 */ /* 0x000e620000000000 */
[----:B0-----:R-:W-:-:S04]  /*50b0*/  FFMA R17, -R19, R4, 1 ;  /* 0x3f80000013117423 */ /* 0x001fc80000000104 */
[----:B------:R-:W-:-:S04]  /*50c0*/  FFMA R17, R4, R17, R4 ;  /* 0x0000001104117223 */ /* 0x000fc80000000004 */
[----:B------:R-:W-:-:S04]  /*50d0*/  FFMA R2, R0, R17, RZ ;  /* 0x0000001100027223 */ /* 0x000fc800000000ff */
[----:B------:R-:W-:-:S04]  /*50e0*/  FFMA R3, -R19, R2, R0 ;  /* 0x0000000213037223 */ /* 0x000fc80000000100 */
[----:B------:R-:W-:Y:S01]  /*50f0*/  FFMA R3, R17, R3, R2 ;  /* 0x0000000311037223 */ /* 0x000fe20000000002 */
[----:B-1----:R-:W-:Y:S06]  /*5100*/  @!P0 BRA `(.L_x_54) ;  /* 0x0000000000148947 */ /* 0x002fec0003800000 */
[----:B------:R-:W-:Y:S02]  /*5110*/  MOV R2, R0 ;  /* 0x0000000000027202 */ /* 0x000fe40000000f00 */
[----:B------:R-:W-:Y:S02]  /*5120*/  MOV R3, R19 ;  /* 0x0000001300037202 */ /* 0x000fe40000000f00 */
[----:B------:R-:W-:-:S07]  /*5130*/  MOV R4, 0x5150 ;  /* 0x0000515000047802 */ /* 0x000fce0000000f00 */
[----:B------:R-:W-:Y:S05]  /*5140*/  CALL.REL.NOINC `($__internal_1_$__cuda_sm3x_div_rn_noftz_f32_slowpath) ;  /* 0x0000005800607944 */ /* 0x000fea0003c00000 */
[----:B------:R-:W-:-:S07]  /*5150*/  MOV R3, R2 ;  /* 0x0000000200037202 */ /* 0x000fce0000000f00 */
.L_x_54:
[----:B------:R-:W-:Y:S05]  /*5160*/  BSYNC.RECONVERGENT B4 ;  /* 0x0000000000047941 */ /* 0x000fea0003800200 */
.L_x_53:
[----:B------:R-:W-:Y:S01]  /*5170*/  HFMA2 R17, -RZ, RZ, 2.5625, 0 ;  /* 0x41200000ff117431 */ /* 0x000fe200000001ff */
[----:B------:R-:W-:Y:S01]  /*5180*/  MOV R2, 0x3dcccccd ;  /* 0x3dcccccd00027802 */ /* 0x000fe20000000f00 */
[----:B------:R-:W0:Y:S01]  /*5190*/  FCHK P0, R3, 0.10000000149011611938 ;  /* 0x3dcccccd03007902 */ /* 0x000e220000000000 */
[----:B------:R-:W-:Y:S03]  /*51a0*/  BSSY.RECONVERGENT B4, `(.L_x_55) ;  /* 0x000000b000047945 */ /* 0x000fe60003800200 */
[----:B------:R-:W-:-:S04]  /*51b0*/  FFMA R2, R17, -R2, 1 ;  /* 0x3f80000011027423 */ /* 0x000fc80000000802 */
[----:B------:R-:W-:-:S04]  /*51c0*/  FFMA R2, R2, R17, 10 ;  /* 0x4120000002027423 */ /* 0x000fc80000000011 */
[----:B------:R-:W-:-:S04]  /*51d0*/  FFMA R4, R2, R3, RZ ;  /* 0x0000000302047223 */ /* 0x000fc800000000ff */
[----:B------:R-:W-:-:S04]  /*51e0*/  FFMA R17, R4, -0.10000000149011611938, R3 ;  /* 0xbdcccccd04117823 */ /* 0x000fc80000000003 */
[----:B------:R-:W-:Y:S01]  /*51f0*/  FFMA R2, R2, R17, R4 ;  /* 0x0000001102027223 */ /* 0x000fe20000000004 */
[----:B0-----:R-:W-:Y:S06]  /*5200*/  @!P0 BRA `(.L_x_56) ;  /* 0x0000000000108947 */ /* 0x001fec0003800000 */
[----:B------:R-:W-:Y:S02]  /*5210*/  MOV R2, R3 ;  /* 0x0000000300027202 */ /* 0x000fe40000000f00 */
[----:B------:R-:W-:Y:S02]  /*5220*/  MOV R3, 0x3dcccccd ;  /* 0x3dcccccd00037802 */ /* 0x000fe40000000f00 */
[----:B------:R-:W-:-:S07]  /*5230*/  MOV R4, 0x5250 ;  /* 0x0000525000047802 */ /* 0x000fce0000000f00 */
[----:B------:R-:W-:Y:S05]  /*5240*/  CALL.REL.NOINC `($__internal_1_$__cuda_sm3x_div_rn_noftz_f32_slowpath) ;  /* 0x0000005800207944 */ /* 0x000fea0003c00000 */
.L_x_56:
[----:B------:R-:W-:Y:S05]  /*5250*/  BSYNC.RECONVERGENT B4 ;  /* 0x0000000000047941 */ /* 0x000fea0003800200 */
.L_x_55:
[----:B------:R-:W0:Y:S01]  /*5260*/  LDCU UR4, c[0x0][0x390] ;  /* 0x00007200ff0477ac */ /* 0x000e220008000800 */
[----:B------:R-:W1:Y:S02]  /*5270*/  F2I.FLOOR.NTZ R2, R2 ;  /* 0x0000000200027305 */ /* 0x000e640000207100 */
[C---:B-1----:R-:W-:Y:S02]  /*5280*/  ISETP.GE.AND P0, PT, R2.reuse, RZ, PT ;  /* 0x000000ff0200720c */ /* 0x042fe40003f06270 */
[----:B0-----:R-:W-:-:S04]  /*5290*/  VIMNMX R3, PT, PT, R2, UR4, PT ;  /* 0x0000000402037c48 */ /* 0x001fc8000bfe0100 */
[----:B------:R-:W-:-:S04]  /*52a0*/  SEL R3, R3, RZ, P0 ;  /* 0x000000ff03037207 */ /* 0x000fc80000000000 */
[C---:B------:R-:W-:Y:S02]  /*52b0*/  ISETP.GE.AND P0, PT, R3.reuse, UR4, PT ;  /* 0x0000000403007c0c */ /* 0x040fe4000bf06270 */
[----:B------:R-:W-:-:S11]  /*52c0*/  IADD3 R4, PT, PT, R3, 0x1, RZ ;  /* 0x0000000103047810 */ /* 0x000fd60007ffe0ff */
[----:B------:R-:W-:Y:S02]  /*52d0*/  @P0 IADD3 R4, PT, PT, R3, RZ, RZ ;  /* 0x000000ff03040210 */ /* 0x000fe40007ffe0ff */
[----:B------:R-:W-:Y:S02]  /*52e0*/  I2FP.F32.S32 R3, R3 ;  /* 0x0000000300037245 */ /* 0x000fe40000201400 */
[----:B------:R-:W-:-:S03]  /*52f0*/  I2FP.F32.S32 R4, R4 ;  /* 0x0000000400047245 */ /* 0x000fc60000201400 */
[----:B------:R-:W-:Y:S02]  /*5300*/  FMUL R3, R3, 0.10000000149011611938 ;  /* 0x3dcccccd03037820 */ /* 0x000fe40000400000 */
[----:B------:R-:W-:Y:S02]  /*5310*/  FMUL R17, R4, 0.10000000149011611938 ;  /* 0x3dcccccd04117820 */ /* 0x000fe40000400000 */
[C-C-:B------:R-:W-:Y:S02]  /*5320*/  FFMA R2, -R19.reuse, R3, R0.reuse ;  /* 0x0000000313027223 */ /* 0x140fe40000000100 */
[----:B------:R-:W-:-:S05]  /*5330*/  FFMA R19, -R19, R17, R0 ;  /* 0x0000001113137223 */ /* 0x000fca0000000100 */
[----:B------:R-:W-:-:S04]  /*5340*/  FSETP.GTU.AND P0, PT, |R2|, |R19|, PT ;  /* 0x400000130200720b */ /* 0x000fc80003f0c200 */
[----:B------:R-:W-:-:S09]  /*5350*/  FSEL R2, R3, R17, !P0 ;  /* 0x0000001103027208 */ /* 0x000fd20004000000 */
.L_x_52:
[----:B------:R-:W-:Y:S05]  /*5360*/  BSYNC.RECONVERGENT B3 ;  /* 0x0000000000037941 */ /* 0x000fea0003800200 */
.L_x_51:
[----:B------:R-:W-:-:S04]  /*5370*/  FFMA R3, R18, R2, R35 ;  /* 0x0000000212037223 */ /* 0x000fc80000000023 */
[----:B------:R-:W-:-:S04]  /*5380*/  FADD R3, R3, -R42 ;  /* 0x8000002a03037221 */ /* 0x000fc80000000000 */
[----:B------:R-:W-:-:S05]  /*5390*/  FFMA R16, R3, R7, R42 ;  /* 0x0000000703107223 */ /* 0x000fca000000002a */
[----:B------:R-:W-:-:S07]  /*53a0*/  MOV R4, R16 ;  /* 0x0000001000047202 */ /* 0x000fce0000000f00 */
.L_x_50:
[----:B------:R-:W-:Y:S05]  /*53b0*/  BSYNC.RECONVERGENT B2 ;  /* 0x0000000000027941 */ /* 0x000fea0003800200 */
.L_x_49:
[----:B------:R-:W-:Y:S01]  /*53c0*/  FSETP.NAN.AND P0, PT, |R4|, |R4|, PT ;  /* 0x400000040400720b */ /* 0x000fe20003f08200 */
[----:B------:R-:W0:Y:S01]  /*53d0*/  LDCU UR4, c[0x0][0x398] ;  /* 0x00007300ff0477ac */ /* 0x000e220008000800 */
[----:B------:R-:W-:Y:S02]  /*53e0*/  IADD3 R6, PT, PT, R6, 0x1, RZ ;  /* 0x0000000106067810 */ /* 0x000fe40007ffe0ff */
[----:B------:R-:W-:-:S13]  /*53f0*/  FSETP.NAN.OR P0, PT, |R39|, |R39|, P0 ;  /* 0x400000272700720b */ /* 0x000fda0000708600 */
[----:B------:R-:W1:Y:S01]  /*5400*/  @!P0 LDC.64 R2, c[0x0][0x3b0] ;  /* 0x0000ec00ff028b82 */ /* 0x000e620000000a00 */
[----:B------:R-:W-:Y:S01]  /*5410*/  @!P0 FADD R0, R39, R4 ;  /* 0x0000000427008221 */ /* 0x000fe20000000000 */
[----:B0-----:R-:W-:-:S03]  /*5420*/  ISETP.NE.AND P1, PT, R6, UR4, PT ;  /* 0x0000000406007c0c */ /* 0x001fc6000bf25270 */
[----:B------:R-:W-:Y:S01]  /*5430*/  @!P0 FMUL R17, R0, 0.5 ;  /* 0x3f00000000118820 */ /* 0x000fe20000400000 */
[----:B-1----:R-:W-:-:S05]  /*5440*/  @!P0 IMAD.WIDE R2, R21, 0x4, R2 ;  /* 0x0000000415028825 */ /* 0x002fca00078e0202 */
[----:B------:R0:W-:Y:S04]  /*5450*/  @!P0 STG.E desc[UR12][R2.64], R17 ;  /* 0x0000001102008986 */ /* 0x0001e8000c10190c */
[----:B------:R-:W-:Y:S05]  /*5460*/  @!P1 EXIT ;  /* 0x000000000000994d */ /* 0x000fea0003800000 */
[----:B------:R-:W-:Y:S01]  /*5470*/  MOV R42, R16 ;  /* 0x00000010002a7202 */ /* 0x000fe20000000f00 */
[----:B------:R-:W-:Y:S06]  /*5480*/  BRA `(.L_x_57) ;  /* 0xffffffb800cc7947 */ /* 0x000fec000383ffff */
.L_x_11:
[----:B------:R-:W-:-:S09]  /*5490*/  UISETP.GT.U32.AND UP0, UPT, UR10, 0x1, UPT ;  /* 0x000000010a00788c */ /* 0x000fd2000bf04070 */
[----:B------:R-:W-:Y:S05]  /*54a0*/  BRA.U UP0, `(.L_x_58) ;  /* 0x0000001500647547 */ /* 0x000fea000b800000 */
[----:B------:R-:W0:Y:S01]  /*54b0*/  LDCU UR4, c[0x0][0x38c] ;  /* 0x00007180ff0477ac */ /* 0x000e220008000800 */
[----:B------:R-:W-:Y:S01]  /*54c0*/  HFMA2 R14, -RZ, RZ, 0, 0 ;  /* 0x00000000ff0e7431 */ /* 0x000fe200000001ff */
[----:B------:R-:W-:Y:S02]  /*54d0*/  PRMT R15, RZ, 0x7610, R15 ;  /* 0x00007610ff0f7816 */ /* 0x000fe4000000000f */
[----:B------:R-:W-:Y:S02]  /*54e0*/  PRMT R10, RZ, 0x7610, R10 ;  /* 0x00007610ff0a7816 */ /* 0x000fe4000000000a */
[----:B------:R-:W-:Y:S01]  /*54f0*/  MOV R13, RZ ;  /* 0x000000ff000d7202 */ /* 0x000fe20000000f00 */
[----:B0-----:R-:W-:Y:S02]  /*5500*/  ULOP3.LUT UR7, UR4, 0xf, URZ, 0xc0, !UPT ;  /* 0x0000000f04077892 */ /* 0x001fe4000f8ec0ff */
[----:B------:R-:W-:Y:S02]  /*5510*/  ULOP3.LUT UR9, UR4, 0x7, URZ, 0xc0, !UPT ;  /* 0x0000000704097892 */ /* 0x000fe4000f8ec0ff */
[----:B------:R-:W-:-:S02]  /*5520*/  ULOP3.LUT UR11, UR4, 0x7ffffff0, URZ, 0xc0, !UPT ;  /* 0x7ffffff0040b7892 */ /* 0x000fc4000f8ec0ff */
[----:B------:R-:W-:Y:S02]  /*5530*/  ULOP3.LUT UR6, UR4, 0x3, URZ, 0xc0, !UPT ;  /* 0x0000000304067892 */ /* 0x000fe4000f8ec0ff */
[----:B------:R-:W-:Y:S02]  /*5540*/  UIADD3 UR8, UPT, UPT, UR7, -0x1, URZ ;  /* 0xffffffff07087890 */ /* 0x000fe4000fffe0ff */
[----:B------:R-:W-:-:S12]  /*5550*/  UIADD3 UR10, UPT, UPT, UR9, -0x1, URZ ;  /* 0xffffffff090a7890 */ /* 0x000fd8000fffe0ff */
.L_x_78:
[----:B------:R-:W0:Y:S08]  /*5560*/  LDC R4, c[0x0][0x39c] ;  /* 0x0000e700ff047b82 */ /* 0x000e300000000800 */
        /* <DEDUP_REMOVED lines=22> */
[----:B------:R-:W-:Y:S01]  /*56d0*/  MOV R22, RZ ;  /* 0x000000ff00167202 */ /* 0x000fe20000000f00 */
[----:B------:R-:W-:Y:S01]  /*56e0*/  UISETP.NE.AND UP0, UPT, UR7, URZ, UPT ;  /* 0x000000ff0700728c */ /* 0x000fe2000bf05270 */
[----:B------:R-:W-:-:S06]  /*56f0*/  MOV R13, RZ ;  /* 0x000000ff000d7202 */ /* 0x000fcc0000000f00 */
[----:B------:R-:W-:Y:S05]  /*5700*/  BRA.U !UP1, `(.L_x_63) ;  /* 0x00000005099c7547 */ /* 0x000fea000b800000 */
[----:B------:R-:W-:Y:S01]  /*5710*/  MOV R22, RZ ;  /* 0x000000ff00167202 */ /* 0x000fe20000000f00 */
[----:B------:R-:W-:-:S06]  /*5720*/  UMOV UR4, URZ ;  /* 0x000000ff00047c82 */ /* 0x000fcc0008000000 */
.L_x_64:
[----:B------:R-:W-:-:S04]  /*5730*/  IMAD R11, R8, R4, R5 ;  /* 0x00000004080b7224 */ /* 0x000fc800078e0205 */
[----:B------:R-:W-:-:S05]  /*5740*/  IMAD.WIDE R10, R11, 0x4, R2 ;  /* 0x000000040b0a7825 */ /* 0x000fca00078e0202 */
[----:B------:R0:W2:Y:S01]  /*5750*/  LDG.E.CONSTANT R23, desc[UR12][R10.64] ;  /* 0x0000000c0a177981 */ /* 0x0000a2000c1e9900 */
[----:B------:R-:W-:-:S05]  /*5760*/  IMAD.WIDE R16, R4, 0x4, R10 ;  /* 0x0000000404107825 */ /* 0x000fca00078e020a */
[----:B------:R1:W3:Y:S01]  /*5770*/  LDG.E.CONSTANT R24, desc[UR12][R16.64] ;  /* 0x0000000c10187981 */ /* 0x0002e2000c1e9900 */
[----:B------:R-:W-:-:S05]  /*5780*/  IMAD.WIDE R18, R4, 0x4, R16 ;  /* 0x0000000404127825 */ /* 0x000fca00078e0210 */
[----:B------:R4:W5:Y:S01]  /*5790*/  LDG.E.CONSTANT R25, desc[UR12][R18.64] ;  /* 0x0000000c12197981 */ /* 0x000962000c1e9900 */
[----:B------:R-:W-:-:S05]  /*57a0*/  IMAD.WIDE R20, R4, 0x4, R18 ;  /* 0x0000000404147825 */ /* 0x000fca00078e0212 */
[----:B------:R4:W5:Y:S01]  /*57b0*/  LDG.E.CONSTANT R26, desc[UR12][R20.64] ;  /* 0x0000000c141a7981 */ /* 0x000962000c1e9900 */
[----:B------:R-:W-:-:S05]  /*57c0*/  IMAD.WIDE R34, R4, 0x4, R20 ;  /* 0x0000000404227825 */ /* 0x000fca00078e0214 */
[----:B------:R-:W5:Y:S01]  /*57d0*/  LDG.E.CONSTANT R27, desc[UR12][R34.64] ;  /* 0x0000000c221b7981 */ /* 0x000f62000c1e9900 */
[----:B------:R-:W-:-:S05]  /*57e0*/  IMAD.WIDE R36, R4, 0x4, R34 ;  /* 0x0000000404247825 */ /* 0x000fca00078e0222 */
[----:B------:R-:W5:Y:S01]  /*57f0*/  LDG.E.CONSTANT R28, desc[UR12][R36.64] ;  /* 0x0000000c241c7981 */ /* 0x000f62000c1e9900 */
[----:B0-----:R-:W-:-:S05]  /*5800*/  IMAD.WIDE R10, R4, 0x4, R36 ;  /* 0x00000004040a7825 */ /* 0x001fca00078e0224 */
[----:B------:R0:W5:Y:S01]  /*5810*/  LDG.E.CONSTANT R29, desc[UR12][R10.64] ;  /* 0x0000000c0a1d7981 */ /* 0x000162000c1e9900 */
[----:B-1----:R-:W-:-:S05]  /*5820*/  IMAD.WIDE R16, R4, 0x4, R10 ;  /* 0x0000000404107825 */ /* 0x002fca00078e020a */
[----:B------:R1:W5:Y:S01]  /*5830*/  LDG.E.CONSTANT R30, desc[UR12][R16.64] ;  /* 0x0000000c101e7981 */ /* 0x000362000c1e9900 */
[----:B----4-:R-:W-:-:S05]  /*5840*/  IMAD.WIDE R18, R4, 0x4, R16 ;  /* 0x0000000404127825 */ /* 0x010fca00078e0210 */
[----:B------:R4:W5:Y:S01]  /*5850*/  LDG.E.CONSTANT R31, desc[UR12][R18.64] ;  /* 0x0000000c121f7981 */ /* 0x000962000c1e9900 */
[----:B------:R-:W-:-:S05]  /*5860*/  IMAD.WIDE R20, R4, 0x4, R18 ;  /* 0x0000000404147825 */ /* 0x000fca00078e0212 */
[----:B------:R4:W5:Y:S01]  /*5870*/  LDG.E.CONSTANT R32, desc[UR12][R20.64] ;  /* 0x0000000c14207981 */ /* 0x000962000c1e9900 */
[----:B------:R-:W-:-:S05]  /*5880*/  IMAD.WIDE R38, R4, 0x4, R20 ;  /* 0x0000000404267825 */ /* 0x000fca00078e0214 */
[----:B------:R2:W5:Y:S01]  /*5890*/  LDG.E.CONSTANT R33, desc[UR12][R38.64] ;  /* 0x0000000c26217981 */ /* 0x000562000c1e9900 */
[----:B------:R-:W-:-:S05]  /*58a0*/  IMAD.WIDE R40, R4, 0x4, R38 ;  /* 0x0000000404287825 */ /* 0x000fca00078e0226 */
[----:B------:R-:W5:Y:S01]  /*58b0*/  LDG.E.CONSTANT R34, desc[UR12][R40.64] ;  /* 0x0000000c28227981 */ /* 0x000f62000c1e9900 */
[----:B0-----:R-:W-:-:S05]  /*58c0*/  IMAD.WIDE R10, R4, 0x4, R40 ;  /* 0x00000004040a7825 */ /* 0x001fca00078e0228 */
[----:B------:R0:W5:Y:S01]  /*58d0*/  LDG.E.CONSTANT R35, desc[UR12][R10.64] ;  /* 0x0000000c0a237981 */ /* 0x000162000c1e9900 */
[----:B-1----:R-:W-:-:S05]  /*58e0*/  IMAD.WIDE R16, R4, 0x4, R10 ;  /* 0x0000000404107825 */ /* 0x002fca00078e020a */
[----:B------:R1:W5:Y:S01]  /*58f0*/  LDG.E.CONSTANT R36, desc[UR12][R16.64] ;  /* 0x0000000c10247981 */ /* 0x000362000c1e9900 */
[----:B----4-:R-:W-:-:S05]  /*5900*/  IMAD.WIDE R18, R4, 0x4, R16 ;  /* 0x0000000404127825 */ /* 0x010fca00078e0210 */
[----:B------:R-:W4:Y:S01]  /*5910*/  LDG.E.CONSTANT R37, desc[UR12][R18.64] ;  /* 0x0000000c12257981 */ /* 0x000f22000c1e9900 */
[----:B------:R-:W-:-:S06]  /*5920*/  IMAD.WIDE R20, R4, 0x4, R18 ;  /* 0x0000000404147825 */ /* 0x000fcc00078e0212 */
[----:B------:R-:W4:Y:S01]  /*5930*/  LDG.E.CONSTANT R20, desc[UR12][R20.64] ;  /* 0x0000000c14147981 */ /* 0x000f22000c1e9900 */
[----:B------:R-:W-:Y:S01]  /*5940*/  UIADD3 UR4, UPT, UPT, UR4, 0x10, URZ ;  /* 0x0000001004047890 */ /* 0x000fe2000fffe0ff */
[----:B------:R-:W-:-:S03]  /*5950*/  IADD3 R8, PT, PT, R8, 0x10, RZ ;  /* 0x0000001008087810 */ /* 0x000fc60007ffe0ff */
[----:B------:R-:W-:Y:S01]  /*5960*/  UISETP.NE.AND UP1, UPT, UR4, UR11, UPT ;  /* 0x0000000b0400728c */ /* 0x000fe2000bf25270 */
[----:B--2---:R-:W-:-:S04]  /*5970*/  FADD R22, R23, -R22 ;  /* 0x8000001617167221 */ /* 0x004fc80000000000 */
[----:B------:R-:W-:-:S04]  /*5980*/  FADD R38, R22, R13 ;  /* 0x0000000d16267221 */ /* 0x000fc80000000000 */
[----:B------:R-:W-:-:S04]  /*5990*/  FADD R13, R38, -R13 ;  /* 0x8000000d260d7221 */ /* 0x000fc80000000000 */
[----:B------:R-:W-:-:S04]  /*59a0*/  FADD R13, -R22, R13 ;  /* 0x0000000d160d7221 */ /* 0x000fc80000000100 */
[----:B---3--:R-:W-:-:S04]  /*59b0*/  FADD R13, -R13, R24 ;  /* 0x000000180d0d7221 */ /* 0x008fc80000000100 */
        /* <DEDUP_REMOVED lines=60> */
.L_x_63:
[----:B------:R-:W-:Y:S05]  /*5d80*/  BRA.U !UP0, `(.L_x_65) ;  /* 0x0000000508b47547 */ /* 0x000fea000b800000 */
[----:B------:R-:W-:Y:S02]  /*5d90*/  UISETP.GE.U32.AND UP0, UPT, UR8, 0x7, UPT ;  /* 0x000000070800788c */ /* 0x000fe4000bf06070 */
[----:B------:R-:W-:-:S07]  /*5da0*/  UISETP.NE.AND UP1, UPT, UR9, URZ, UPT ;  /* 0x000000ff0900728c */ /* 0x000fce000bf25270 */
[----:B------:R-:W-:Y:S05]  /*5db0*/  BRA.U !UP0, `(.L_x_66) ;  /* 0x0000000108c87547 */ /* 0x000fea000b800000 */
        /* <DEDUP_REMOVED lines=8> */
[----:B------:R-:W5:Y:S01]  /*5e40*/  LDG.E.CONSTANT R30, desc[UR12][R20.64] ;  /* 0x0000000c141e7981 */ /* 0x000f62000c1e9900 */
        /* <DEDUP_REMOVED lines=8> */
[----:B------:R-:W-:Y:S01]  /*5ed0*/  IADD3 R8, PT, PT, R8, 0x8, RZ ;  /* 0x0000000808087810 */ /* 0x000fe20007ffe0ff */
[----:B--2---:R-:W-:-:S04]  /*5ee0*/  FADD R22, -R22, R23 ;  /* 0x0000001716167221 */ /* 0x004fc80000000100 */
[----:B----4-:R-:W-:-:S04]  /*5ef0*/  FADD R18, R13, R22 ;  /* 0x000000160d127221 */ /* 0x010fc80000000000 */
[----:B------:R-:W-:-:S04]  /*5f00*/  FADD R13, -R13, R18 ;  /* 0x000000120d0d7221 */ /* 0x000fc80000000100 */
[----:B------:R-:W-:-:S04]  /*5f10*/  FADD R13, -R22, R13 ;  /* 0x0000000d160d7221 */ /* 0x000fc80000000100 */
[----:B---3--:R-:W-:-:S04]  /*5f20*/  FADD R13, -R13, R28 ;  /* 0x0000001c0d0d7221 */ /* 0x008fc80000000100 */
[----:B------:R-:W-:-:S04]  /*5f30*/  FADD R19, R18, R13 ;  /* 0x0000000d12137221 */ /* 0x000fc80000000000 */
[----:B------:R-:W-:-:S04]  /*5f40*/  FADD R18, -R18, R19 ;  /* 0x0000001312127221 */ /* 0x000fc80000000100 */
[----:B------:R-:W-:-:S04]  /*5f50*/  FADD R18, -R13, R18 ;  /* 0x000000120d127221 */ /* 0x000fc80000000100 */
[----:B-----5:R-:W-:-:S04]  /*5f60*/  FADD R18, -R18, R29 ;  /* 0x0000001d12127221 */ /* 0x020fc80000000100 */
[----:B0-----:R-:W-:-:S04]  /*5f70*/  FADD R10, R19, R18 ;  /* 0x00000012130a7221 */ /* 0x001fc80000000000 */
        /* <DEDUP_REMOVED lines=21> */
[----:B------:R-:W-:-:S07]  /*60d0*/  FADD R22, -R11, R10 ;  /* 0x0000000a0b167221 */ /* 0x000fce0000000100 */
.L_x_66:
[----:B------:R-:W-:Y:S05]  /*60e0*/  BRA.U !UP1, `(.L_x_65) ;  /* 0x0000000109dc7547 */ /* 0x000fea000b800000 */
[----:B------:R-:W-:Y:S02]  /*60f0*/  UISETP.GE.U32.AND UP0, UPT, UR10, 0x3, UPT ;  /* 0x000000030a00788c */ /* 0x000fe4000bf06070 */
[----:B------:R-:W-:-:S07]  /*6100*/  UISETP.NE.AND UP1, UPT, UR6, URZ, UPT ;  /* 0x000000ff0600728c */ /* 0x000fce000bf25270 */
        /* <DEDUP_REMOVED lines=25> */
[----:B------:R-:W-:-:S04]  /*62a0*/  FADD R10, -R10, R13 ;  /* 0x0000000d0a0a7221 */ /* 0x000fc80000000100 */
[----:B------:R-:W-:-:S07]  /*62b0*/  FADD R22, -R11, R10 ;  /* 0x0000000a0b167221 */ /* 0x000fce0000000100 */
.L_x_67:
[----:B------:R-:W-:Y:S05]  /*62c0*/  BRA.U !UP1, `(.L_x_65) ;  /* 0x0000000109647547 */ /* 0x000fea000b800000 */
[----:B------:R-:W-:-:S04]  /*62d0*/  IMAD R11, R8, R4, R5 ;  /* 0x00000004080b7224 */ /* 0x000fc800078e0205 */
[----:B------:R-:W-:-:S05]  /*62e0*/  IMAD.WIDE R2, R11, 0x4, R2 ;  /* 0x000000040b027825 */ /* 0x000fca00078e0202 */
[----:B------:R-:W2:Y:S01]  /*62f0*/  LDG.E.CONSTANT R11, desc[UR12][R2.64] ;  /* 0x0000000c020b7981 */ /* 0x000ea2000c1e9900 */
[----:B------:R-:W-:Y:S01]  /*6300*/  UISETP.NE.AND UP0, UPT, UR6, 0x1, UPT ;  /* 0x000000010600788c */ /* 0x000fe2000bf05270 */
[----:B--2---:R-:W-:-:S04]  /*6310*/  FADD R22, -R22, R11 ;  /* 0x0000000b16167221 */ /* 0x004fc80000000100 */
[----:B------:R-:W-:-:S04]  /*6320*/  FADD R8, R13, R22 ;  /* 0x000000160d087221 */ /* 0x000fc80000000000 */
[----:B------:R-:W-:Y:S01]  /*6330*/  FADD R11, -R13, R8 ;  /* 0x000000080d0b7221 */ /* 0x000fe20000000100 */
[----:B------:R-:W-:-:S03]  /*6340*/  MOV R13, R8 ;  /* 0x00000008000d7202 */ /* 0x000fc60000000f00 */
        /* <DEDUP_REMOVED lines=10> */
[----:B------:R-:W-:-:S04]  /*63f0*/  FADD R17, -R8, R13 ;  /* 0x0000000d08117221 */ /* 0x000fc80000000100 */
[----:B------:R-:W-:-:S04]  /*6400*/  FADD R22, -R22, R17 ;  /* 0x0000001116167221 */ /* 0x000fc80000000100 */
[----:B---3--:R-:W-:-:S04]  /*6410*/  @P0 FADD R4, -R22, R3 ;  /* 0x0000000316040221 */ /* 0x008fc80000000100 */
[----:B------:R-:W-:-:S04]  /*6420*/  @P0 FADD R8, R13, R4 ;  /* 0x000000040d080221 */ /* 0x000fc80000000000 */
[----:B------:R-:W-:Y:S01]  /*6430*/  @P0 FADD R17, -R13, R8 ;  /* 0x000000080d110221 */ /* 0x000fe20000000100 */
[----:B------:R-:W-:-:S03]  /*6440*/  @P0 MOV R13, R8 ;  /* 0x00000008000d0202 */ /* 0x000fc60000000f00 */
[----:B------:R-:W-:-:S07]  /*6450*/  @P0 FADD R22, -R4, R17 ;  /* 0x0000001104160221 */ /* 0x000fce0000000100 */
.L_x_65:
[----:B------:R-:W-:-:S07]  /*6460*/  FADD R13, R13, R22 ;  /* 0x000000160d0d7221 */ /* 0x000fce0000000000 */
.L_x_62:
[----:B------:R-:W-:Y:S05]  /*6470*/  BSYNC.RECONVERGENT B0 ;  /* 0x0000000000007941 */ /* 0x000fea0003800200 */
.L_x_61:
        /* <DEDUP_REMOVED lines=14> */
.L_x_69:
[----:B------:R-:W-:Y:S05]  /*6560*/  BSYNC.RECONVERGENT B3 ;  /* 0x0000000000037941 */ /* 0x000fea0003800200 */
.L_x_68:
[----:B------:R-:W-:Y:S01]  /*6570*/  HFMA2 R10, -RZ, RZ, 0, 5.9604644775390625e-08 ;  /* 0x00000001ff0a7431 */ /* 0x000fe200000001ff */
[----:B------:R-:W-:Y:S02]  /*6580*/  PLOP3.LUT P0, PT, PT, PT, PT, 0x8, 0x80 ;  /* 0x000000000080781c */ /* 0x000fe40003f0e170 */
[----:B------:R-:W-:-:S11]  /*6590*/  MOV R13, R2 ;  /* 0x00000002000d7202 */ /* 0x000fd60000000f00 */
.L_x_60:
[----:B------:R-:W-:Y:S05]  /*65a0*/  BSYNC.RECONVERGENT B2 ;  /* 0x0000000000027941 */ /* 0x000fea0003800200 */
.L_x_59:
[----:B------:R-:W-:Y:S01]  /*65b0*/  BSSY.RECONVERGENT B2, `(.L_x_70) ;  /* 0x0000042000027945 */ /* 0x000fe20003800200 */
[----:B------:R-:W-:-:S03]  /*65c0*/  MOV R2, R14 ;  /* 0x0000000e00027202 */ /* 0x000fc60000000f00 */
[----:B------:R-:W-:Y:S05]  /*65d0*/  @P0 BRA `(.L_x_71) ;  /* 0x0000000000fc0947 */ /* 0x000fea0003800000 */
[----:B------:R-:W-:Y:S01]  /*65e0*/  LOP3.LUT P0, RZ, R15, 0xff, RZ, 0xc0, !PT ;  /* 0x000000ff0fff7812 */ /* 0x000fe2000780c0ff */
[----:B------:R-:W-:Y:S01]  /*65f0*/  HFMA2 R15, -RZ, RZ, 0, 5.9604644775390625e-08 ;  /* 0x00000001ff0f7431 */ /* 0x000fe200000001ff */
[----:B------:R-:W-:-:S11]  /*6600*/  MOV R2, R13 ;  /* 0x0000000d00027202 */ /* 0x000fd60000000f00 */
        /* <DEDUP_REMOVED lines=24> */
.L_x_75:
[----:B------:R-:W-:Y:S05]  /*6790*/  BSYNC.RECONVERGENT B4 ;  /* 0x0000000000047941 */ /* 0x000fea0003800200 */
.L_x_74:
[----:B------:R-:W-:Y:S01]  /*67a0*/  HFMA2 R2, -RZ, RZ, 1.44921875, -19.203125 ;  /* 0x3dcccccdff027431 */ /* 0x000fe200000001ff */
        /* <DEDUP_REMOVED lines=13> */
.L_x_77:
[----:B------:R-:W-:Y:S05]  /*6880*/  BSYNC.RECONVERGENT B4 ;  /* 0x0000000000047941 */ /* 0x000fea0003800200 */
.L_x_76:
        /* <DEDUP_REMOVED lines=16> */
.L_x_73:
[----:B------:R-:W-:Y:S05]  /*6990*/  BSYNC.RECONVERGENT B3 ;  /* 0x0000000000037941 */ /* 0x000fea0003800200 */
.L_x_72:
[----:B------:R-:W-:-:S04]  /*69a0*/  FFMA R3, R8, R2, R13 ;  /* 0x0000000208037223 */ /* 0x000fc8000000000d */
[----:B------:R-:W-:-:S04]  /*69b0*/  FADD R3, R3, -R14 ;  /* 0x8000000e03037221 */ /* 0x000fc80000000000 */
[----:B------:R-:W-:-:S07]  /*69c0*/  FFMA R2, R3, R7, R14 ;  /* 0x0000000703027223 */ /* 0x000fce000000000e */
.L_x_71:
[----:B------:R-:W-:Y:S05]  /*69d0*/  BSYNC.RECONVERGENT B2 ;  /* 0x0000000000027941 */ /* 0x000fea0003800200 */
.L_x_70:
[----:B------:R-:W0:Y:S01]  /*69e0*/  LDCU UR4, c[0x0][0x398] ;  /* 0x00007300ff0477ac */ /* 0x000e220008000800 */
[----:B------:R-:W-:-:S04]  /*69f0*/  IADD3 R6, PT, PT, R6, 0x1, RZ ;  /* 0x0000000106067810 */ /* 0x000fc80007ffe0ff */
[----:B0-----:R-:W-:-:S13]  /*6a00*/  ISETP.NE.AND P0, PT, R6, UR4, PT ;  /* 0x0000000406007c0c */ /* 0x001fda000bf05270 */
[----:B------:R-:W-:Y:S05]  /*6a10*/  @!P0 EXIT ;  /* 0x000000000000894d */ /* 0x000fea0003800000 */
[----:B------:R-:W-:Y:S01]  /*6a20*/  MOV R14, R2 ;  /* 0x00000002000e7202 */ /* 0x000fe20000000f00 */
[----:B------:R-:W-:Y:S06]  /*6a30*/  BRA `(.L_x_78) ;  /* 0xffffffe800c87947 */ /* 0x000fec000383ffff */
.L_x_58:
[----:B------:R-:W-:Y:S01]  /*6a40*/  FADD R3, R14, 1 ;  /* 0x3f8000000e037421 */ /* 0x000fe20000000000 */
[----:B------:R-:W-:Y:S02]  /*6a50*/  UMOV UR4, 0x40000000 ;  /* 0x4000000000047882 */ /* 0x000fe40000000000 */
[----:B------:R-:W-:Y:S01]  /*6a60*/  MOV R2, UR4 ;  /* 0x0000000400027c02 */ /* 0x000fe20008000f00 */
        /* <DEDUP_REMOVED lines=12> */
.L_x_79:
[----:B------:R-:W0:Y:S01]  /*6b30*/  LDCU.64 UR8, c[0x0][0x388] ;  /* 0x00007100ff0877ac */ /* 0x000e220008000a00 */
[----:B------:R-:W-:Y:S01]  /*6b40*/  HFMA2 R38, -RZ, RZ, 0, 0 ;  /* 0x00000000ff267431 */ /* 0x000fe200000001ff */
[----:B------:R-:W-:Y:S01]  /*6b50*/  BSSY.RECONVERGENT B2, `(.L_x_80) ;  /* 0x00003c1000027945 */ /* 0x000fe20003800200 */
[----:B------:R-:W-:Y:S01]  /*6b60*/  HFMA2 R33, -RZ, RZ, 0, 0 ;  /* 0x00000000ff217431 */ /* 0x000fe200000001ff */
[----:B------:R-:W-:Y:S01]  /*6b70*/  MOV R36, RZ ;  /* 0x000000ff00247202 */ /* 0x000fe20000000f00 */
[----:B------:R-:W-:Y:S01]  /*6b80*/  HFMA2 R30, -RZ, RZ, 0, 0 ;  /* 0x00000000ff1e7431 */ /* 0x000fe200000001ff */
[----:B------:R-:W-:Y:S01]  /*6b90*/  PRMT R35, RZ, 0x7610, R35 ;  /* 0x00007610ff237816 */ /* 0x000fe20000000023 */
[----:B------:R-:W-:Y:S01]  /*6ba0*/  HFMA2 R27, -RZ, RZ, 0, 0 ;  /* 0x00000000ff1b7431 */ /* 0x000fe200000001ff */
[----:B------:R-:W-:Y:S02]  /*6bb0*/  MOV R34, 0x7fc00000 ;  /* 0x7fc0000000227802 */ /* 0x000fe40000000f00 */
[----:B------:R-:W-:-:S02]  /*6bc0*/  CS2R R24, SRZ ;  /* 0x0000000000187805 */ /* 0x000fc4000001ff00 */
[----:B------:R-:W-:Y:S02]  /*6bd0*/  PRMT R32, RZ, 0x7610, R32 ;  /* 0x00007610ff207816 */ /* 0x000fe40000000020 */
[----:B------:R-:W-:Y:S02]  /*6be0*/  PRMT R31, RZ, 0x7610, R31 ;  /* 0x00007610ff1f7816 */ /* 0x000fe4000000001f */
[----:B------:R-:W-:Y:S02]  /*6bf0*/  MOV R22, RZ ;  /* 0x000000ff00167202 */ /* 0x000fe40000000f00 */
[----:B------:R-:W-:Y:S01]  /*6c00*/  PRMT R29, RZ, 0x7610, R29 ;  /* 0x00007610ff1d7816 */ /* 0x000fe2000000001d */
[----:B0-----:R-:W-:Y:S01]  /*6c10*/  ULOP3.LUT UR4, UR8, 0xf, URZ, 0xc0, !UPT ;  /* 0x0000000f08047892 */ /* 0x001fe2000f8ec0ff */
[----:B------:R-:W-:Y:S01]  /*6c20*/  MOV R28, RZ ;  /* 0x000000ff001c7202 */ /* 0x000fe20000000f00 */
[----:B------:R-:W-:Y:S01]  /*6c30*/  USHF.R.U32.HI UR24, URZ, 0x1, UR8 ;  /* 0x00000001ff187899 */ /* 0x000fe20008011608 */
[----:B------:R-:W-:Y:S01]  /*6c40*/  PRMT R26, RZ, 0x7610, R26 ;  /* 0x00007610ff1a7816 */ /* 0x000fe2000000001a */
[----:B------:R-:W-:-:S02]  /*6c50*/  ULOP3.LUT UR20, UR8, 0x7ffffff0, URZ, 0xc0, !UPT ;  /* 0x7ffffff008147892 */ /* 0x000fc4000f8ec0ff */
[----:B------:R-:W-:Y:S02]  /*6c60*/  ULOP3.LUT UR14, UR8, 0x7, URZ, 0xc0, !UPT ;  /* 0x00000007080e7892 */ /* 0x000fe4000f8ec0ff */
[----:B------:R-:W-:Y:S02]  /*6c70*/  ULOP3.LUT UR15, UR8, 0x3, URZ, 0xc0, !UPT ;  /* 0x00000003080f7892 */ /* 0x000fe4000f8ec0ff */
[----:B------:R-:W-:Y:S02]  /*6c80*/  UIADD3 UR8, UPT, UPT, UR4, -0x1, URZ ;  /* 0xffffffff04087890 */ /* 0x000fe4000fffe0ff */
[----:B------:R-:W-:Y:S02]  /*6c90*/  ULOP3.LUT UR10, UR9, 0xf, URZ, 0xc0, !UPT ;  /* 0x0000000f090a7892 */ /* 0x000fe4000f8ec0ff */
[----:B------:R-:W-:Y:S02]  /*6ca0*/  ULOP3.LUT UR11, UR9, 0x7, URZ, 0xc0, !UPT ;  /* 0x00000007090b7892 */ /* 0x000fe4000f8ec0ff */
[----:B------:R-:W-:-:S02]  /*6cb0*/  ULOP3.LUT UR4, UR24, 0xf, URZ, 0xc0, !UPT ;  /* 0x0000000f18047892 */ /* 0x000fc4000f8ec0ff */
[----:B------:R-:W-:Y:S02]  /*6cc0*/  ULOP3.LUT UR16, UR24, 0x7, URZ, 0xc0, !UPT ;  /* 0x0000000718107892 */ /* 0x000fe4000f8ec0ff */
[----:B------:R-:W-:Y:S02]  /*6cd0*/  ULOP3.LUT UR23, UR9, 0x3, URZ, 0xc0, !UPT ;  /* 0x0000000309177892 */ /* 0x000fe4000f8ec0ff */
[----:B------:R-:W-:Y:S02]  /*6ce0*/  ULOP3.LUT UR17, UR9, 0x7ffffff0, URZ, 0xc0, !UPT ;  /* 0x7ffffff009117892 */ /* 0x000fe4000f8ec0ff */
[----:B------:R-:W-:Y:S02]  /*6cf0*/  UIADD3 UR10, UPT, UPT, UR10, -0x1, URZ ;  /* 0xffffffff0a0a7890 */ /* 0x000fe4000fffe0ff */
[----:B------:R-:W-:Y:S02]  /*6d00*/  UIADD3 UR11, UPT, UPT, UR11, -0x1, URZ ;  /* 0xffffffff0b0b7890 */ /* 0x000fe4000fffe0ff */
[----:B------:R-:W-:-:S02]  /*6d10*/  UIADD3 UR14, UPT, UPT, UR14, -0x1, URZ ;  /* 0xffffffff0e0e7890 */ /* 0x000fc4000fffe0ff */
[----:B------:R-:W-:Y:S02]  /*6d20*/  ULOP3.LUT UR21, UR24, 0x3ffffff0, URZ, 0xc0, !UPT ;  /* 0x3ffffff018157892 */ /* 0x000fe4000f8ec0ff */
[----:B------:R-:W-:Y:S02]  /*6d30*/  ULOP3.LUT UR22, UR24, 0x3, URZ, 0xc0, !UPT ;  /* 0x0000000318167892 */ /* 0x000fe4000f8ec0ff */
[----:B------:R-:W-:Y:S02]  /*6d40*/  UIADD3 UR9, UPT, UPT, UR4, -0x1, URZ ;  /* 0xffffffff04097890 */ /* 0x000fe4000fffe0ff */
[----:B------:R-:W-:-:S12]  /*6d50*/  UIADD3 UR16, UPT, UPT, UR16, -0x1, URZ ;  /* 0xffffffff10107890 */ /* 0x000fd8000fffe0ff */
.L_x_130:
[----:B------:R-:W0:Y:S08]  /*6d60*/  LDC R4, c[0x0][0x39c] ;  /* 0x0000e700ff047b82 */ /* 0x000e300000000800 */
[----:B------:R-:W1:Y:S01]  /*6d70*/  LDC.64 R2, c[0x0][0x380] ;  /* 0x0000e000ff027b82 */ /* 0x000e620000000a00 */
[----:B0-----:R-:W-:-:S04]  /*6d80*/  IMAD R20, R6, R4, R5 ;  /* 0x0000000406147224 */ /* 0x001fc800078e0205 */
[----:B-1----:R-:W-:-:S05]  /*6d90*/  IMAD.WIDE R16, R20, 0x4, R2 ;  /* 0x0000000414107825 */ /* 0x002fca00078e0202 */
[----:B------:R0:W5:Y:S01]  /*6da0*/  LDG.E.CONSTANT R0, desc[UR12][R16.64] ;  /* 0x0000000c10007981 */ /* 0x000162000c1e9900 */
[----:B------:R-:W-:Y:S01]  /*6db0*/  LOP3.LUT P0, RZ, R26, 0xff, RZ, 0xc0, !PT ;  /* 0x000000ff1aff7812 */ /* 0x000fe2000780c0ff */
[----:B------:R-:W-:-:S12]  /*6dc0*/  BSSY.RECONVERGENT B3, `(.L_x_81) ;  /* 0x00000ff000037945 */ /* 0x000fd80003800200 */
[----:B0-----:R-:W-:Y:S05]  /*6dd0*/  @P0 BRA `(.L_x_82) ;  /* 0x0000000c00e40947 */ /* 0x001fea0003800000 */
        /* <DEDUP_REMOVED lines=11> */
[----:B------:R-:W-:Y:S02]  /*6e90*/  LOP3.LUT P0, RZ, R21, 0xf, RZ, 0xc0, !PT ;  /* 0x0000000f15ff7812 */ /* 0x000fe4000780c0ff */
[----:B------:R-:W-:Y:S02]  /*6ea0*/  MOV R48, RZ ;  /* 0x000000ff00307202 */ /* 0x000fe40000000f00 */
[----:B------:R-:W-:-:S04]  /*6eb0*/  MOV R39, RZ ;  /* 0x000000ff00277202 */ /* 0x000fc80000000f00 */
[----:B------:R-:W-:Y:S05]  /*6ec0*/  BRA.U !UP0, `(.L_x_86) ;  /* 0x00000005089c7547 */ /* 0x000fea000b800000 */
[----:B------:R-:W-:Y:S01]  /*6ed0*/  MOV R48, RZ ;  /* 0x000000ff00307202 */ /* 0x000fe20000000f00 */
[----:B------:R-:W-:-:S06]  /*6ee0*/  UMOV UR4, URZ ;  /* 0x000000ff00047c82 */ /* 0x000fcc0008000000 */
.L_x_87:
[----:B------:R-:W-:-:S04]  /*6ef0*/  IMAD R53, R23, R4, R5 ;  /* 0x0000000417357224 */ /* 0x000fc800078e0205 */
[----:B------:R-:W-:-:S05]  /*6f00*/  IMAD.WIDE R52, R53, 0x4, R2 ;  /* 0x0000000435347825 */ /* 0x000fca00078e0202 */
[----:B------:R-:W2:Y:S01]  /*6f10*/  LDG.E.CONSTANT R49, desc[UR12][R52.64] ;  /* 0x0000000c34317981 */ /* 0x000ea2000c1e9900 */
[----:B------:R-:W-:-:S05]  /*6f20*/  IMAD.WIDE R42, R4, 0x4, R52 ;  /* 0x00000004042a7825 */ /* 0x000fca00078e0234 */
[----:B------:R-:W3:Y:S01]  /*6f30*/  LDG.E.CONSTANT R47, desc[UR12][R42.64] ;  /* 0x0000000c2a2f7981 */ /* 0x000ee2000c1e9900 */
[----:B------:R-:W-:-:S05]  /*6f40*/  IMAD.WIDE R40, R4, 0x4, R42 ;  /* 0x0000000404287825 */ /* 0x000fca00078e022a */
[----:B------:R0:W4:Y:S02]  /*6f50*/  LDG.E.CONSTANT R45, desc[UR12][R40.64] ;  /* 0x0000000c282d7981 */ /* 0x000124000c1e9900 */
[----:B0-----:R-:W-:-:S05]  /*6f60*/  IMAD.WIDE R40, R4, 0x4, R40 ;  /* 0x0000000404287825 */ /* 0x001fca00078e0228 */
[----:B------:R-:W4:Y:S01]  /*6f70*/  LDG.E.CONSTANT R44, desc[UR12][R40.64] ;  /* 0x0000000c282c7981 */ /* 0x000f22000c1e9900 */
[----:B------:R-:W-:-:S05]  /*6f80*/  IMAD.WIDE R26, R4, 0x4, R40 ;  /* 0x00000004041a7825 */ /* 0x000fca00078e0228 */
[----:B------:R-:W4:Y:S01]  /*6f90*/  LDG.E.CONSTANT R46, desc[UR12][R26.64] ;  /* 0x0000000c1a2e7981 */ /* 0x000f22000c1e9900 */
[----:B------:R-:W-:-:S05]  /*6fa0*/  IMAD.WIDE R16, R4, 0x4, R26 ;  /* 0x0000000404107825 */ /* 0x000fca00078e021a */
[----:B------:R0:W4:Y:S02]  /*6fb0*/  LDG.E.CONSTANT R50, desc[UR12][R16.64] ;  /* 0x0000000c10327981 */ /* 0x000124000c1e9900 */
[----:B0-----:R-:W-:-:S05]  /*6fc0*/  IMAD.WIDE R16, R4, 0x4, R16 ;  /* 0x0000000404107825 */ /* 0x001fca00078e0210 */
[----:B------:R-:W4:Y:S01]  /*6fd0*/  LDG.E.CONSTANT R51, desc[UR12][R16.64] ;  /* 0x0000000c10337981 */ /* 0x000f22000c1e9900 */
[----:B------:R-:W-:-:S05]  /*6fe0*/  IMAD.WIDE R42, R4, 0x4, R16 ;  /* 0x00000004042a7825 */ /* 0x000fca00078e0210 */
[----:B------:R0:W4:Y:S02]  /*6ff0*/  LDG.E.CONSTANT R52, desc[UR12][R42.64] ;  /* 0x0000000c2a347981 */ /* 0x000124000c1e9900 */
[----:B0-----:R-:W-:-:S05]  /*7000*/  IMAD.WIDE R42, R4, 0x4, R42 ;  /* 0x00000004042a7825 */ /* 0x001fca00078e022a */
[----:B------:R-:W4:Y:S01]  /*7010*/  LDG.E.CONSTANT R53, desc[UR12][R42.64] ;  /* 0x0000000c2a357981 */ /* 0x000f22000c1e9900 */
[----:B------:R-:W-:-:S05]  /*7020*/  IMAD.WIDE R40, R4, 0x4, R42 ;  /* 0x0000000404287825 */ /* 0x000fca00078e022a */
[----:B------:R-:W4:Y:S01]  /*7030*/  LDG.E.CONSTANT R42, desc[UR12][R40.64] ;  /* 0x0000000c282a7981 */ /* 0x000f22000c1e9900 */
[----:B------:R-:W-:-:S05]  /*7040*/  IMAD.WIDE R26, R4, 0x4, R40 ;  /* 0x00000004041a7825 */ /* 0x000fca00078e0228 */
[----:B------:R0:W4:Y:S01]  /*7050*/  LDG.E.CONSTANT R40, desc[UR12][R26.64] ;  /* 0x0000000c1a287981 */ /* 0x000122000c1e9900 */
[----:B------:R-:W-:-:S05]  /*7060*/  IMAD.WIDE R16, R4, 0x4, R26 ;  /* 0x0000000404107825 */ /* 0x000fca00078e021a */
[----:B------:R-:W4:Y:S01]  /*7070*/  LDG.E.CONSTANT R41, desc[UR12][R16.64] ;  /* 0x0000000c10297981 */ /* 0x000f22000c1e9900 */
[----:B--2---:R-:W-:-:S04]  /*7080*/  FADD R48, R49, -R48 ;  /* 0x8000003031307221 */ /* 0x004fc80000000000 */
[----:B0-----:R-:W-:-:S04]  /*7090*/  FADD R26, R48, R39 ;  /* 0x00000027301a7221 */ /* 0x001fc80000000000 */
[----:B------:R-:W-:-:S04]  /*70a0*/  FADD R39, R26, -R39 ;  /* 0x800000271a277221 */ /* 0x000fc80000000000 */
[----:B------:R-:W-:Y:S01]  /*70b0*/  FADD R39, -R48, R39 ;  /* 0x0000002730277221 */ /* 0x000fe20000000100 */
[----:B------:R-:W-:-:S04]  /*70c0*/  IMAD.WIDE R48, R4, 0x4, R16 ;  /* 0x0000000404307825 */ /* 0x000fc800078e0210 */
[----:B---3--:R-:W-:Y:S02]  /*70d0*/  FADD R43, -R39, R47 ;  /* 0x0000002f272b7221 */ /* 0x008fe40000000100 */
[----:B------:R4:W2:Y:S02]  /*70e0*/  LDG.E.CONSTANT R39, desc[UR12][R48.64] ;  /* 0x0000000c30277981 */ /* 0x0008a4000c1e9900 */
[----:B------:R-:W-:-:S04]  /*70f0*/  FADD R47, R26, R43 ;  /* 0x0000002b1a2f7221 */ /* 0x000fc80000000000 */
[----:B------:R-:W-:-:S04]  /*7100*/  FADD R26, -R26, R47 ;  /* 0x0000002f1a1a7221 */ /* 0x000fc80000000100 */
[----:B------:R-:W-:Y:S01]  /*7110*/  FADD R43, -R43, R26 ;  /* 0x0000001a2b2b7221 */ /* 0x000fe20000000100 */
[----:B------:R-:W-:-:S04]  /*7120*/  IMAD.WIDE R26, R4, 0x4, R48 ;  /* 0x00000004041a7825 */ /* 0x000fc800078e0230 */
[----:B----4-:R-:W-:Y:S02]  /*7130*/  FADD R48, -R43, R45 ;  /* 0x0000002d2b307221 */ /* 0x010fe40000000100 */
[----:B------:R0:W3:Y:S02]  /*7140*/  LDG.E.CONSTANT R45, desc[UR12][R26.64] ;  /* 0x0000000c1a2d7981 */ /* 0x0000e4000c1e9900 */
[----:B------:R-:W-:Y:S01]  /*7150*/  FADD R43, R47, R48 ;  /* 0x000000302f2b7221 */ /* 0x000fe20000000000 */
[----:B------:R-:W-:-:S04]  /*7160*/  IMAD.WIDE R16, R4, 0x4, R26 ;  /* 0x0000000404107825 */ /* 0x000fc800078e021a */
[----:B------:R-:W-:-:S04]  /*7170*/  FADD R47, -R47, R43 ;  /* 0x0000002b2f2f7221 */ /* 0x000fc80000000100 */
[----:B0-----:R-:W-:Y:S02]  /*7180*/  FADD R27, -R48, R47 ;  /* 0x0000002f301b7221 */ /* 0x001fe40000000100 */
[----:B------:R0:W4:Y:S02]  /*7190*/  LDG.E.CONSTANT R47, desc[UR12][R16.64] ;  /* 0x0000000c102f7981 */ /* 0x000124000c1e9900 */
[----:B0-----:R-:W-:-:S05]  /*71a0*/  IMAD.WIDE R16, R4, 0x4, R16 ;  /* 0x0000000404107825 */ /* 0x001fca00078e0210 */
[----:B------:R0:W4:Y:S01]  /*71b0*/  LDG.E.CONSTANT R48, desc[UR12][R16.64] ;  /* 0x0000000c10307981 */ /* 0x000122000c1e9900 */
        /* <DEDUP_REMOVED lines=36> */
[----:B------:R-:W-:-:S04]  /*7400*/  UIADD3 UR4, UPT, UPT, UR4, 0x10, URZ ;  /* 0x0000001004047890 */ /* 0x000fc8000fffe0ff */
[----:B------:R-:W-:Y:S01]  /*7410*/  UISETP.NE.AND UP0, UPT, UR4, UR17, UPT ;  /* 0x000000110400728c */ /* 0x000fe2000bf05270 */
        /* <DEDUP_REMOVED lines=18> */
.L_x_86:
[----:B------:R-:W-:Y:S05]  /*7540*/  @!P0 BRA `(.L_x_88) ;  /* 0x0000000400b48947 */ /* 0x000fea0003800000 */
[----:B------:R-:W-:Y:S01]  /*7550*/  UISETP.GE.U32.AND UP0, UPT, UR10, 0x7, UPT ;  /* 0x000000070a00788c */ /* 0x000fe2000bf06070 */
[----:B------:R-:W-:-:S08]  /*7560*/  LOP3.LUT P0, RZ, R21, 0x7, RZ, 0xc0, !PT ;  /* 0x0000000715ff7812 */ /* 0x000fd0000780c0ff */
[----:B------:R-:W-:Y:S05]  /*7570*/  BRA.U !UP0, `(.L_x_89) ;  /* 0x0000000108c87547 */ /* 0x000fea000b800000 */
[----:B------:R-:W-:-:S04]  /*7580*/  IMAD R27, R23, R4, R5 ;  /* 0x00000004171b7224 */ /* 0x000fc800078e0205 */
[----:B------:R-:W-:-:S05]  /*7590*/  IMAD.WIDE R26, R27, 0x4, R2 ;  /* 0x000000041b1a7825 */ /* 0x000fca00078e0202 */
[----:B------:R0:W2:Y:S01]  /*75a0*/  LDG.E.CONSTANT R21, desc[UR12][R26.64] ;  /* 0x0000000c1a157981 */ /* 0x0000a2000c1e9900 */
[----:B------:R-:W-:-:S05]  /*75b0*/  IMAD.WIDE R16, R4, 0x4, R26 ;  /* 0x0000000404107825 */ /* 0x000fca00078e021a */
[----:B------:R1:W3:Y:S01]  /*75c0*/  LDG.E.CONSTANT R49, desc[UR12][R16.64] ;  /* 0x0000000c10317981 */ /* 0x0002e2000c1e9900 */
[----:B------:R-:W-:-:S05]  /*75d0*/  IMAD.WIDE R46, R4, 0x4, R16 ;  /* 0x00000004042e7825 */ /* 0x000fca00078e0210 */
[----:B------:R4:W3:Y:S01]  /*75e0*/  LDG.E.CONSTANT R50, desc[UR12][R46.64] ;  /* 0x0000000c2e327981 */ /* 0x0008e2000c1e9900 */
[----:B------:R-:W-:-:S05]  /*75f0*/  IMAD.WIDE R44, R4, 0x4, R46 ;  /* 0x00000004042c7825 */ /* 0x000fca00078e022e */
[----:B------:R-:W3:Y:S01]  /*7600*/  LDG.E.CONSTANT R51, desc[UR12][R44.64] ;  /* 0x0000000c2c337981 */ /* 0x000ee2000c1e9900 */
[----:B------:R-:W-:-:S05]  /*7610*/  IMAD.WIDE R42, R4, 0x4, R44 ;  /* 0x00000004042a7825 */ /* 0x000fca00078e022c */
[----:B------:R-:W3:Y:S01]  /*7620*/  LDG.E.CONSTANT R52, desc[UR12][R42.64] ;  /* 0x0000000c2a347981 */ /* 0x000ee2000c1e9900 */
[----:B------:R-:W-:-:S05]  /*7630*/  IMAD.WIDE R40, R4, 0x4, R42 ;  /* 0x0000000404287825 */ /* 0x000fca00078e022a */
[----:B------:R-:W3:Y:S01]  /*7640*/  LDG.E.CONSTANT R53, desc[UR12][R40.64] ;  /* 0x0000000c28357981 */ /* 0x000ee2000c1e9900 */
[----:B0-----:R-:W-:-:S05]  /*7650*/  IMAD.WIDE R26, R4, 0x4, R40 ;  /* 0x00000004041a7825 */ /* 0x001fca00078e0228 */
[----:B------:R0:W3:Y:S01]  /*7660*/  LDG.E.CONSTANT R40, desc[UR12][R26.64] ;  /* 0x0000000c1a287981 */ /* 0x0000e2000c1e9900 */
[----:B-1----:R-:W-:-:S06]  /*7670*/  IMAD.WIDE R16, R4, 0x4, R26 ;  /* 0x0000000404107825 */ /* 0x002fcc00078e021a */
[----:B------:R1:W3:Y:S01]  /*7680*/  LDG.E.CONSTANT R16, desc[UR12][R16.64] ;  /* 0x0000000c10107981 */ /* 0x0002e2000c1e9900 */
        /* <DEDUP_REMOVED lines=33> */
.L_x_89:
[----:B------:R-:W-:Y:S05]  /*78a0*/  @!P0 BRA `(.L_x_88) ;  /* 0x0000000000dc8947 */ /* 0x000fea0003800000 */
        /* <DEDUP_REMOVED lines=11> */
[----:B------:R-:W4:Y:S01]  /*7960*/  LDG.E.CONSTANT R16, desc[UR12][R16.64] ;  /* 0x0000000c10107981 */ /* 0x000f22000c1e9900 */
        /* <DEDUP_REMOVED lines=16> */
[----:B------:R-:W-:-:S07]  /*7a70*/  FADD R48, -R21, R26 ;  /* 0x0000001a15307221 */ /* 0x000fce0000000100 */
.L_x_90:
        /* <DEDUP_REMOVED lines=26> */
.L_x_88:
[----:B------:R-:W-:-:S07]  /*7c20*/  FADD R39, R39, R48 ;  /* 0x0000003027277221 */ /* 0x000fce0000000000 */
.L_x_85:
[----:B------:R-:W-:Y:S05]  /*7c30*/  BSYNC.RECONVERGENT B0 ;  /* 0x0000000000007941 */ /* 0x000fea0003800200 */
.L_x_84:
        /* <DEDUP_REMOVED lines=13> */
[----:B-----5:R-:W-:Y:S05]  /*7d10*/  CALL.REL.NOINC `($__internal_1_$__cuda_sm3x_div_rn_noftz_f32_slowpath) ;  /* 0x0000002c006c7944 */ /* 0x020fea0003c00000 */
.L_x_92:
[----:B------:R-:W-:Y:S05]  /*7d20*/  BSYNC.RECONVERGENT B4 ;  /* 0x0000000000047941 */ /* 0x000fea0003800200 */
.L_x_91:
[----:B------:R-:W-:Y:S01]  /*7d30*/  HFMA2 R26, -RZ, RZ, 0, 5.9604644775390625e-08 ;  /* 0x00000001ff1a7431 */ /* 0x000fe200000001ff */
[----:B------:R-:W-:Y:S02]  /*7d40*/  PLOP3.LUT P1, PT, PT, PT, PT, 0x8, 0x80 ;  /* 0x000000000080781c */ /* 0x000fe40003f2e170 */
[----:B------:R-:W-:Y:S01]  /*7d50*/  MOV R27, R2 ;  /* 0x00000002001b7202 */ /* 0x000fe20000000f00 */
[----:B------:R-:W-:Y:S10]  /*7d60*/  BRA `(.L_x_83) ;  /* 0x0000000000107947 */ /* 0x000ff40003800000 */
.L_x_82:
[----:B-----5:R-:W-:Y:S01]  /*7d70*/  FADD R2, -R27, R0 ;  /* 0x000000001b027221 */ /* 0x020fe20000000100 */
[----:B------:R-:W-:Y:S01]  /*7d80*/  HFMA2 R26, -RZ, RZ, 0, 5.9604644775390625e-08 ;  /* 0x00000001ff1a7431 */ /* 0x000fe200000001ff */
[----:B------:R-:W-:Y:S02]  /*7d90*/  PLOP3.LUT P1, PT, PT, PT, PT, 0x8, 0x80 ;  /* 0x000000000080781c */ /* 0x000fe40003f2e170 */
[----:B------:R-:W-:-:S11]  /*7da0*/  FFMA R27, R2, R7, R27 ;  /* 0x00000007021b7223 */ /* 0x000fd6000000001b */
.L_x_83:
[----:B------:R-:W-:Y:S05]  /*7db0*/  BSYNC.RECONVERGENT B3 ;  /* 0x0000000000037941 */ /* 0x000fea0003800200 */
.L_x_81:
[----:B------:R-:W-:Y:S01]  /*7dc0*/  LOP3.LUT P0, RZ, R32, 0xff, RZ, 0xc0, !PT ;  /* 0x000000ff20ff7812 */ /* 0x000fe2000780c0ff */
[----:B------:R-:W-:-:S12]  /*7dd0*/  BSSY.RECONVERGENT B3, `(.L_x_93) ;  /* 0x0000107000037945 */ /* 0x000fd80003800200 */
[----:B------:R-:W-:Y:S05]  /*7de0*/  @P0 BRA `(.L_x_94) ;  /* 0x0000001000040947 */ /* 0x000fea0003800000 */
[----:B------:R-:W-:Y:S02]  /*7df0*/  ISETP.GE.AND P2, PT, R6, R11, PT ;  /* 0x0000000b0600720c */ /* 0x000fe40003f46270 */
[----:B------:R-:W-:Y:S02]  /*7e00*/  PLOP3.LUT P0, PT, PT, PT, PT, 0x8, 0x80 ;  /* 0x000000000080781c */ /* 0x000fe40003f0e170 */
[----:B------:R-:W-:-:S09]  /*7e10*/  PRMT R32, RZ, 0x7610, R32 ;  /* 0x00007610ff207816 */ /* 0x000fd20000000020 */
[----:B------:R-:W-:Y:S05]  /*7e20*/  @!P2 BRA `(.L_x_95) ;  /* 0x000000100004a947 */ /* 0x000fea0003800000 */
[----:B------:R-:W-:Y:S01]  /*7e30*/  MOV R3, UR24 ;  /* 0x0000001800037c02 */ /* 0x000fe20008000f00 */
[----:B------:R-:W-:Y:S01]  /*7e40*/  BSSY.RECONVERGENT B0, `(.L_x_96) ;  /* 0x00000e9000007945 */ /* 0x000fe20003800200 */
[----:B------:R-:W-:Y:S02]  /*7e50*/  HFMA2 R21, -RZ, RZ, 0, 0 ;  /* 0x00000000ff157431 */ /* 0x000fe400000001ff */
[----:B------:R-:W-:-:S04]  /*7e60*/  IADD3 R4, PT, PT, R6, 0x1, -R3 ;  /* 0x0000000106047810 */ /* 0x000fc80007ffe803 */
[----:B------:R-:W-:-:S13]  /*7e70*/  ISETP.GT.AND P0, PT, R4, R6, PT ;  /* 0x000000060400720c */ /* 0x000fda0003f04270 */
[----:B------:R-:W-:Y:S05]  /*7e80*/  @P0 BRA `(.L_x_97) ;  /* 0x0000000c00900947 */ /* 0x000fea0003800000 */
[----:B------:R-:W0:Y:S01]  /*7e90*/  LDCU UR25, c[0x0][0x388] ;  /* 0x00007100ff1977ac */ /* 0x000e220008000800 */
[----:B------:R-:W-:Y:S02]  /*7ea0*/  MOV R42, RZ ;  /* 0x000000ff002a7202 */ /* 0x000fe40000000f00 */
[----:B------:R-:W-:Y:S01]  /*7eb0*/  MOV R21, RZ ;  /* 0x000000ff00157202 */ /* 0x000fe20000000f00 */
[----:B------:R-:W-:Y:S02]  /*7ec0*/  UISETP.GE.U32.AND UP1, UPT, UR19, 0xf, UPT ;  /* 0x0000000f1300788c */ /* 0x000fe4000bf26070 */
[----:B0-----:R-:W-:-:S07]  /*7ed0*/  ULOP3.LUT UP0, URZ, UR25, 0x1e, URZ, 0xc0, !UPT ;  /* 0x0000001e19ff7892 */ /* 0x001fce000f80c0ff */
[----:B------:R-:W-:Y:S05]  /*7ee0*/  BRA.U !UP1, `(.L_x_98) ;  /* 0x0000000509a47547 */ /* 0x000fea000b800000 */
[----:B------:R-:W-:Y:S01]  /*7ef0*/  MOV R42, RZ ;  /* 0x000000ff002a7202 */ /* 0x000fe20000000f00 */
[----:B------:R-:W-:-:S06]  /*7f00*/  UMOV UR4, URZ ;  /* 0x000000ff00047c82 */ /* 0x000fcc0008000000 */
.L_x_99:
[----:B------:R-:W0:Y:S08]  /*7f10*/  LDC R3, c[0x0][0x39c] ;  /* 0x0000e700ff037b82 */ /* 0x000e300000000800 */
[----:B------:R-:W1:Y:S01]  /*7f20*/  LDC.64 R40, c[0x0][0x380] ;  /* 0x0000e000ff287b82 */ /* 0x000e620000000a00 */
[----:B0-----:R-:W-:-:S04]  /*7f30*/  IMAD R17, R4, R3, R5 ;  /* 0x0000000304117224 */ /* 0x001fc800078e0205 */
[----:B-1----:R-:W-:-:S05]  /*7f40*/  IMAD.WIDE R40, R17, 0x4, R40 ;  /* 0x0000000411287825 */ /* 0x002fca00078e0228 */
[----:B------:R-:W2:Y:S01]  /*7f50*/  LDG.E.CONSTANT R23, desc[UR12][R40.64] ;  /* 0x0000000c28177981 */ /* 0x000ea2000c1e9900 */
[----:B------:R-:W-:-:S05]  /*7f60*/  IMAD.WIDE R32, R3, 0x4, R40 ;  /* 0x0000000403207825 */ /* 0x000fca00078e0228 */
[----:B------:R-:W3:Y:S01]  /*7f70*/  LDG.E.CONSTANT R39, desc[UR12][R32.64] ;  /* 0x0000000c20277981 */ /* 0x000ee2000c1e9900 */
[----:B------:R-:W-:-:S05]  /*7f80*/  IMAD.WIDE R16, R3, 0x4, R32 ;  /* 0x0000000403107825 */ /* 0x000fca00078e0220 */
        /* <DEDUP_REMOVED lines=12> */
[----:B------:R1:W4:Y:S01]  /*8050*/  LDG.E.CONSTANT R49, desc[UR12][R16.64] ;  /* 0x0000000c10317981 */ /* 0x000322000c1e9900 */
[----:B0-----:R-:W-:-:S05]  /*8060*/  IMAD.WIDE R32, R3, 0x4, R16 ;  /* 0x0000000403207825 */ /* 0x001fca00078e0210 */
[----:B------:R-:W4:Y:S01]  /*8070*/  LDG.E.CONSTANT R50, desc[UR12][R32.64] ;  /* 0x0000000c20327981 */ /* 0x000f22000c1e9900 */
[----:B-1----:R-:W-:-:S05]  /*8080*/  IMAD.WIDE R16, R3, 0x4, R32 ;  /* 0x0000000403107825 */ /* 0x002fca00078e0220 */
        /* <DEDUP_REMOVED lines=9> */
[----:B------:R-:W-:-:S06]  /*8120*/  IMAD.WIDE R2, R3, 0x4, R16 ;  /* 0x0000000403027825 */ /* 0x000fcc00078e0210 */
[----:B------:R1:W4:Y:S01]  /*8130*/  LDG.E.CONSTANT R2, desc[UR12][R2.64] ;  /* 0x0000000c02027981 */ /* 0x000322000c1e9900 */
        /* <DEDUP_REMOVED lines=68> */
.L_x_98:
[----:B------:R-:W-:Y:S05]  /*8580*/  BRA.U !UP0, `(.L_x_100) ;  /* 0x0000000508cc7547 */ /* 0x000fea000b800000 */
[----:B------:R-:W-:Y:S02]  /*8590*/  UISETP.GE.U32.AND UP0, UPT, UR9, 0x7, UPT ;  /* 0x000000070900788c */ /* 0x000fe4000bf06070 */
[----:B------:R-:W-:-:S07]  /*85a0*/  ULOP3.LUT UP1, URZ, UR25, 0xe, URZ, 0xc0, !UPT ;  /* 0x0000000e19ff7892 */ /* 0x000fce000f82c0ff */
[----:B------:R-:W-:Y:S05]  /*85b0*/  BRA.U !UP0, `(.L_x_101) ;  /* 0x0000000108d07547 */ /* 0x000fea000b800000 */
[----:B------:R-:W0:Y:S08]  /*85c0*/  LDC R39, c[0x0][0x39c] ;  /* 0x0000e700ff277b82 */ /* 0x000e300000000800 */
[----:B------:R-:W1:Y:S01]  /*85d0*/  LDC.64 R2, c[0x0][0x380] ;  /* 0x0000e000ff027b82 */ /* 0x000e620000000a00 */
[----:B0-----:R-:W-:-:S04]  /*85e0*/  IMAD R17, R4, R39, R5 ;  /* 0x0000002704117224 */ /* 0x001fc800078e0205 */
[----:B-1----:R-:W-:-:S05]  /*85f0*/  IMAD.WIDE R16, R17, 0x4, R2 ;  /* 0x0000000411107825 */ /* 0x002fca00078e0202 */
        /* <DEDUP_REMOVED lines=48> */
.L_x_101:
[----:B------:R-:W-:Y:S05]  /*8900*/  BRA.U !UP1, `(.L_x_100) ;  /* 0x0000000109ec7547 */ /* 0x000fea000b800000 */
[----:B------:R-:W-:Y:S02]  /*8910*/  UISETP.GE.U32.AND UP1, UPT, UR16, 0x3, UPT ;  /* 0x000000031000788c */ /* 0x000fe4000bf26070 */
[----:B------:R-:W-:-:S07]  /*8920*/  UISETP.NE.AND UP0, UPT, UR22, URZ, UPT ;  /* 0x000000ff1600728c */ /* 0x000fce000bf05270 */
[----:B------:R-:W-:Y:S05]  /*8930*/  BRA.U !UP1, `(.L_x_102) ;  /* 0x0000000109707547 */ /* 0x000fea000b800000 */
        /* <DEDUP_REMOVED lines=28> */
.L_x_102:
[----:B------:R-:W-:Y:S05]  /*8b00*/  BRA.U !UP0, `(.L_x_100) ;  /* 0x00000001086c7547 */ /* 0x000fea000b800000 */
[----:B------:R-:W0:Y:S08]  /*8b10*/  LDC R23, c[0x0][0x39c] ;  /* 0x0000e700ff177b82 */ /* 0x000e300000000800 */
[----:B------:R-:W1:Y:S01]  /*8b20*/  LDC.64 R2, c[0x0][0x380] ;  /* 0x0000e000ff027b82 */ /* 0x000e620000000a00 */
[----:B0-----:R-:W-:-:S04]  /*8b30*/  IMAD R17, R4, R23, R5 ;  /* 0x0000001704117224 */ /* 0x001fc800078e0205 */
[----:B-1----:R-:W-:-:S05]  /*8b40*/  IMAD.WIDE R2, R17, 0x4, R2 ;  /* 0x0000000411027825 */ /* 0x002fca00078e0202 */
        /* <DEDUP_REMOVED lines=23> */
.L_x_100:
[----:B------:R-:W-:-:S07]  /*8cc0*/  FADD R21, R21, R42 ;  /* 0x0000002a15157221 */ /* 0x000fce0000000000 */
.L_x_97:
[----:B------:R-:W-:Y:S05]  /*8cd0*/  BSYNC.RECONVERGENT B0 ;  /* 0x0000000000007941 */ /* 0x000fea0003800200 */
.L_x_96:
[----:B------:R-:W0:Y:S01]  /*8ce0*/  MUFU.RCP R3, R10 ;  /* 0x0000000a00037308 */ /* 0x000e220000001000 */
[----:B------:R-:W-:Y:S07]  /*8cf0*/  BSSY.RECONVERGENT B4, `(.L_x_103) ;  /* 0x000000c000047945 */ /* 0x000fee0003800200 */
        /* <DEDUP_REMOVED lines=10> */
[----:B-----5:R-:W-:Y:S05]  /*8da0*/  CALL.REL.NOINC `($__internal_1_$__cuda_sm3x_div_rn_noftz_f32_slowpath) ;  /* 0x0000001c00487944 */ /* 0x020fea0003c00000 */
.L_x_104:
[----:B------:R-:W-:Y:S05]  /*8db0*/  BSYNC.RECONVERGENT B4 ;  /* 0x0000000000047941 */ /* 0x000fea0003800200 */
.L_x_103:
[----:B------:R-:W-:Y:S01]  /*8dc0*/  HFMA2 R32, -RZ, RZ, 0, 5.9604644775390625e-08 ;  /* 0x00000001ff207431 */ /* 0x000fe200000001ff */
[----:B------:R-:W-:Y:S02]  /*8dd0*/  PLOP3.LUT P0, PT, PT, PT, PT, 0x80, 0x8 ;  /* 0x000000000008781c */ /* 0x000fe40003f0f070 */
[----:B------:R-:W-:Y:S01]  /*8de0*/  MOV R33, R2 ;  /* 0x0000000200217202 */ /* 0x000fe20000000f00 */
[----:B------:R-:W-:Y:S10]  /*8df0*/  BRA `(.L_x_95) ;  /* 0x0000000000107947 */ /* 0x000ff40003800000 */
.L_x_94:
[----:B-----5:R-:W-:Y:S01]  /*8e00*/  FADD R2, -R33, R0 ;  /* 0x0000000021027221 */ /* 0x020fe20000000100 */
[----:B------:R-:W-:Y:S01]  /*8e10*/  HFMA2 R32, -RZ, RZ, 0, 5.9604644775390625e-08 ;  /* 0x00000001ff207431 */ /* 0x000fe200000001ff */
[----:B------:R-:W-:Y:S02]  /*8e20*/  PLOP3.LUT P0, PT, PT, PT, PT, 0x80, 0x8 ;  /* 0x000000000008781c */ /* 0x000fe40003f0f070 */
[----:B------:R-:W-:-:S11]  /*8e30*/  FFMA R33, R2, R18, R33 ;  /* 0x0000001202217223 */ /* 0x000fd60000000021 */
.L_x_95:
[----:B------:R-:W-:Y:S05]  /*8e40*/  BSYNC.RECONVERGENT B3 ;  /* 0x0000000000037941 */ /* 0x000fea0003800200 */
.L_x_93:
[----:B------:R-:W-:Y:S01]  /*8e50*/  LOP3.LUT P2, RZ, R35, 0xff, RZ, 0xc0, !PT ;  /* 0x000000ff23ff7812 */ /* 0x000fe2000784c0ff */
[----:B------:R-:W-:-:S12]  /*8e60*/  BSSY.RECONVERGENT B3, `(.L_x_105) ;  /* 0x0000106000037945 */ /* 0x000fd80003800200 */
[----:B------:R-:W-:Y:S05]  /*8e70*/  @P2 BRA `(.L_x_106) ;  /* 0x0000001000002947 */ /* 0x000fea0003800000 */
        /* <DEDUP_REMOVED lines=17> */
.L_x_111:
        /* <DEDUP_REMOVED lines=29> */
[----:B------:R-:W-:-:S04]  /*9160*/  IMAD.WIDE R2, R39, 0x4, R16 ;  /* 0x0000000427027825 */ /* 0x000fc800078e0210 */
[----:B--2---:R-:W-:Y:S02]  /*9170*/  FADD R16, R45, -R36 ;  /* 0x800000242d107221 */ /* 0x004fe40000000000 */
[----:B------:R0:W2:Y:S02]  /*9180*/  LDG.E.CONSTANT R45, desc[UR12][R2.64] ;  /* 0x0000000c022d7981 */ /* 0x0000a4000c1e9900 */
[----:B------:R-:W-:-:S04]  /*9190*/  FADD R36, R16, R23 ;  /* 0x0000001710247221 */ /* 0x000fc80000000000 */
[----:B------:R-:W-:Y:S01]  /*91a0*/  FADD R23, R36, -R23 ;  /* 0x8000001724177221 */ /* 0x000fe20000000000 */
[----:B0-----:R-:W-:-:S04]  /*91b0*/  IMAD.WIDE R2, R39, 0x4, R2 ;  /* 0x0000000427027825 */ /* 0x001fc800078e0202 */
[----:B------:R-:W-:Y:S02]  /*91c0*/  FADD R43, -R16, R23 ;  /* 0x00000017102b7221 */ /* 0x000fe40000000100 */
[----:B------:R0:W2:Y:S01]  /*91d0*/  LDG.E.CONSTANT R23, desc[UR12][R2.64] ;  /* 0x0000000c02177981 */ /* 0x0000a2000c1e9900 */
[----:B------:R-:W-:-:S05]  /*91e0*/  IMAD.WIDE R16, R39, 0x4, R2 ;  /* 0x0000000427107825 */ /* 0x000fca00078e0202 */
[----:B------:R1:W2:Y:S01]  /*91f0*/  LDG.E.CONSTANT R39, desc[UR12][R16.64] ;  /* 0x0000000c10277981 */ /* 0x0002a2000c1e9900 */
[----:B---3--:R-:W-:Y:S01]  /*9200*/  FADD R35, -R43, R35 ;  /* 0x000000232b237221 */ /* 0x008fe20000000100 */
[----:B------:R-:W-:Y:S01]  /*9210*/  UIADD3 UR4, UPT, UPT, UR4, 0x10, URZ ;  /* 0x0000001004047890 */ /* 0x000fe2000fffe0ff */
[----:B------:R-:W-:Y:S02]  /*9220*/  IADD3 R4, PT, PT, R4, 0x10, RZ ;  /* 0x0000001004047810 */ /* 0x000fe40007ffe0ff */
[----:B------:R-:W-:Y:S01]  /*9230*/  FADD R41, R36, R35 ;  /* 0x0000002324297221 */ /* 0x000fe20000000000 */
[----:B------:R-:W-:-:S03]  /*9240*/  UISETP.NE.AND UP0, UPT, UR4, UR20, UPT ;  /* 0x000000140400728c */ /* 0x000fc6000bf05270 */
[----:B------:R-:W-:-:S04]  /*9250*/  FADD R36, -R36, R41 ;  /* 0x0000002924247221 */ /* 0x000fc80000000100 */
[----:B------:R-:W-:-:S04]  /*9260*/  FADD R35, -R35, R36 ;  /* 0x0000002423237221 */ /* 0x000fc80000000100 */
[----:B----4-:R-:W-:-:S04]  /*9270*/  FADD R44, -R35, R44 ;  /* 0x0000002c232c7221 */ /* 0x010fc80000000100 */
        /* <DEDUP_REMOVED lines=43> */
[----:B--2---:R-:W-:-:S04]  /*9530*/  FADD R45, -R40, R45 ;  /* 0x0000002d282d7221 */ /* 0x004fc80000000100 */
        /* <DEDUP_REMOVED lines=12> */
.L_x_110:
[----:B------:R-:W-:Y:S05]  /*9600*/  @!P2 BRA `(.L_x_112) ;  /* 0x0000000400cca947 */ /* 0x000fea0003800000 */
[----:B------:R-:W-:Y:S01]  /*9610*/  UISETP.GE.U32.AND UP0, UPT, UR8, 0x7, UPT ;  /* 0x000000070800788c */ /* 0x000fe2000bf06070 */
[----:B------:R-:W-:-:S08]  /*9620*/  LOP3.LUT P2, RZ, R21, 0x7, RZ, 0xc0, !PT ;  /* 0x0000000715ff7812 */ /* 0x000fd0000784c0ff */
        /* <DEDUP_REMOVED lines=53> */
.L_x_113:
[----:B------:R-:W-:Y:S05]  /*9980*/  @!P2 BRA `(.L_x_112) ;  /* 0x0000000000eca947 */ /* 0x000fea0003800000 */
        /* <DEDUP_REMOVED lines=31> */
.L_x_114:
        /* <DEDUP_REMOVED lines=28> */
.L_x_112:
[----:B------:R-:W-:-:S07]  /*9d40*/  FADD R23, R23, R36 ;  /* 0x0000002417177221 */ /* 0x000fce0000000000 */
.L_x_109:
[----:B------:R-:W-:Y:S05]  /*9d50*/  BSYNC.RECONVERGENT B0 ;  /* 0x0000000000007941 */ /* 0x000fea0003800200 */
.L_x_108:
        /* <DEDUP_REMOVED lines=13> */
.L_x_116:
[----:B------:R-:W-:Y:S05]  /*9e30*/  BSYNC.RECONVERGENT B4 ;  /* 0x0000000000047941 */ /* 0x000fea0003800200 */
.L_x_115:
[----:B------:R-:W-:Y:S01]  /*9e40*/  HFMA2 R35, -RZ, RZ, 0, 5.9604644775390625e-08 ;  /* 0x00000001ff237431 */ /* 0x000fe200000001ff */
[----:B------:R-:W-:Y:S02]  /*9e50*/  PLOP3.LUT P2, PT, PT, PT, PT, 0x80, 0x8 ;  /* 0x000000000008781c */ /* 0x000fe40003f4f070 */
[----:B------:R-:W-:Y:S01]  /*9e60*/  MOV R36, R2 ;  /* 0x0000000200247202 */ /* 0x000fe20000000f00 */
[----:B------:R-:W-:Y:S10]  /*9e70*/  BRA `(.L_x_107) ;  /* 0x0000000000107947 */ /* 0x000ff40003800000 */
.L_x_106:
[----:B-----5:R-:W-:Y:S01]  /*9e80*/  FADD R3, -R36, R0 ;  /* 0x0000000024037221 */ /* 0x020fe20000000100 */
[----:B------:R-:W-:Y:S01]  /*9e90*/  HFMA2 R35, -RZ, RZ, 0, 5.9604644775390625e-08 ;  /* 0x00000001ff237431 */ /* 0x000fe200000001ff */
[----:B------:R-:W-:Y:S02]  /*9ea0*/  PLOP3.LUT P2, PT, PT, PT, PT, 0x80, 0x8 ;  /* 0x000000000008781c */ /* 0x000fe40003f4f070 */
[----:B------:R-:W-:-:S11]  /*9eb0*/  FFMA R36, R3, R37, R36 ;  /* 0x0000002503247223 */ /* 0x000fd60000000024 */
.L_x_107:
[----:B------:R-:W-:Y:S05]  /*9ec0*/  BSYNC.RECONVERGENT B3 ;  /* 0x0000000000037941 */ /* 0x000fea0003800200 */
.L_x_105:
[----:B------:R-:W-:Y:S01]  /*9ed0*/  FADD R3, R33, R33 ;  /* 0x0000002121037221 */ /* 0x000fe20000000000 */
[----:B------:R-:W-:Y:S01]  /*9ee0*/  BSSY.RECONVERGENT B3, `(.L_x_117) ;  /* 0x0000034000037945 */ /* 0x000fe20003800200 */
[----:B------:R-:W-:Y:S02]  /*9ef0*/  MOV R23, R22 ;  /* 0x0000001600177202 */ /* 0x000fe40000000f00 */
[----:B------:R-:W-:-:S05]  /*9f00*/  FADD R3, -R36, R3 ;  /* 0x0000000324037221 */ /* 0x000fca0000000100 */
[----:B------:R-:W-:-:S04]  /*9f10*/  FSEL R3, R3, +QNAN , P2 ;  /* 0x7fc0000003037808 */ /* 0x000fc80001000000 */
[----:B------:R-:W-:-:S04]  /*9f20*/  FSEL R17, R3, +QNAN , P0 ;  /* 0x7fc0000003117808 */ /* 0x000fc80000000000 */
[----:B------:R-:W-:-:S13]  /*9f30*/  FSETP.NAN.AND P0, PT, |R17|, |R17|, PT ;  /* 0x400000111100720b */ /* 0x000fda0003f08200 */
[----:B------:R-:W-:Y:S05]  /*9f40*/  @P0 BRA `(.L_x_118) ;  /* 0x0000000000b40947 */ /* 0x000fea0003800000 */
[----:B------:R-:W-:-:S13]  /*9f50*/  ISETP.GE.AND P0, PT, R30, UR7, PT ;  /* 0x000000071e007c0c */ /* 0x000fda000bf06270 */
[----:B------:R-:W-:Y:S05]  /*9f60*/  @P0 BRA `(.L_x_119) ;  /* 0x00000000007c0947 */ /* 0x000fea0003800000 */
[C---:B------:R-:W-:Y:S01]  /*9f70*/  LEA R2, R30.reuse, R15, 0x2 ;  /* 0x0000000f1e027211 */ /* 0x040fe200078e10ff */
[----:B------:R-:W-:Y:S01]  /*9f80*/  FADD R25, -R25, R17 ;  /* 0x0000001119197221 */ /* 0x000fe20000000100 */
[----:B------:R-:W-:Y:S02]  /*9f90*/  IADD3 R30, PT, PT, R30, 0x1, RZ ;  /* 0x000000011e1e7810 */ /* 0x000fe40007ffe0ff */
[----:B------:R-:W-:Y:S01]  /*9fa0*/  MOV R23, R22 ;  /* 0x0000001600177202 */ /* 0x000fe20000000f00 */
[----:B------:R0:W-:Y:S01]  /*9fb0*/  STS [R2], R17 ;  /* 0x0000001102007388 */ /* 0x0001e20000000800 */
[----:B------:R-:W-:Y:S01]  /*9fc0*/  ISETP.NE.AND P0, PT, R30, UR7, PT ;  /* 0x000000071e007c0c */ /* 0x000fe2000bf05270 */
[----:B------:R-:W-:-:S04]  /*9fd0*/  FADD R21, R24, R25 ;  /* 0x0000001918157221 */ /* 0x000fc80000000000 */
[----:B------:R-:W-:Y:S01]  /*9fe0*/  FADD R4, -R24, R21 ;  /* 0x0000001518047221 */ /* 0x000fe20000000100 */
[----:B------:R-:W-:-:S03]  /*9ff0*/  MOV R24, R21 ;  /* 0x0000001500187202 */ /* 0x000fc60000000f00 */
[----:B------:R-:W-:-:S04]  /*a000*/  FADD R25, -R25, R4 ;  /* 0x0000000419197221 */ /* 0x000fc80000000100 */
[----:B0-----:R-:W-:Y:S05]  /*a010*/  @P0 BRA `(.L_x_118) ;  /* 0x0000000000800947 */ /* 0x001fea0003800000 */
[----:B------:R-:W0:Y:S01]  /*a020*/  MUFU.RCP R3, R8 ;  /* 0x0000000800037308 */ /* 0x000e220000001000 */
[----:B------:R-:W-:Y:S01]  /*a030*/  FADD R2, R25, R21 ;  /* 0x0000001519027221 */ /* 0x000fe20000000000 */
[----:B------:R-:W-:Y:S06]  /*a040*/  BSSY.RECONVERGENT B4, `(.L_x_120) ;  /* 0x000000c000047945 */ /* 0x000fec0003800200 */
        /* <DEDUP_REMOVED lines=8> */
[----:B------:R-:W-:-:S07]  /*a0d0*/  MOV R4, 0xa0f0 ;  /* 0x0000a0f000047802 */ /* 0x000fce0000000f00 */
[----:B-----5:R-:W-:Y:S05]  /*a0e0*/  CALL.REL.NOINC `($__internal_1_$__cuda_sm3x_div_rn_noftz_f32_slowpath) ;  /* 0x0000000800787944 */ /* 0x020fea0003c00000 */
[----:B------:R-:W-:-:S07]  /*a0f0*/  MOV R23, R2 ;  /* 0x0000000200177202 */ /* 0x000fce0000000f00 */
.L_x_121:
[----:B------:R-:W-:Y:S05]  /*a100*/  BSYNC.RECONVERGENT B4 ;  /* 0x0000000000047941 */ /* 0x000fea0003800200 */
.L_x_120:
[----:B------:R-:W-:Y:S01]  /*a110*/  HFMA2 R31, -RZ, RZ, 0, 5.9604644775390625e-08 ;  /* 0x00000001ff1f7431 */ /* 0x000fe200000001ff */
[----:B------:R-:W-:Y:S02]  /*a120*/  MOV R24, R21 ;  /* 0x0000001500187202 */ /* 0x000fe40000000f00 */
[----:B------:R-:W-:Y:S02]  /*a130*/  MOV R34, R23 ;  /* 0x0000001700227202 */ /* 0x000fe40000000f00 */
[----:B------:R-:W-:Y:S01]  /*a140*/  MOV R30, UR7 ;  /* 0x00000007001e7c02 */ /* 0x000fe20008000f00 */
[----:B------:R-:W-:Y:S06]  /*a150*/  BRA `(.L_x_118) ;  /* 0x0000000000307947 */ /* 0x000fec0003800000 */
.L_x_119:
[C---:B------:R-:W-:Y:S02]  /*a160*/  LEA R2, R38.reuse, R15, 0x2 ;  /* 0x0000000f26027211 */ /* 0x040fe400078e10ff */
[----:B------:R-:W-:Y:S01]  /*a170*/  LOP3.LUT P2, RZ, R31, 0xff, RZ, 0xc0, !PT ;  /* 0x000000ff1fff7812 */ /* 0x000fe2000784c0ff */
[----:B------:R-:W-:Y:S01]  /*a180*/  HFMA2 R31, -RZ, RZ, 0, 5.9604644775390625e-08 ;  /* 0x00000001ff1f7431 */ /* 0x000fe200000001ff */
[----:B------:R-:W-:Y:S01]  /*a190*/  IADD3 R38, PT, PT, R38, 0x1, RZ ;  /* 0x0000000126267810 */ /* 0x000fe20007ffe0ff */
[----:B------:R0:W-:Y:S01]  /*a1a0*/  STS [R2], R17 ;  /* 0x0000001102007388 */ /* 0x0001e20000000800 */
[-C--:B------:R-:W-:Y:S02]  /*a1b0*/  MOV R23, R17.reuse ;  /* 0x0000001100177202 */ /* 0x080fe40000000f00 */
[----:B------:R-:W-:Y:S02]  /*a1c0*/  ISETP.NE.AND P0, PT, R38, UR7, PT ;  /* 0x0000000726007c0c */ /* 0x000fe4000bf05270 */
[----:B------:R-:W-:-:S02]  /*a1d0*/  MOV R34, R17 ;  /* 0x0000001100227202 */ /* 0x000fc40000000f00 */
[----:B------:R-:W-:-:S03]  /*a1e0*/  SEL R38, R38, RZ, P0 ;  /* 0x000000ff26267207 */ /* 0x000fc60000000000 */
[----:B------:R-:W-:-:S04]  /*a1f0*/  @P2 FADD R3, R17, -R22 ;  /* 0x8000001611032221 */ /* 0x000fc80000000000 */
[----:B------:R-:W-:-:S05]  /*a200*/  @P2 FFMA R23, R3, R19, R22 ;  /* 0x0000001303172223 */ /* 0x000fca0000000016 */
[----:B0-----:R-:W-:-:S07]  /*a210*/  @P2 MOV R34, R23 ;  /* 0x0000001700222202 */ /* 0x001fce0000000f00 */
.L_x_118:
[----:B------:R-:W-:Y:S05]  /*a220*/  BSYNC.RECONVERGENT B3 ;  /* 0x0000000000037941 */ /* 0x000fea0003800200 */
.L_x_117:
        /* <DEDUP_REMOVED lines=9> */
[----:B-----5:R-:W-:Y:S01]  /*a2c0*/  FADD R22, R0, -R28 ;  /* 0x8000001c00167221 */ /* 0x020fe20000000000 */
        /* <DEDUP_REMOVED lines=22> */
.L_x_127:
[----:B------:R-:W-:Y:S05]  /*a430*/  BSYNC.RECONVERGENT B5 ;  /* 0x0000000000057941 */ /* 0x000fea0003800200 */
.L_x_126:
        /* <DEDUP_REMOVED lines=14> */
.L_x_129:
[----:B------:R-:W-:Y:S05]  /*a520*/  BSYNC.RECONVERGENT B5 ;  /* 0x0000000000057941 */ /* 0x000fea0003800200 */
.L_x_128:
        /* <DEDUP_REMOVED lines=16> */
.L_x_125:
[----:B------:R-:W-:Y:S05]  /*a630*/  BSYNC.RECONVERGENT B4 ;  /* 0x0000000000047941 */ /* 0x000fea0003800200 */
.L_x_124:
[----:B------:R-:W-:-:S04]  /*a640*/  FFMA R3, R22, R2, R27 ;  /* 0x0000000216037223 */ /* 0x000fc8000000001b */
[----:B------:R-:W-:-:S04]  /*a650*/  FADD R3, R3, -R28 ;  /* 0x8000001c03037221 */ /* 0x000fc80000000000 */
[----:B------:R-:W-:-:S05]  /*a660*/  FFMA R4, R3, R7, R28 ;  /* 0x0000000703047223 */ /* 0x000fca000000001c */
[----:B------:R-:W-:-:S07]  /*a670*/  MOV R17, R4 ;  /* 0x0000000400117202 */ /* 0x000fce0000000f00 */
.L_x_123:
[----:B------:R-:W-:Y:S05]  /*a680*/  BSYNC.RECONVERGENT B3 ;  /* 0x0000000000037941 */ /* 0x000fea0003800200 */
.L_x_122:
[----:B------:R-:W-:Y:S01]  /*a690*/  FSETP.NAN.AND P0, PT, |R17|, |R17|, PT ;  /* 0x400000111100720b */ /* 0x000fe20003f08200 */
[----:B------:R-:W0:Y:S01]  /*a6a0*/  LDCU UR4, c[0x0][0x398] ;  /* 0x00007300ff0477ac */ /* 0x000e220008000800 */
[----:B------:R-:W-:Y:S02]  /*a6b0*/  IADD3 R6, PT, PT, R6, 0x1, RZ ;  /* 0x0000000106067810 */ /* 0x000fe40007ffe0ff */
[----:B------:R-:W-:Y:S02]  /*a6c0*/  FSETP.NAN.OR P0, PT, |R34|, |R34|, P0 ;  /* 0x400000222200720b */ /* 0x000fe40000708600 */
[----:B------:R-:W-:Y:S02]  /*a6d0*/  MOV R22, R23 ;  /* 0x0000001700167202 */ /* 0x000fe40000000f00 */
[----:B------:R-:W-:-:S09]  /*a6e0*/  MOV R28, R4 ;  /* 0x00000004001c7202 */ /* 0x000fd20000000f00 */
[----:B------:R-:W1:Y:S01]  /*a6f0*/  @!P0 LDC.64 R2, c[0x0][0x3b0] ;  /* 0x0000ec00ff028b82 */ /* 0x000e620000000a00 */
[----:B-----5:R-:W-:-:S04]  /*a700*/  @!P0 FADD R0, R34, R17 ;  /* 0x0000001122008221 */ /* 0x020fc80000000000 */
[----:B------:R-:W-:Y:S01]  /*a710*/  @!P0 FMUL R17, R0, 0.5 ;  /* 0x3f00000000118820 */ /* 0x000fe20000400000 */
[----:B-1----:R-:W-:-:S05]  /*a720*/  @!P0 IMAD.WIDE R2, R20, 0x4, R2 ;  /* 0x0000000414028825 */ /* 0x002fca00078e0202 */
[----:B------:R1:W-:Y:S01]  /*a730*/  @!P0 STG.E desc[UR12][R2.64], R17 ;  /* 0x0000001102008986 */ /* 0x0003e2000c10190c */
[----:B0-----:R-:W-:-:S13]  /*a740*/  ISETP.NE.AND P0, PT, R6, UR4, PT ;  /* 0x0000000406007c0c */ /* 0x001fda000bf05270 */
[----:B-1----:R-:W-:Y:S05]  /*a750*/  @P0 BRA `(.L_x_130) ;  /* 0xffffffc400800947 */ /* 0x002fea000383ffff */
[----:B------:R-:W-:Y:S05]  /*a760*/  BSYNC.RECONVERGENT B2 ;  /* 0x0000000000027941 */ /* 0x000fea0003800200 */
.L_x_80:
[----:B------:R-:W-:Y:S05]  /*a770*/  EXIT ;  /* 0x000000000000794d */ /* 0x000fea0003800000 */
        .weak           $__internal_0_$__cuda_sm20_rcp_rn_f32_slowpath
        .type           $__internal_0_$__cuda_sm20_rcp_rn_f32_slowpath,@function
        .size           $__internal_0_$__cuda_sm20_rcp_rn_f32_slowpath,($__internal_1_$__cuda_sm3x_div_rn_noftz_f32_slowpath - $__internal_0_$__cuda_sm20_rcp_rn_f32_slowpath)
$__internal_0_$__cuda_sm20_rcp_rn_f32_slowpath:
[----:B------:R-:W-:-:S04]  /*a780*/  SHF.L.U32 R2, R0, 0x1, RZ ;  /* 0x0000000100027819 */ /* 0x000fc800000006ff */
[----:B------:R-:W-:-:S04]  /*a790*/  SHF.R.U32.HI R20, RZ, 0x18, R2 ;  /* 0x00000018ff147819 */ /* 0x000fc80000011602 */
[----:B------:R-:W-:-:S13]  /*a7a0*/  ISETP.NE.U32.AND P0, PT, R20, RZ, PT ;  /* 0x000000ff1400720c */ /* 0x000fda0003f05070 */
[----:B------:R-:W-:Y:S05]  /*a7b0*/  @P0 BRA `(.L_x_131) ;  /* 0x00000000002c0947 */ /* 0x000fea0003800000 */
[----:B------:R-:W-:-:S04]  /*a7c0*/  SHF.L.U32 R2, R0, 0x1, RZ ;  /* 0x0000000100027819 */ /* 0x000fc800000006ff */
[----:B------:R-:W-:-:S13]  /*a7d0*/  ISETP.NE.AND P0, PT, R2, RZ, PT ;  /* 0x000000ff0200720c */ /* 0x000fda0003f05270 */
[----:B------:R2:W3:Y:S01]  /*a7e0*/  @!P0 MUFU.RCP R2, R0 ;  /* 0x0000000000028308 */ /* 0x0004e20000001000 */
[----:B------:R-:W-:Y:S05]  /*a7f0*/  @!P0 BRA `(.L_x_132) ;  /* 0x0000000000a48947 */ /* 0x000fea0003800000 */
[----:B------:R-:W-:-:S04]  /*a800*/  FFMA R3, R0, 1.84467440737095516160e+19, RZ ;  /* 0x5f80000000037823 */ /* 0x000fc800000000ff */
[----:B--2---:R-:W3:Y:S02]  /*a810*/  MUFU.RCP R0, R3 ;  /* 0x0000000300007308 */ /* 0x004ee40000001000 */
[----:B---3--:R-:W-:-:S04]  /*a820*/  FFMA R2, R3, R0, -1 ;  /* 0xbf80000003027423 */ /* 0x008fc80000000000 */
[----:B------:R-:W-:-:S04]  /*a830*/  FADD.FTZ R17, -R2, -RZ ;  /* 0x800000ff02117221 */ /* 0x000fc80000010100 */
[----:B------:R-:W-:-:S04]  /*a840*/  FFMA R0, R0, R17, R0 ;  /* 0x0000001100007223 */ /* 0x000fc80000000000 */
[----:B------:R-:W-:Y:S01]  /*a850*/  FFMA R2, R0, 1.84467440737095516160e+19, RZ ;  /* 0x5f80000000027823 */ /* 0x000fe200000000ff */
[----:B------:R-:W-:Y:S06]  /*a860*/  BRA `(.L_x_132) ;  /* 0x0000000000887947 */ /* 0x000fec0003800000 */
.L_x_131:
[----:B------:R-:W-:-:S04]  /*a870*/  IADD3 R21, PT, PT, R20, -0xfd, RZ ;  /* 0xffffff0314157810 */ /* 0x000fc80007ffe0ff */
[----:B------:R-:W-:-:S13]  /*a880*/  ISETP.GT.U32.AND P0, PT, R21, 0x1, PT ;  /* 0x000000011500780c */ /* 0x000fda0003f04070 */
[----:B------:R-:W-:Y:S05]  /*a890*/  @P0 BRA `(.L_x_133) ;  /* 0x0000000000780947 */ /* 0x000fea0003800000 */
[----:B------:R-:W-:Y:S01]  /*a8a0*/  LOP3.LUT R2, R0, 0x7fffff, RZ, 0xc0, !PT ;  /* 0x007fffff00027812 */ /* 0x000fe200078ec0ff */
[----:B------:R-:W-:-:S03]  /*a8b0*/  HFMA2 R18, -RZ, RZ, 0, 1.78813934326171875e-07 ;  /* 0x00000003ff127431 */ /* 0x000fc600000001ff */
[----:B------:R-:W-:-:S04]  /*a8c0*/  LOP3.LUT R2, R2, 0x3f800000, RZ, 0xfc, !PT ;  /* 0x3f80000002027812 */ /* 0x000fc800078efcff */
[----:B------:R-:W0:Y:S01]  /*a8d0*/  MUFU.RCP R3, R2 ;  /* 0x0000000200037308 */ /* 0x000e220000001000 */
[----:B------:R-:W-:Y:S01]  /*a8e0*/  SHF.L.U32 R18, R18, R21, RZ ;  /* 0x0000001512127219 */ /* 0x000fe200000006ff */
[----:B0-----:R-:W-:-:S04]  /*a8f0*/  FFMA R4, R2, R3, -1 ;  /* 0xbf80000002047423 */ /* 0x001fc80000000003 */
[----:B------:R-:W-:-:S04]  /*a900*/  FADD.FTZ R4, -R4, -RZ ;  /* 0x800000ff04047221 */ /* 0x000fc80000010100 */
[CCC-:B------:R-:W-:Y:S01]  /*a910*/  FFMA.RM R16, R3.reuse, R4.reuse, R3.reuse ;  /* 0x0000000403107223 */ /* 0x1c0fe20000004003 */
[----:B------:R-:W-:-:S04]  /*a920*/  FFMA.RP R17, R3, R4, R3 ;  /* 0x0000000403117223 */ /* 0x000fc80000008003 */
[C---:B------:R-:W-:Y:S02]  /*a930*/  LOP3.LUT R3, R16.reuse, 0x7fffff, RZ, 0xc0, !PT ;  /* 0x007fffff10037812 */ /* 0x040fe400078ec0ff */
[----:B------:R-:W-:Y:S02]  /*a940*/  FSETP.NEU.FTZ.AND P0, PT, R16, R17, PT ;  /* 0x000000111000720b */ /* 0x000fe40003f1d000 */
[----:B------:R-:W-:Y:S02]  /*a950*/  LOP3.LUT R3, R3, 0x800000, RZ, 0xfc, !PT ;  /* 0x0080000003037812 */ /* 0x000fe400078efcff */
[----:B------:R-:W-:Y:S02]  /*a960*/  SEL R4, RZ, 0xffffffff, !P0 ;  /* 0xffffffffff047807 */ /* 0x000fe40004000000 */
[----:B------:R-:W-:Y:S02]  /*a970*/  LOP3.LUT R18, R18, R3, RZ, 0xc0, !PT ;  /* 0x0000000312127212 */ /* 0x000fe400078ec0ff */
[----:B------:R-:W-:-:S02]  /*a980*/  IADD3 R4, PT, PT, -R4, RZ, RZ ;  /* 0x000000ff04047210 */ /* 0x000fc40007ffe1ff */
[-C--:B------:R-:W-:Y:S02]  /*a990*/  SHF.R.U32.HI R18, RZ, R21.reuse, R18 ;  /* 0x00000015ff127219 */ /* 0x080fe40000011612 */
[----:B------:R-:W-:Y:S02]  /*a9a0*/  LOP3.LUT P1, RZ, R4, R21, R3, 0xf8, !PT ;  /* 0x0000001504ff7212 */ /* 0x000fe4000782f803 */
[C---:B------:R-:W-:Y:S02]  /*a9b0*/  LOP3.LUT P0, RZ, R18.reuse, 0x1, RZ, 0xc0, !PT ;  /* 0x0000000112ff7812 */ /* 0x040fe4000780c0ff */
[----:B------:R-:W-:-:S04]  /*a9c0*/  LOP3.LUT P2, RZ, R18, 0x2, RZ, 0xc0, !PT ;  /* 0x0000000212ff7812 */ /* 0x000fc8000784c0ff */
[----:B------:R-:W-:Y:S02]  /*a9d0*/  PLOP3.LUT P0, PT, P0, P1, P2, 0xe0, 0x0 ;  /* 0x000000000000781c */ /* 0x000fe40000703c20 */
[----:B------:R-:W-:Y:S02]  /*a9e0*/  LOP3.LUT P1, RZ, R0, 0x7fffff, RZ, 0xc0, !PT ;  /* 0x007fffff00ff7812 */ /* 0x000fe4000782c0ff */
[----:B------:R-:W-:-:S04]  /*a9f0*/  SEL R2, RZ, 0x1, !P0 ;  /* 0x00000001ff027807 */ /* 0x000fc80004000000 */
[----:B------:R-:W-:-:S04]  /*aa00*/  IADD3 R2, PT, PT, -R2, RZ, RZ ;  /* 0x000000ff02027210 */ /* 0x000fc80007ffe1ff */
[----:B------:R-:W-:Y:S02]  /*aa10*/  ISETP.GE.AND P0, PT, R2, RZ, PT ;  /* 0x000000ff0200720c */ /* 0x000fe40003f06270 */
[----:B------:R-:W-:-:S04]  /*aa20*/  IADD3 R2, PT, PT, R20, -0xfc, RZ ;  /* 0xffffff0414027810 */ /* 0x000fc80007ffe0ff */
[----:B------:R-:W-:-:S07]  /*aa30*/  SHF.R.U32.HI R3, RZ, R2, R3 ;  /* 0x00000002ff037219 */ /* 0x000fce0000011603 */
[----:B------:R-:W-:-:S04]  /*aa40*/  @!P0 IADD3 R3, PT, PT, R3, 0x1, RZ ;  /* 0x0000000103038810 */ /* 0x000fc80007ffe0ff */
[----:B------:R-:W-:-:S04]  /*aa50*/  @!P1 SHF.L.U32 R3, R3, 0x1, RZ ;  /* 0x0000000103039819 */ /* 0x000fc800000006ff */
[----:B------:R-:W-:Y:S01]  /*aa60*/  LOP3.LUT R2, R3, 0x80000000, R0, 0xf8, !PT ;  /* 0x8000000003027812 */ /* 0x000fe200078ef800 */
[----:B------:R-:W-:Y:S06]  /*aa70*/  BRA `(.L_x_132) ;  /* 0x0000000000047947 */ /* 0x000fec0003800000 */
.L_x_133:
[----:B------:R0:W1:Y:S02]  /*aa80*/  MUFU.RCP R2, R0 ;  /* 0x0000000000027308 */ /* 0x0000640000001000 */
.L_x_132:
[----:B-1-3--:R-:W-:Y:S02]  /*aa90*/  MOV R43, R2 ;  /* 0x00000002002b7202 */ /* 0x00afe40000000f00 */
[----:B------:R-:W-:Y:S02]  /*aaa0*/  MOV R2, R19 ;  /* 0x0000001300027202 */ /* 0x000fe40000000f00 */
[----:B------:R-:W-:-:S04]  /*aab0*/  MOV R3, 0x0 ;  /* 0x0000000000037802 */ /* 0x000fc80000000f00 */
[----:B0-2---:R-:W-:Y:S05]  /*aac0*/  RET.REL.NODEC R2 `(dma_ms1p_tiled_f32_tx1_ty4) ;  /* 0xffffff54024c7950 */ /* 0x005fea0003c3ffff */
        .weak           $__internal_1_$__cuda_sm3x_div_rn_noftz_f32_slowpath
        .type           $__internal_1_$__cuda_sm3x_div_rn_noftz_f32_slowpath,@function
        .size           $__internal_1_$__cuda_sm3x_div_rn_noftz_f32_slowpath,(.L_x_773 - $__internal_1_$__cuda_sm3x_div_rn_noftz_f32_slowpath)
$__internal_1_$__cuda_sm3x_div_rn_noftz_f32_slowpath:
[----:B------:R-:W-:Y:S01]  /*aad0*/  SHF.R.U32.HI R16, RZ, 0x17, R3 ;  /* 0x00000017ff107819 */ /* 0x000fe20000011603 */
[----:B------:R-:W-:Y:S01]  /*aae0*/  BSSY.RECONVERGENT B0, `(.L_x_134) ;  /* 0x0000062000007945 */ /* 0x000fe20003800200 */
[----:B------:R-:W-:Y:S02]  /*aaf0*/  SHF.R.U32.HI R46, RZ, 0x17, R2 ;  /* 0x00000017ff2e7819 */ /* 0x000fe40000011602 */
[----:B------:R-:W-:Y:S02]  /*ab00*/  LOP3.LUT R16, R16, 0xff, RZ, 0xc0, !PT ;  /* 0x000000ff10107812 */ /* 0x000fe400078ec0ff */
[----:B------:R-:W-:Y:S02]  /*ab10*/  LOP3.LUT R46, R46, 0xff, RZ, 0xc0, !PT ;  /* 0x000000ff2e2e7812 */ /* 0x000fe400078ec0ff */
[----:B------:R-:W-:Y:S02]  /*ab20*/  IADD3 R47, PT, PT, R16, -0x1, RZ ;  /* 0xffffffff102f7810 */ /* 0x000fe40007ffe0ff */
[----:B------:R-:W-:-:S02]  /*ab30*/  IADD3 R48, PT, PT, R46, -0x1, RZ ;  /* 0xffffffff2e307810 */ /* 0x000fc40007ffe0ff */
[----:B------:R-:W-:-:S04]  /*ab40*/  ISETP.GT.U32.AND P2, PT, R47, 0xfd, PT ;  /* 0x000000fd2f00780c */ /* 0x000fc80003f44070 */
[----:B------:R-:W-:-:S13]  /*ab50*/  ISETP.GT.U32.OR P2, PT, R48, 0xfd, P2 ;  /* 0x000000fd3000780c */ /* 0x000fda0001744470 */
[----:B------:R-:W-:Y:S01]  /*ab60*/  @!P2 MOV R17, RZ ;  /* 0x000000ff0011a202 */ /* 0x000fe20000000f00 */
[----:B------:R-:W-:Y:S06]  /*ab70*/  @!P2 BRA `(.L_x_135) ;  /* 0x00000000005ca947 */ /* 0x000fec0003800000 */
[----:B------:R-:W-:Y:S02]  /*ab80*/  FSETP.GTU.FTZ.AND P2, PT, |R2|, +INF , PT ;  /* 0x7f8000000200780b */ /* 0x000fe40003f5c200 */
[----:B------:R-:W-:-:S04]  /*ab90*/  FSETP.GTU.FTZ.AND P3, PT, |R3|, +INF , PT ;  /* 0x7f8000000300780b */ /* 0x000fc80003f7c200 */
[----:B------:R-:W-:-:S13]  /*aba0*/  PLOP3.LUT P2, PT, P2, P3, PT, 0xf8, 0x8f ;  /* 0x00000000008f781c */ /* 0x000fda0001747f70 */
[----:B------:R-:W-:Y:S05]  /*abb0*/  @P2 BRA `(.L_x_136) ;  /* 0x00000004004c2947 */ /* 0x000fea0003800000 */
[----:B------:R-:W-:-:S13]  /*abc0*/  LOP3.LUT P2, RZ, R3, 0x7fffffff, R2, 0xc8, !PT ;  /* 0x7fffffff03ff7812 */ /* 0x000fda000784c802 */
[----:B------:R-:W-:Y:S05]  /*abd0*/  @!P2 BRA `(.L_x_137) ;  /* 0x00000004003ca947 */ /* 0x000fea0003800000 */
[C---:B------:R-:W-:Y:S02]  /*abe0*/  FSETP.NEU.FTZ.AND P4, PT, |R2|.reuse, +INF , PT ;  /* 0x7f8000000200780b */ /* 0x040fe40003f9d200 */
[----:B------:R-:W-:Y:S02]  /*abf0*/  FSETP.NEU.FTZ.AND P3, PT, |R3|, +INF , PT ;  /* 0x7f8000000300780b */ /* 0x000fe40003f7d200 */
[----:B------:R-:W-:-:S11]  /*ac00*/  FSETP.NEU.FTZ.AND P2, PT, |R2|, +INF , PT ;  /* 0x7f8000000200780b */ /* 0x000fd60003f5d200 */
[----:B------:R-:W-:Y:S05]  /*ac10*/  @!P3 BRA !P4, `(.L_x_137) ;  /* 0x00000004002cb947 */ /* 0x000fea0006000000 */
[----:B------:R-:W-:-:S04]  /*ac20*/  LOP3.LUT P4, RZ, R2, 0x7fffffff, RZ, 0xc0, !PT ;  /* 0x7fffffff02ff7812 */ /* 0x000fc8000788c0ff */
[----:B------:R-:W-:-:S13]  /*ac30*/  PLOP3.LUT P3, PT, P3, P4, PT, 0x2f, 0xf2 ;  /* 0x0000000000f2781c */ /* 0x000fda0001f68577 */
[----:B------:R-:W-:Y:S05]  /*ac40*/  @P3 BRA `(.L_x_138) ;  /* 0x0000000400183947 */ /* 0x000fea0003800000 */
[----:B------:R-:W-:-:S04]  /*ac50*/  LOP3.LUT P3, RZ, R3, 0x7fffffff, RZ, 0xc0, !PT ;  /* 0x7fffffff03ff7812 */ /* 0x000fc8000786c0ff */
[----:B------:R-:W-:-:S13]  /*ac60*/  PLOP3.LUT P2, PT, P2, P3, PT, 0x2f, 0xf2 ;  /* 0x0000000000f2781c */ /* 0x000fda0001746577 */
[----:B------:R-:W-:Y:S05]  /*ac70*/  @P2 BRA `(.L_x_139) ;  /* 0x0000000400002947 */ /* 0x000fea0003800000 */
[----:B------:R-:W-:Y:S02]  /*ac80*/  ISETP.GE.AND P2, PT, R48, RZ, PT ;  /* 0x000000ff3000720c */ /* 0x000fe40003f46270 */
[----:B------:R-:W-:-:S11]  /*ac90*/  ISETP.GE.AND P3, PT, R47, RZ, PT ;  /* 0x000000ff2f00720c */ /* 0x000fd60003f66270 */
[----:B------:R-:W-:Y:S01]  /*aca0*/  @P2 MOV R17, RZ ;  /* 0x000000ff00112202 */ /* 0x000fe20000000f00 */
[----:B------:R-:W-:Y:S01]  /*acb0*/  @!P2 FFMA R2, R2, 1.84467440737095516160e+19, RZ ;  /* 0x5f8000000202a823 */ /* 0x000fe200000000ff */
[----:B------:R-:W-:Y:S01]  /*acc0*/  @!P2 MOV R17, 0xffffffc0 ;  /* 0xffffffc00011a802 */ /* 0x000fe20000000f00 */
[----:B------:R-:W-:-:S03]  /*acd0*/  @!P3 FFMA R3, R3, 1.84467440737095516160e+19, RZ ;  /* 0x5f8000000303b823 */ /* 0x000fc600000000ff */
[----:B------:R-:W-:-:S07]  /*ace0*/  @!P3 IADD3 R17, PT, PT, R17, 0x40, RZ ;  /* 0x000000401111b810 */ /* 0x000fce0007ffe0ff */
.L_x_135:
[----:B------:R-:W-:Y:S01]  /*acf0*/  LEA R50, R16, 0xc0800000, 0x17 ;  /* 0xc080000010327811 */ /* 0x000fe200078eb8ff */
[----:B------:R-:W-:Y:S01]  /*ad00*/  BSSY.RECONVERGENT B1, `(.L_x_140) ;  /* 0x0000036000017945 */ /* 0x000fe20003800200 */
[----:B------:R-:W-:Y:S02]  /*ad10*/  IADD3 R49, PT, PT, R46, -0x7f, RZ ;  /* 0xffffff812e317810 */ /* 0x000fe40007ffe0ff */
[----:B------:R-:W-:-:S03]  /*ad20*/  IADD3 R50, PT, PT, -R50, R3, RZ ;  /* 0x0000000332327210 */ /* 0x000fc60007ffe1ff */
[----:B------:R-:W-:Y:S01]  /*ad30*/  IMAD R2, R49, -0x800000, R2 ;  /* 0xff80000031027824 */ /* 0x000fe200078e0202 */
[----:B------:R-:W0:Y:S01]  /*ad40*/  MUFU.RCP R48, R50 ;  /* 0x0000003200307308 */ /* 0x000e220000001000 */
[----:B------:R-:W-:-:S04]  /*ad50*/  FADD.FTZ R3, -R50, -RZ ;  /* 0x800000ff32037221 */ /* 0x000fc80000010100 */
[----:B0-----:R-:W-:-:S04]  /*ad60*/  FFMA R47, R48, R3, 1 ;  /* 0x3f800000302f7423 */ /* 0x001fc80000000003 */
[----:B------:R-:W-:-:S04]  /*ad70*/  FFMA R47, R48, R47, R48 ;  /* 0x0000002f302f7223 */ /* 0x000fc80000000030 */
[----:B------:R-:W-:-:S04]  /*ad80*/  FFMA R46, R2, R47, RZ ;  /* 0x0000002f022e7223 */ /* 0x000fc800000000ff */
[----:B------:R-:W-:-:S04]  /*ad90*/  FFMA R48, R3, R46, R2 ;  /* 0x0000002e03307223 */ /* 0x000fc80000000002 */
[----:B------:R-:W-:Y:S01]  /*ada0*/  FFMA R48, R47, R48, R46 ;  /* 0x000000302f307223 */ /* 0x000fe2000000002e */
[----:B------:R-:W-:-:S03]  /*adb0*/  IADD3 R46, PT, PT, R49, 0x7f, -R16 ;  /* 0x0000007f312e7810 */ /* 0x000fc60007ffe810 */
[----:B------:R-:W-:Y:S01]  /*adc0*/  FFMA R3, R3, R48, R2 ;  /* 0x0000003003037223 */ /* 0x000fe20000000002 */
[----:B------:R-:W-:-:S03]  /*add0*/  IADD3 R17, PT, PT, R46, R17, RZ ;  /* 0x000000112e117210 */ /* 0x000fc60007ffe0ff */
[----:B------:R-:W-:-:S05]  /*ade0*/  FFMA R2, R47, R3, R48 ;  /* 0x000000032f027223 */ /* 0x000fca0000000030 */
[----:B------:R-:W-:-:S04]  /*adf0*/  SHF.R.U32.HI R16, RZ, 0x17, R2 ;  /* 0x00000017ff107819 */ /* 0x000fc80000011602 */
[----:B------:R-:W-:-:S04]  /*ae00*/  LOP3.LUT R16, R16, 0xff, RZ, 0xc0, !PT ;  /* 0x000000ff10107812 */ /* 0x000fc800078ec0ff */
[----:B------:R-:W-:-:S04]  /*ae10*/  IADD3 R16, PT, PT, R16, R17, RZ ;  /* 0x0000001110107210 */ /* 0x000fc80007ffe0ff */
[----:B------:R-:W-:-:S04]  /*ae20*/  IADD3 R46, PT, PT, R16, -0x1, RZ ;  /* 0xffffffff102e7810 */ /* 0x000fc80007ffe0ff */
[----:B------:R-:W-:-:S13]  /*ae30*/  ISETP.GE.U32.AND P2, PT, R46, 0xfe, PT ;  /* 0x000000fe2e00780c */ /* 0x000fda0003f46070 */
[----:B------:R-:W-:Y:S05]  /*ae40*/  @!P2 BRA `(.L_x_141) ;  /* 0x000000000080a947 */ /* 0x000fea0003800000 */
[----:B------:R-:W-:-:S13]  /*ae50*/  ISETP.GT.AND P2, PT, R16, 0xfe, PT ;  /* 0x000000fe1000780c */ /* 0x000fda0003f44270 */
[----:B------:R-:W-:Y:S05]  /*ae60*/  @P2 BRA `(.L_x_142) ;  /* 0x00000000006c2947 */ /* 0x000fea0003800000 */
[----:B------:R-:W-:-:S13]  /*ae70*/  ISETP.GE.AND P2, PT, R16, 0x1, PT ;  /* 0x000000011000780c */ /* 0x000fda0003f46270 */
[----:B------:R-:W-:Y:S05]  /*ae80*/  @P2 BRA `(.L_x_143) ;  /* 0x0000000000742947 */ /* 0x000fea0003800000 */
[----:B------:R-:W-:Y:S02]  /*ae90*/  ISETP.GE.AND P2, PT, R16, -0x18, PT ;  /* 0xffffffe81000780c */ /* 0x000fe40003f46270 */
[----:B------:R-:W-:-:S11]  /*aea0*/  LOP3.LUT R2, R2, 0x80000000, RZ, 0xc0, !PT ;  /* 0x8000000002027812 */ /* 0x000fd600078ec0ff */
[----:B------:R-:W-:Y:S05]  /*aeb0*/  @!P2 BRA `(.L_x_143) ;  /* 0x000000000068a947 */ /* 0x000fea0003800000 */
[CCC-:B------:R-:W-:Y:S01]  /*aec0*/  FFMA.RZ R46, R47.reuse, R3.reuse, R48.reuse ;  /* 0x000000032f2e7223 */ /* 0x1c0fe2000000c030 */
[CCC-:B------:R-:W-:Y:S01]  /*aed0*/  FFMA.RP R17, R47.reuse, R3.reuse, R48.reuse ;  /* 0x000000032f117223 */ /* 0x1c0fe20000008030 */
[----:B------:R-:W-:Y:S01]  /*aee0*/  FFMA.RM R48, R47, R3, R48 ;  /* 0x000000032f307223 */ /* 0x000fe20000004030 */
[----:B------:R-:W-:Y:S02]  /*aef0*/  IADD3 R3, PT, PT, R16, 0x20, RZ ;  /* 0x0000002010037810 */ /* 0x000fe40007ffe0ff */
[----:B------:R-:W-:Y:S02]  /*af00*/  LOP3.LUT R46, R46, 0x7fffff, RZ, 0xc0, !PT ;  /* 0x007fffff2e2e7812 */ /* 0x000fe400078ec0ff */
[----:B------:R-:W-:Y:S02]  /*af10*/  ISETP.NE.AND P4, PT, R16, RZ, PT ;  /* 0x000000ff1000720c */ /* 0x000fe40003f85270 */
[----:B------:R-:W-:Y:S02]  /*af20*/  LOP3.LUT R46, R46, 0x800000, RZ, 0xfc, !PT ;  /* 0x008000002e2e7812 */ /* 0x000fe400078efcff */
[----:B------:R-:W-:-:S02]  /*af30*/  ISETP.NE.AND P3, PT, R16, RZ, PT ;  /* 0x000000ff1000720c */ /* 0x000fc40003f65270 */
[----:B------:R-:W-:Y:S02]  /*af40*/  IADD3 R16, PT, PT, -R16, RZ, RZ ;  /* 0x000000ff10107210 */ /* 0x000fe40007ffe1ff */
[----:B------:R-:W-:Y:S02]  /*af50*/  SHF.L.U32 R3, R46, R3, RZ ;  /* 0x000000032e037219 */ /* 0x000fe400000006ff */
[----:B------:R-:W-:Y:S02]  /*af60*/  FSETP.NEU.FTZ.AND P2, PT, R17, R48, PT ;  /* 0x000000301100720b */ /* 0x000fe40003f5d000 */
[----:B------:R-:W-:Y:S02]  /*af70*/  SEL R17, R16, RZ, P4 ;  /* 0x000000ff10117207 */ /* 0x000fe40002000000 */
[----:B------:R-:W-:Y:S02]  /*af80*/  ISETP.NE.AND P3, PT, R3, RZ, P3 ;  /* 0x000000ff0300720c */ /* 0x000fe40001f65270 */
[----:B------:R-:W-:-:S02]  /*af90*/  SHF.R.U32.HI R46, RZ, R17, R46 ;  /* 0x00000011ff2e7219 */ /* 0x000fc4000001162e */
[----:B------:R-:W-:Y:S02]  /*afa0*/  PLOP3.LUT P2, PT, P2, P3, PT, 0xf8, 0x8f ;  /* 0x00000000008f781c */ /* 0x000fe40001747f70 */
[----:B------:R-:W-:Y:S02]  /*afb0*/  SHF.R.U32.HI R16, RZ, 0x1, R46 ;  /* 0x00000001ff107819 */ /* 0x000fe4000001162e */
[----:B------:R-:W-:-:S04]  /*afc0*/  SEL R3, RZ, 0x1, !P2 ;  /* 0x00000001ff037807 */ /* 0x000fc80005000000 */
[----:B------:R-:W-:-:S04]  /*afd0*/  LOP3.LUT R3, R3, 0x1, R16, 0xf8, !PT ;  /* 0x0000000103037812 */ /* 0x000fc800078ef810 */
[----:B------:R-:W-:-:S04]  /*afe0*/  LOP3.LUT R3, R3, R46, RZ, 0xc0, !PT ;  /* 0x0000002e03037212 */ /* 0x000fc800078ec0ff */
[----:B------:R-:W-:-:S04]  /*aff0*/  IADD3 R3, PT, PT, R16, R3, RZ ;  /* 0x0000000310037210 */ /* 0x000fc80007ffe0ff */
[----:B------:R-:W-:Y:S01]  /*b000*/  LOP3.LUT R2, R3, R2, RZ, 0xfc, !PT ;  /* 0x0000000203027212 */ /* 0x000fe200078efcff */
[----:B------:R-:W-:Y:S06]  /*b010*/  BRA `(.L_x_143) ;  /* 0x0000000000107947 */ /* 0x000fec0003800000 */
.L_x_142:
[----:B------:R-:W-:-:S04]  /*b020*/  LOP3.LUT R2, R2, 0x80000000, RZ, 0xc0, !PT ;  /* 0x8000000002027812 */ /* 0x000fc800078ec0ff */
[----:B------:R-:W-:Y:S01]  /*b030*/  LOP3.LUT R2, R2, 0x7f800000, RZ, 0xfc, !PT ;  /* 0x7f80000002027812 */ /* 0x000fe200078efcff */
[----:B------:R-:W-:Y:S06]  /*b040*/  BRA `(.L_x_143) ;  /* 0x0000000000047947 */ /* 0x000fec0003800000 */
.L_x_141:
[----:B------:R-:W-:-:S07]  /*b050*/  LEA R2, R17, R2, 0x17 ;  /* 0x0000000211027211 */ /* 0x000fce00078eb8ff */
.L_x_143:
[----:B------:R-:W-:Y:S05]  /*b060*/  BSYNC.RECONVERGENT B1 ;  /* 0x0000000000017941 */ /* 0x000fea0003800200 */
.L_x_140:
[----:B------:R-:W-:Y:S05]  /*b070*/  BRA `(.L_x_144) ;  /* 0x0000000000207947 */ /* 0x000fea0003800000 */
.L_x_139:
[----:B------:R-:W-:-:S04]  /*b080*/  LOP3.LUT R2, R3, 0x80000000, R2, 0x48, !PT ;  /* 0x8000000003027812 */ /* 0x000fc800078e4802 */
[----:B------:R-:W-:Y:S01]  /*b090*/  LOP3.LUT R2, R2, 0x7f800000, RZ, 0xfc, !PT ;  /* 0x7f80000002027812 */ /* 0x000fe200078efcff */
[----:B------:R-:W-:Y:S06]  /*b0a0*/  BRA `(.L_x_144) ;  /* 0x0000000000147947 */ /* 0x000fec0003800000 */
.L_x_138:
[----:B------:R-:W-:Y:S01]  /*b0b0*/  LOP3.LUT R2, R3, 0x80000000, R2, 0x48, !PT ;  /* 0x8000000003027812 */ /* 0x000fe200078e4802 */
[----:B------:R-:W-:Y:S06]  /*b0c0*/  BRA `(.L_x_144) ;  /* 0x00000000000c7947 */ /* 0x000fec0003800000 */
.L_x_137:
[----:B------:R-:W0:Y:S01]  /*b0d0*/  MUFU.RSQ R2, -QNAN ;  /* 0xffc0000000027908 */ /* 0x000e220000001400 */
[----:B------:R-:W-:Y:S05]  /*b0e0*/  BRA `(.L_x_144) ;  /* 0x0000000000047947 */ /* 0x000fea0003800000 */
.L_x_136:
[----:B------:R-:W-:-:S07]  /*b0f0*/  FADD.FTZ R2, R2, R3 ;  /* 0x0000000302027221 */ /* 0x000fce0000010000 */
.L_x_144:
[----:B------:R-:W-:Y:S05]  /*b100*/  BSYNC.RECONVERGENT B0 ;  /* 0x0000000000007941 */ /* 0x000fea0003800200 */
.L_x_134:
[----:B------:R-:W-:Y:S01]  /*b110*/  HFMA2 R17, -RZ, RZ, 0, 0 ;  /* 0x00000000ff117431 */ /* 0x000fe200000001ff */
[----:B------:R-:W-:-:S04]  /*b120*/  MOV R16, R4 ;  /* 0x0000000400107202 */ /* 0x000fc80000000f00 */
[----:B0-----:R-:W-:Y:S05]  /*b130*/  RET.REL.NODEC R16 `(dma_ms1p_tiled_f32_tx1_ty4) ;  /* 0xffffff4c10b07950 */ /* 0x001fea0003c3ffff */
.L_x_145:
[----:B------:R-:W-:-:S00]  /*b140*/  BRA `(.L_x_145) ;  /* 0xfffffffc00fc7947 */ /* 0x000fc0000383ffff */
[----:B------:R-:W-:-:S00]  /*b150*/  NOP ;  /* 0x0000000000007918 */ /* 0x000fc00000000000 */
        /* <DEDUP_REMOVED lines=10> */
.L_x_773:


//--------------------- .text.dma_ms1p_tiled_f32_tx1_ty2 --------------------------
	.section	.text.dma_ms1p_tiled_f32_tx1_ty2,"ax",@progbits
	.align	128
        .global         dma_ms1p_tiled_f32_tx1_ty2
        .type           dma_ms1p_tiled_f32_tx1_ty2,@function
        .size           dma_ms1p_tiled_f32_tx1_ty2,(.L_x_775 - dma_ms1p_tiled_f32_tx1_ty2)
        .other          dma_ms1p_tiled_f32_tx1_ty2,@"STO_CUDA_ENTRY STV_DEFAULT"
dma_ms1p_tiled_f32_tx1_ty2:
.text.dma_ms1p_tiled_f32_tx1_ty2:
        /* <DEDUP_REMOVED lines=28> */
.L_x_147:
        /* <DEDUP_REMOVED lines=21> */
.L_x_146:
        /* <DEDUP_REMOVED lines=18> */
.L_x_149:
        /* <DEDUP_REMOVED lines=14> */
.L_x_150:
[----:B------:R-:W-:Y:S01]  /*0510*/  @!P1 IMAD R3, R3, R2, R5 ;  /* 0x0000000203039224 */ /* 0x000fe200078e0205 */
[----:B-1----:R-:W-:-:S03]  /*0520*/  @!P1 MOV R7, 0x7fc00000 ;  /* 0x7fc0000000079802 */ /* 0x002fc60000000f00 */
[----:B0-----:R-:W-:-:S05]  /*0530*/  @!P1 IMAD.WIDE R2, R3, 0x4, R10 ;  /* 0x0000000403029825 */ /* 0x001fca00078e020a */
[----:B------:R1:W-:Y:S02]  /*0540*/  @!P1 STG.E desc[UR12][R2.64], R7 ;  /* 0x0000000702009986 */ /* 0x0003e4000c10190c */
.L_x_148:
        /* <DEDUP_REMOVED lines=24> */
[----:B------:R-:W-:Y:S05]  /*06d0*/  CALL.REL.NOINC `($__internal_2_$__cuda_sm20_rcp_rn_f32_slowpath) ;  /* 0x000000a000287944 */ /* 0x000fea0003c00000 */
[----:B------:R-:W-:Y:S01]  /*06e0*/  MOV R45, R43 ;  /* 0x0000002b002d7202 */ /* 0x000fe20000000f00 */
[----:B------:R-:W-:Y:S06]  /*06f0*/  BRA `(.L_x_152) ;  /* 0x0000000000107947 */ /* 0x000fec0003800000 */
.L_x_151:
[----:B------:R-:W0:Y:S02]  /*0700*/  MUFU.RCP R45, R0 ;  /* 0x00000000002d7308 */ /* 0x000e240000001000 */
[----:B0-----:R-:W-:-:S04]  /*0710*/  FFMA R2, R0, R45, -1 ;  /* 0xbf80000000027423 */ /* 0x001fc8000000002d */
[----:B------:R-:W-:-:S04]  /*0720*/  FADD.FTZ R2, -R2, -RZ ;  /* 0x800000ff02027221 */ /* 0x000fc80000010100 */
[----:B------:R-:W-:-:S07]  /*0730*/  FFMA R45, R45, R2, R45 ;  /* 0x000000022d2d7223 */ /* 0x000fce000000002d */
.L_x_152:
        /* <DEDUP_REMOVED lines=17> */
[----:B------:R-:W-:Y:S05]  /*0850*/  CALL.REL.NOINC `($__internal_3_$__cuda_sm3x_div_rn_noftz_f32_slowpath) ;  /* 0x000000a0009c7944 */ /* 0x000fea0003c00000 */
[----:B------:R-:W-:-:S07]  /*0860*/  MOV R7, R2 ;  /* 0x0000000200077202 */ /* 0x000fce0000000f00 */
.L_x_153:
        /* <DEDUP_REMOVED lines=22> */
[----:B------:R-:W-:Y:S05]  /*09d0*/  CALL.REL.NOINC `($__internal_3_$__cuda_sm3x_div_rn_noftz_f32_slowpath) ;  /* 0x000000a0003c7944 */ /* 0x000fea0003c00000 */
[----:B------:R-:W-:-:S07]  /*09e0*/  MOV R19, R2 ;  /* 0x0000000200137202 */ /* 0x000fce0000000f00 */
.L_x_154:
        /* <DEDUP_REMOVED lines=16> */
[----:B------:R-:W-:Y:S05]  /*0af0*/  CALL.REL.NOINC `($__internal_3_$__cuda_sm3x_div_rn_noftz_f32_slowpath) ;  /* 0x0000009c00f47944 */ /* 0x000fea0003c00000 */
.L_x_156:
[----:B------:R-:W-:-:S07]  /*0b00*/  MOV R18, R2 ;  /* 0x0000000200127202 */ /* 0x000fce0000000f00 */
.L_x_155:
        /* <DEDUP_REMOVED lines=20> */
[----:B------:R-:W-:Y:S05]  /*0c50*/  CALL.REL.NOINC `($__internal_2_$__cuda_sm20_rcp_rn_f32_slowpath) ;  /* 0x0000009800c87944 */ /* 0x000fea0003c00000 */
[----:B------:R-:W-:Y:S01]  /*0c60*/  MOV R44, R43 ;  /* 0x0000002b002c7202 */ /* 0x000fe20000000f00 */
[----:B------:R-:W-:Y:S06]  /*0c70*/  BRA `(.L_x_159) ;  /* 0x0000000000107947 */ /* 0x000fec0003800000 */
.L_x_158:
[----:B------:R-:W0:Y:S02]  /*0c80*/  MUFU.RCP R3, R0 ;  /* 0x0000000000037308 */ /* 0x000e240000001000 */
[----:B0-----:R-:W-:-:S04]  /*0c90*/  FFMA R2, R0, R3, -1 ;  /* 0xbf80000000027423 */ /* 0x001fc80000000003 */
[----:B------:R-:W-:-:S04]  /*0ca0*/  FADD.FTZ R2, -R2, -RZ ;  /* 0x800000ff02027221 */ /* 0x000fc80000010100 */
[----:B------:R-:W-:-:S07]  /*0cb0*/  FFMA R44, R3, R2, R3 ;  /* 0x00000002032c7223 */ /* 0x000fce0000000003 */
.L_x_159:
[----:B------:R-:W-:-:S04]  /*0cc0*/  UIADD3 UR4, UPT, UPT, UR11, 0x1800000, URZ ;  /* 0x018000000b047890 */ /* 0x000fc8000fffe0ff */
[----:B------:R-:W-:-:S04]  /*0cd0*/  ULOP3.LUT UR4, UR4, 0x7f800000, URZ, 0xc0, !UPT ;  /* 0x7f80000004047892 */ /* 0x000fc8000f8ec0ff */
[----:B------:R-:W-:-:S09]  /*0ce0*/  UISETP.GT.U32.AND UP0, UPT, UR4, 0x1ffffff, UPT ;  /* 0x01ffffff0400788c */ /* 0x000fd2000bf04070 */
[----:B------:R-:W-:Y:S05]  /*0cf0*/  BRA.U UP0, `(.L_x_160) ;  /* 0x0000000100107547 */ /* 0x000fea000b800000 */
[----:B------:R-:W-:Y:S02]  /*0d00*/  MOV R0, UR11 ;  /* 0x0000000b00007c02 */ /* 0x000fe40008000f00 */
[----:B------:R-:W-:-:S07]  /*0d10*/  MOV R19, 0xd30 ;  /* 0x00000d3000137802 */ /* 0x000fce0000000f00 */
[----:B------:R-:W-:Y:S05]  /*0d20*/  CALL.REL.NOINC `($__internal_2_$__cuda_sm20_rcp_rn_f32_slowpath) ;  /* 0x0000009800947944 */ /* 0x000fea0003c00000 */
[----:B------:R-:W-:Y:S05]  /*0d30*/  BRA `(.L_x_161) ;  /* 0x0000000000147947 */ /* 0x000fea0003800000 */
.L_x_160:
[----:B------:R-:W0:Y:S01]  /*0d40*/  MUFU.RCP R43, UR11 ;  /* 0x0000000b002b7d08 */ /* 0x000e220008001000 */
[----:B------:R-:W-:-:S05]  /*0d50*/  MOV R0, UR11 ;  /* 0x0000000b00007c02 */ /* 0x000fca0008000f00 */
[----:B0-----:R-:W-:-:S04]  /*0d60*/  FFMA R0, R43, R0, -1 ;  /* 0xbf8000002b007423 */ /* 0x001fc80000000000 */
[----:B------:R-:W-:-:S04]  /*0d70*/  FADD.FTZ R0, -R0, -RZ ;  /* 0x800000ff00007221 */ /* 0x000fc80000010100 */
[----:B------:R-:W-:-:S07]  /*0d80*/  FFMA R43, R43, R0, R43 ;  /* 0x000000002b2b7223 */ /* 0x000fce000000002b */
.L_x_161:
        /* <DEDUP_REMOVED lines=35> */
.L_x_203:
        /* <DEDUP_REMOVED lines=31> */
.L_x_167:
        /* <DEDUP_REMOVED lines=103> */
.L_x_166:
        /* <DEDUP_REMOVED lines=57> */
.L_x_169:
        /* <DEDUP_REMOVED lines=32> */
.L_x_170:
        /* <DEDUP_REMOVED lines=25> */
.L_x_168:
[----:B------:R-:W-:-:S07]  /*1f40*/  FADD R49, R20, R49 ;  /* 0x0000003114317221 */ /* 0x000fce0000000000 */
.L_x_165:
[----:B------:R-:W-:Y:S05]  /*1f50*/  BSYNC.RECONVERGENT B0 ;  /* 0x0000000000007941 */ /* 0x000fea0003800200 */
.L_x_164:
        /* <DEDUP_REMOVED lines=13> */
[----:B------:R-:W-:Y:S05]  /*2030*/  CALL.REL.NOINC `($__internal_3_$__cuda_sm3x_div_rn_noftz_f32_slowpath) ;  /* 0x0000008800a47944 */ /* 0x000fea0003c00000 */
.L_x_172:
[----:B------:R-:W-:Y:S05]  /*2040*/  BSYNC.RECONVERGENT B3 ;  /* 0x0000000000037941 */ /* 0x000fea0003800200 */
.L_x_171:
[----:B------:R-:W-:Y:S01]  /*2050*/  HFMA2 R34, -RZ, RZ, 0, 5.9604644775390625e-08 ;  /* 0x00000001ff227431 */ /* 0x000fe200000001ff */
[----:B------:R-:W-:Y:S02]  /*2060*/  PLOP3.LUT P0, PT, PT, PT, PT, 0x8, 0x80 ;  /* 0x000000000080781c */ /* 0x000fe40003f0e170 */
[----:B------:R-:W-:-:S11]  /*2070*/  MOV R35, R2 ;  /* 0x0000000200237202 */ /* 0x000fd60000000f00 */
.L_x_163:
[----:B------:R-:W-:Y:S05]  /*2080*/  BSYNC.RECONVERGENT B2 ;  /* 0x0000000000027941 */ /* 0x000fea0003800200 */
.L_x_162:
        /* <DEDUP_REMOVED lines=28> */
.L_x_174:
        /* <DEDUP_REMOVED lines=12> */
.L_x_177:
        /* <DEDUP_REMOVED lines=103> */
.L_x_176:
        /* <DEDUP_REMOVED lines=58> */
.L_x_178:
        /* <DEDUP_REMOVED lines=32> */
.L_x_179:
        /* <DEDUP_REMOVED lines=19> */
.L_x_175:
[----:B------:R-:W-:Y:S05]  /*3050*/  BSYNC.RECONVERGENT B0 ;  /* 0x0000000000007941 */ /* 0x000fea0003800200 */
.L_x_173:
        /* <DEDUP_REMOVED lines=26> */
.L_x_181:
        /* <DEDUP_REMOVED lines=13> */
.L_x_184:
        /* <DEDUP_REMOVED lines=103> */
.L_x_183:
        /* <DEDUP_REMOVED lines=60> */
.L_x_185:
        /* <DEDUP_REMOVED lines=32> */
.L_x_186:
        /* <DEDUP_REMOVED lines=19> */
.L_x_182:
[----:B------:R-:W-:Y:S05]  /*4030*/  BSYNC.RECONVERGENT B0 ;  /* 0x0000000000007941 */ /* 0x000fea0003800200 */
.L_x_180:
        /* <DEDUP_REMOVED lines=30> */
.L_x_191:
        /* <DEDUP_REMOVED lines=93> */
.L_x_190:
        /* <DEDUP_REMOVED lines=51> */
.L_x_193:
        /* <DEDUP_REMOVED lines=28> */
.L_x_194:
        /* <DEDUP_REMOVED lines=15> */
.L_x_192:
[----:B------:R-:W-:Y:S01]  /*4dd0*/  FADD R2, R33, R30 ;  /* 0x0000001e21027221 */ /* 0x000fe20000000000 */
[----:B------:R-:W-:-:S03]  /*4de0*/  MOV R38, UR15 ;  /* 0x0000000f00267c02 */ /* 0x000fc60008000f00 */
[----:B------:R-:W-:Y:S01]  /*4df0*/  FMUL R39, R2, R45 ;  /* 0x0000002d02277220 */ /* 0x000fe20000400000 */
[----:B------:R-:W-:Y:S06]  /*4e00*/  BRA `(.L_x_188) ;  /* 0x0000000000507947 */ /* 0x000fec0003800000 */
.L_x_189:
        /* <DEDUP_REMOVED lines=20> */
.L_x_188:
[----:B------:R-:W-:Y:S05]  /*4f50*/  BSYNC.RECONVERGENT B0 ;  /* 0x0000000000007941 */ /* 0x000fea0003800200 */
.L_x_187:
        /* <DEDUP_REMOVED lines=30> */
[----:B------:R-:W-:Y:S05]  /*5140*/  CALL.REL.NOINC `($__internal_3_$__cuda_sm3x_div_rn_noftz_f32_slowpath) ;  /* 0x0000005800607944 */ /* 0x000fea0003c00000 */
[----:B------:R-:W-:-:S07]  /*5150*/  MOV R3, R2 ;  /* 0x0000000200037202 */ /* 0x000fce0000000f00 */
.L_x_200:
[----:B------:R-:W-:Y:S05]  /*5160*/  BSYNC.RECONVERGENT B4 ;  /* 0x0000000000047941 */ /* 0x000fea0003800200 */
.L_x_199:
        /* <DEDUP_REMOVED lines=13> */
[----:B------:R-:W-:Y:S05]  /*5240*/  CALL.REL.NOINC `($__internal_3_$__cuda_sm3x_div_rn_noftz_f32_slowpath) ;  /* 0x0000005800207944 */ /* 0x000fea0003c00000 */
.L_x_202:
[----:B------:R-:W-:Y:S05]  /*5250*/  BSYNC.RECONVERGENT B4 ;  /* 0x0000000000047941 */ /* 0x000fea0003800200 */
.L_x_201:
        /* <DEDUP_REMOVED lines=16> */
.L_x_198:
[----:B------:R-:W-:Y:S05]  /*5360*/  BSYNC.RECONVERGENT B3 ;  /* 0x0000000000037941 */ /* 0x000fea0003800200 */
.L_x_197:
[----:B------:R-:W-:-:S04]  /*5370*/  FFMA R3, R18, R2, R35 ;  /* 0x0000000212037223 */ /* 0x000fc80000000023 */
[----:B------:R-:W-:-:S04]  /*5380*/  FADD R3, R3, -R42 ;  /* 0x8000002a03037221 */ /* 0x000fc80000000000 */
[----:B------:R-:W-:-:S05]  /*5390*/  FFMA R16, R3, R7, R42 ;  /* 0x0000000703107223 */ /* 0x000fca000000002a */
[----:B------:R-:W-:-:S07]  /*53a0*/  MOV R4, R16 ;  /* 0x0000001000047202 */ /* 0x000fce0000000f00 */
.L_x_196:
[----:B------:R-:W-:Y:S05]  /*53b0*/  BSYNC.RECONVERGENT B2 ;  /* 0x0000000000027941 */ /* 0x000fea0003800200 */
.L_x_195:
        /* <DEDUP_REMOVED lines=13> */
.L_x_157:
        /* <DEDUP_REMOVED lines=13> */
.L_x_224:
        /* <DEDUP_REMOVED lines=29> */
.L_x_210:
        /* <DEDUP_REMOVED lines=101> */
.L_x_209:
        /* <DEDUP_REMOVED lines=54> */
.L_x_212:
        /* <DEDUP_REMOVED lines=30> */
.L_x_213:
        /* <DEDUP_REMOVED lines=26> */
.L_x_211:
[----:B------:R-:W-:-:S07]  /*6460*/  FADD R13, R13, R22 ;  /* 0x000000160d0d7221 */ /* 0x000fce0000000000 */
.L_x_208:
[----:B------:R-:W-:Y:S05]  /*6470*/  BSYNC.RECONVERGENT B0 ;  /* 0x0000000000007941 */ /* 0x000fea0003800200 */
.L_x_207:
        /* <DEDUP_REMOVED lines=14> */
.L_x_215:
[----:B------:R-:W-:Y:S05]  /*6560*/  BSYNC.RECONVERGENT B3 ;  /* 0x0000000000037941 */ /* 0x000fea0003800200 */
.L_x_214:
[----:B------:R-:W-:Y:S01]  /*6570*/  HFMA2 R10, -RZ, RZ, 0, 5.9604644775390625e-08 ;  /* 0x00000001ff0a7431 */ /* 0x000fe200000001ff */
[----:B------:R-:W-:Y:S02]  /*6580*/  PLOP3.LUT P0, PT, PT, PT, PT, 0x8, 0x80 ;  /* 0x000000000080781c */ /* 0x000fe40003f0e170 */
[----:B------:R-:W-:-:S11]  /*6590*/  MOV R13, R2 ;  /* 0x00000002000d7202 */ /* 0x000fd60000000f00 */
.L_x_206:
[----:B------:R-:W-:Y:S05]  /*65a0*/  BSYNC.RECONVERGENT B2 ;  /* 0x0000000000027941 */ /* 0x000fea0003800200 */
.L_x_205:
        /* <DEDUP_REMOVED lines=30> */
.L_x_221:
[----:B------:R-:W-:Y:S05]  /*6790*/  BSYNC.RECONVERGENT B4 ;  /* 0x0000000000047941 */ /* 0x000fea0003800200 */
.L_x_220:
        /* <DEDUP_REMOVED lines=14> */
.L_x_223:
[----:B------:R-:W-:Y:S05]  /*6880*/  BSYNC.RECONVERGENT B4 ;  /* 0x0000000000047941 */ /* 0x000fea0003800200 */
.L_x_222:
        /* <DEDUP_REMOVED lines=16> */
.L_x_219:
[----:B------:R-:W-:Y:S05]  /*6990*/  BSYNC.RECONVERGENT B3 ;  /* 0x0000000000037941 */ /* 0x000fea0003800200 */
.L_x_218:
[----:B------:R-:W-:-:S04]  /*69a0*/  FFMA R3, R8, R2, R13 ;  /* 0x0000000208037223 */ /* 0x000fc8000000000d */
[----:B------:R-:W-:-:S04]  /*69b0*/  FADD R3, R3, -R14 ;  /* 0x8000000e03037221 */ /* 0x000fc80000000000 */
[----:B------:R-:W-:-:S07]  /*69c0*/  FFMA R2, R3, R7, R14 ;  /* 0x0000000703027223 */ /* 0x000fce000000000e */
.L_x_217:
[----:B------:R-:W-:Y:S05]  /*69d0*/  BSYNC.RECONVERGENT B2 ;  /* 0x0000000000027941 */ /* 0x000fea0003800200 */
.L_x_216:
[----:B------:R-:W0:Y:S01]  /*69e0*/  LDCU UR4, c[0x0][0x398] ;  /* 0x00007300ff0477ac */ /* 0x000e220008000800 */
[----:B------:R-:W-:-:S04]  /*69f0*/  IADD3 R6, PT, PT, R6, 0x1, RZ ;  /* 0x0000000106067810 */ /* 0x000fc80007ffe0ff */
[----:B0-----:R-:W-:-:S13]  /*6a00*/  ISETP.NE.AND P0, PT, R6, UR4, PT ;  /* 0x0000000406007c0c */ /* 0x001fda000bf05270 */
[----:B------:R-:W-:Y:S05]  /*6a10*/  @!P0 EXIT ;  /* 0x000000000000894d */ /* 0x000fea0003800000 */
[----:B------:R-:W-:Y:S01]  /*6a20*/  MOV R14, R2 ;  /* 0x00000002000e7202 */ /* 0x000fe20000000f00 */
[----:B------:R-:W-:Y:S06]  /*6a30*/  BRA `(.L_x_224) ;  /* 0xffffffe800c87947 */ /* 0x000fec000383ffff */
.L_x_204:
        /* <DEDUP_REMOVED lines=15> */
.L_x_225:
        /* <DEDUP_REMOVED lines=35> */
.L_x_276:
        /* <DEDUP_REMOVED lines=25> */
.L_x_233:
        /* <DEDUP_REMOVED lines=101> */
.L_x_232:
        /* <DEDUP_REMOVED lines=54> */
.L_x_235:
        /* <DEDUP_REMOVED lines=30> */
.L_x_236:
        /* <DEDUP_REMOVED lines=26> */
.L_x_234:
[----:B------:R-:W-:-:S07]  /*7c20*/  FADD R39, R39, R48 ;  /* 0x0000003027277221 */ /* 0x000fce0000000000 */
.L_x_231:
[----:B------:R-:W-:Y:S05]  /*7c30*/  BSYNC.RECONVERGENT B0 ;  /* 0x0000000000007941 */ /* 0x000fea0003800200 */
.L_x_230:
        /* <DEDUP_REMOVED lines=13> */
[----:B-----5:R-:W-:Y:S05]  /*7d10*/  CALL.REL.NOINC `($__internal_3_$__cuda_sm3x_div_rn_noftz_f32_slowpath) ;  /* 0x0000002c006c7944 */ /* 0x020fea0003c00000 */
.L_x_238:
[----:B------:R-:W-:Y:S05]  /*7d20*/  BSYNC.RECONVERGENT B4 ;  /* 0x0000000000047941 */ /* 0x000fea0003800200 */
.L_x_237:
[----:B------:R-:W-:Y:S01]  /*7d30*/  HFMA2 R26, -RZ, RZ, 0, 5.9604644775390625e-08 ;  /* 0x00000001ff1a7431 */ /* 0x000fe200000001ff */
[----:B------:R-:W-:Y:S02]  /*7d40*/  PLOP3.LUT P1, PT, PT, PT, PT, 0x8, 0x80 ;  /* 0x000000000080781c */ /* 0x000fe40003f2e170 */
[----:B------:R-:W-:Y:S01]  /*7d50*/  MOV R27, R2 ;  /* 0x00000002001b7202 */ /* 0x000fe20000000f00 */
[----:B------:R-:W-:Y:S10]  /*7d60*/  BRA `(.L_x_229) ;  /* 0x0000000000107947 */ /* 0x000ff40003800000 */
.L_x_228:
[----:B-----5:R-:W-:Y:S01]  /*7d70*/  FADD R2, -R27, R0 ;  /* 0x000000001b027221 */ /* 0x020fe20000000100 */
[----:B------:R-:W-:Y:S01]  /*7d80*/  HFMA2 R26, -RZ, RZ, 0, 5.9604644775390625e-08 ;  /* 0x00000001ff1a7431 */ /* 0x000fe200000001ff */
[----:B------:R-:W-:Y:S02]  /*7d90*/  PLOP3.LUT P1, PT, PT, PT, PT, 0x8, 0x80 ;  /* 0x000000000080781c */ /* 0x000fe40003f2e170 */
[----:B------:R-:W-:-:S11]  /*7da0*/  FFMA R27, R2, R7, R27 ;  /* 0x00000007021b7223 */ /* 0x000fd6000000001b */
.L_x_229:
[----:B------:R-:W-:Y:S05]  /*7db0*/  BSYNC.RECONVERGENT B3 ;  /* 0x0000000000037941 */ /* 0x000fea0003800200 */
.L_x_227:
        /* <DEDUP_REMOVED lines=21> */
.L_x_245:
        /* <DEDUP_REMOVED lines=103> */
.L_x_244:
        /* <DEDUP_REMOVED lines=56> */
.L_x_247:
        /* <DEDUP_REMOVED lines=32> */
.L_x_248:
        /* <DEDUP_REMOVED lines=28> */
.L_x_246:
[----:B------:R-:W-:-:S07]  /*8cc0*/  FADD R21, R21, R42 ;  /* 0x0000002a15157221 */ /* 0x000fce0000000000 */
.L_x_243:
[----:B------:R-:W-:Y:S05]  /*8cd0*/  BSYNC.RECONVERGENT B0 ;  /* 0x0000000000007941 */ /* 0x000fea0003800200 */
.L_x_242:
        /* <DEDUP_REMOVED lines=12> */
[----:B-----5:R-:W-:Y:S05]  /*8da0*/  CALL.REL.NOINC `($__internal_3_$__cuda_sm3x_div_rn_noftz_f32_slowpath) ;  /* 0x0000001c00487944 */ /* 0x020fea0003c00000 */
.L_x_250:
[----:B------:R-:W-:Y:S05]  /*8db0*/  BSYNC.RECONVERGENT B4 ;  /* 0x0000000000047941 */ /* 0x000fea0003800200 */
.L_x_249:
[----:B------:R-:W-:Y:S01]  /*8dc0*/  HFMA2 R32, -RZ, RZ, 0, 5.9604644775390625e-08 ;  /* 0x00000001ff207431 */ /* 0x000fe200000001ff */
[----:B------:R-:W-:Y:S02]  /*8dd0*/  PLOP3.LUT P0, PT, PT, PT, PT, 0x80, 0x8 ;  /* 0x000000000008781c */ /* 0x000fe40003f0f070 */
[----:B------:R-:W-:Y:S01]  /*8de0*/  MOV R33, R2 ;  /* 0x0000000200217202 */ /* 0x000fe20000000f00 */
[----:B------:R-:W-:Y:S10]  /*8df0*/  BRA `(.L_x_241) ;  /* 0x0000000000107947 */ /* 0x000ff40003800000 */
.L_x_240:
[----:B-----5:R-:W-:Y:S01]  /*8e00*/  FADD R2, -R33, R0 ;  /* 0x0000000021027221 */ /* 0x020fe20000000100 */
[----:B------:R-:W-:Y:S01]  /*8e10*/  HFMA2 R32, -RZ, RZ, 0, 5.9604644775390625e-08 ;  /* 0x00000001ff207431 */ /* 0x000fe200000001ff */
[----:B------:R-:W-:Y:S02]  /*8e20*/  PLOP3.LUT P0, PT, PT, PT, PT, 0x80, 0x8 ;  /* 0x000000000008781c */ /* 0x000fe40003f0f070 */
[----:B------:R-:W-:-:S11]  /*8e30*/  FFMA R33, R2, R18, R33 ;  /* 0x0000001202217223 */ /* 0x000fd60000000021 */
.L_x_241:
[----:B------:R-:W-:Y:S05]  /*8e40*/  BSYNC.RECONVERGENT B3 ;  /* 0x0000000000037941 */ /* 0x000fea0003800200 */
.L_x_239:
        /* <DEDUP_REMOVED lines=20> */
.L_x_257:
        /* <DEDUP_REMOVED lines=103> */
.L_x_256:
        /* <DEDUP_REMOVED lines=56> */
.L_x_259:
        /* <DEDUP_REMOVED lines=32> */
.L_x_260:
        /* <DEDUP_REMOVED lines=28> */
.L_x_258:
[----:B------:R-:W-:-:S07]  /*9d40*/  FADD R23, R23, R36 ;  /* 0x0000002417177221 */ /* 0x000fce0000000000 */
.L_x_255:
[----:B------:R-:W-:Y:S05]  /*9d50*/  BSYNC.RECONVERGENT B0 ;  /* 0x0000000000007941 */ /* 0x000fea0003800200 */
.L_x_254:
        /* <DEDUP_REMOVED lines=13> */
.L_x_262:
[----:B------:R-:W-:Y:S05]  /*9e30*/  BSYNC.RECONVERGENT B4 ;  /* 0x0000000000047941 */ /* 0x000fea0003800200 */
.L_x_261:
[----:B------:R-:W-:Y:S01]  /*9e40*/  HFMA2 R35, -RZ, RZ, 0, 5.9604644775390625e-08 ;  /* 0x00000001ff237431 */ /* 0x000fe200000001ff */
[----:B------:R-:W-:Y:S02]  /*9e50*/  PLOP3.LUT P2, PT, PT, PT, PT, 0x80, 0x8 ;  /* 0x000000000008781c */ /* 0x000fe40003f4f070 */
[----:B------:R-:W-:Y:S01]  /*9e60*/  MOV R36, R2 ;  /* 0x0000000200247202 */ /* 0x000fe20000000f00 */
[----:B------:R-:W-:Y:S10]  /*9e70*/  BRA `(.L_x_253) ;  /* 0x0000000000107947 */ /* 0x000ff40003800000 */
.L_x_252:
[----:B-----5:R-:W-:Y:S01]  /*9e80*/  FADD R3, -R36, R0 ;  /* 0x0000000024037221 */ /* 0x020fe20000000100 */
[----:B------:R-:W-:Y:S01]  /*9e90*/  HFMA2 R35, -RZ, RZ, 0, 5.9604644775390625e-08 ;  /* 0x00000001ff237431 */ /* 0x000fe200000001ff */
[----:B------:R-:W-:Y:S02]  /*9ea0*/  PLOP3.LUT P2, PT, PT, PT, PT, 0x80, 0x8 ;  /* 0x000000000008781c */ /* 0x000fe40003f4f070 */
[----:B------:R-:W-:-:S11]  /*9eb0*/  FFMA R36, R3, R37, R36 ;  /* 0x0000002503247223 */ /* 0x000fd60000000024 */
.L_x_253:
[----:B------:R-:W-:Y:S05]  /*9ec0*/  BSYNC.RECONVERGENT B3 ;  /* 0x0000000000037941 */ /* 0x000fea0003800200 */
.L_x_251:
        /* <DEDUP_REMOVED lines=33> */
[----:B-----5:R-:W-:Y:S05]  /*a0e0*/  CALL.REL.NOINC `($__internal_3_$__cuda_sm3x_div_rn_noftz_f32_slowpath) ;  /* 0x0000000800787944 */ /* 0x020fea0003c00000 */
[----:B------:R-:W-:-:S07]  /*a0f0*/  MOV R23, R2 ;  /* 0x0000000200177202 */ /* 0x000fce0000000f00 */
.L_x_267:
[----:B------:R-:W-:Y:S05]  /*a100*/  BSYNC.RECONVERGENT B4 ;  /* 0x0000000000047941 */ /* 0x000fea0003800200 */
.L_x_266:
[----:B------:R-:W-:Y:S01]  /*a110*/  HFMA2 R31, -RZ, RZ, 0, 5.9604644775390625e-08 ;  /* 0x00000001ff1f7431 */ /* 0x000fe200000001ff */
[----:B------:R-:W-:Y:S02]  /*a120*/  MOV R24, R21 ;  /* 0x0000001500187202 */ /* 0x000fe40000000f00 */
[----:B------:R-:W-:Y:S02]  /*a130*/  MOV R34, R23 ;  /* 0x0000001700227202 */ /* 0x000fe40000000f00 */
[----:B------:R-:W-:Y:S01]  /*a140*/  MOV R30, UR7 ;  /* 0x00000007001e7c02 */ /* 0x000fe20008000f00 */
[----:B------:R-:W-:Y:S06]  /*a150*/  BRA `(.L_x_264) ;  /* 0x0000000000307947 */ /* 0x000fec0003800000 */
.L_x_265:
        /* <DEDUP_REMOVED lines=12> */
.L_x_264:
[----:B------:R-:W-:Y:S05]  /*a220*/  BSYNC.RECONVERGENT B3 ;  /* 0x0000000000037941 */ /* 0x000fea0003800200 */
.L_x_263:
        /* <DEDUP_REMOVED lines=32> */
.L_x_273:
[----:B------:R-:W-:Y:S05]  /*a430*/  BSYNC.RECONVERGENT B5 ;  /* 0x0000000000057941 */ /* 0x000fea0003800200 */
.L_x_272:
        /* <DEDUP_REMOVED lines=14> */
.L_x_275:
[----:B------:R-:W-:Y:S05]  /*a520*/  BSYNC.RECONVERGENT B5 ;  /* 0x0000000000057941 */ /* 0x000fea0003800200 */
.L_x_274:
        /* <DEDUP_REMOVED lines=16> */
.L_x_271:
[----:B------:R-:W-:Y:S05]  /*a630*/  BSYNC.RECONVERGENT B4 ;  /* 0x0000000000047941 */ /* 0x000fea0003800200 */
.L_x_270:
[----:B------:R-:W-:-:S04]  /*a640*/  FFMA R3, R22, R2, R27 ;  /* 0x0000000216037223 */ /* 0x000fc8000000001b */
[----:B------:R-:W-:-:S04]  /*a650*/  FADD R3, R3, -R28 ;  /* 0x8000001c03037221 */ /* 0x000fc80000000000 */
[----:B------:R-:W-:-:S05]  /*a660*/  FFMA R4, R3, R7, R28 ;  /* 0x0000000703047223 */ /* 0x000fca000000001c */
[----:B------:R-:W-:-:S07]  /*a670*/  MOV R17, R4 ;  /* 0x0000000400117202 */ /* 0x000fce0000000f00 */
.L_x_269:
[----:B------:R-:W-:Y:S05]  /*a680*/  BSYNC.RECONVERGENT B3 ;  /* 0x0000000000037941 */ /* 0x000fea0003800200 */
.L_x_268:
        /* <DEDUP_REMOVED lines=14> */
.L_x_226:
[----:B------:R-:W-:Y:S05]  /*a770*/  EXIT ;  /* 0x000000000000794d */ /* 0x000fea0003800000 */
        .weak           $__internal_2_$__cuda_sm20_rcp_rn_f32_slowpath
        .type           $__internal_2_$__cuda_sm20_rcp_rn_f32_slowpath,@function
        .size           $__internal_2_$__cuda_sm20_rcp_rn_f32_slowpath,($__internal_3_$__cuda_sm3x_div_rn_noftz_f32_slowpath - $__internal_2_$__cuda_sm20_rcp_rn_f32_slowpath)
$__internal_2_$__cuda_sm20_rcp_rn_f32_slowpath:
        /* <DEDUP_REMOVED lines=15> */
.L_x_277:
        /* <DEDUP_REMOVED lines=33> */
.L_x_279:
[----:B------:R0:W1:Y:S02]  /*aa80*/  MUFU.RCP R2, R0 ;  /* 0x0000000000027308 */ /* 0x0000640000001000 */
.L_x_278:
[----:B-1-3--:R-:W-:Y:S02]  /*aa90*/  MOV R43, R2 ;  /* 0x00000002002b7202 */ /* 0x00afe40000000f00 */
[----:B------:R-:W-:Y:S02]  /*aaa0*/  MOV R2, R19 ;  /* 0x0000001300027202 */ /* 0x000fe40000000f00 */
[----:B------:R-:W-:-:S04]  /*aab0*/  MOV R3, 0x0 ;  /* 0x0000000000037802 */ /* 0x000fc80000000f00 */
[----:B0-2---:R-:W-:Y:S05]  /*aac0*/  RET.REL.NODEC R2 `(dma_ms1p_tiled_f32_tx1_ty2) ;  /* 0xffffff54024c7950 */ /* 0x005fea0003c3ffff */
        .weak           $__internal_3_$__cuda_sm3x_div_rn_noftz_f32_slowpath
        .type           $__internal_3_$__cuda_sm3x_div_rn_noftz_f32_slowpath,@function
        .size           $__internal_3_$__cuda_sm3x_div_rn_noftz_f32_slowpath,(.L_x_775 - $__internal_3_$__cuda_sm3x_div_rn_noftz_f32_slowpath)
$__internal_3_$__cuda_sm3x_div_rn_noftz_f32_slowpath:
        /* <DEDUP_REMOVED lines=34> */
.L_x_281:
        /* <DEDUP_REMOVED lines=51> */
.L_x_288:
[----:B------:R-:W-:-:S04]  /*b020*/  LOP3.LUT R2, R2, 0x80000000, RZ, 0xc0, !PT ;  /* 0x8000000002027812 */ /* 0x000fc800078ec0ff */
[----:B------:R-:W-:Y:S01]  /*b030*/  LOP3.LUT R2, R2, 0x7f800000, RZ, 0xfc, !PT ;  /* 0x7f80000002027812 */ /* 0x000fe200078efcff */
[----:B------:R-:W-:Y:S06]  /*b040*/  BRA `(.L_x_289) ;  /* 0x0000000000047947 */ /* 0x000fec0003800000 */
.L_x_287:
[----:B------:R-:W-:-:S07]  /*b050*/  LEA R2, R17, R2, 0x17 ;  /* 0x0000000211027211 */ /* 0x000fce00078eb8ff */
.L_x_289:
[----:B------:R-:W-:Y:S05]  /*b060*/  BSYNC.RECONVERGENT B1 ;  /* 0x0000000000017941 */ /* 0x000fea0003800200 */
.L_x_286:
[----:B------:R-:W-:Y:S05]  /*b070*/  BRA `(.L_x_290) ;  /* 0x0000000000207947 */ /* 0x000fea0003800000 */
.L_x_285:
[----:B------:R-:W-:-:S04]  /*b080*/  LOP3.LUT R2, R3, 0x80000000, R2, 0x48, !PT ;  /* 0x8000000003027812 */ /* 0x000fc800078e4802 */
[----:B------:R-:W-:Y:S01]  /*b090*/  LOP3.LUT R2, R2, 0x7f800000, RZ, 0xfc, !PT ;  /* 0x7f80000002027812 */ /* 0x000fe200078efcff */
[----:B------:R-:W-:Y:S06]  /*b0a0*/  BRA `(.L_x_290) ;  /* 0x0000000000147947 */ /* 0x000fec0003800000 */
.L_x_284:
[----:B------:R-:W-:Y:S01]  /*b0b0*/  LOP3.LUT R2, R3, 0x80000000, R2, 0x48, !PT ;  /* 0x8000000003027812 */ /* 0x000fe200078e4802 */
[----:B------:R-:W-:Y:S06]  /*b0c0*/  BRA `(.L_x_290) ;  /* 0x00000000000c7947 */ /* 0x000fec0003800000 */
.L_x_283:
[----:B------:R-:W0:Y:S01]  /*b0d0*/  MUFU.RSQ R2, -QNAN ;  /* 0xffc0000000027908 */ /* 0x000e220000001400 */
[----:B------:R-:W-:Y:S05]  /*b0e0*/  BRA `(.L_x_290) ;  /* 0x0000000000047947 */ /* 0x000fea0003800000 */
.L_x_282:
[----:B------:R-:W-:-:S07]  /*b0f0*/  FADD.FTZ R2, R2, R3 ;  /* 0x0000000302027221 */ /* 0x000fce0000010000 */
.L_x_290:
[----:B------:R-:W-:Y:S05]  /*b100*/  BSYNC.RECONVERGENT B0 ;  /* 0x0000000000007941 */ /* 0x000fea0003800200 */
.L_x_280:
[----:B------:R-:W-:Y:S01]  /*b110*/  HFMA2 R17, -RZ, RZ, 0, 0 ;  /* 0x00000000ff117431 */ /* 0x000fe200000001ff */
[----:B------:R-:W-:-:S04]  /*b120*/  MOV R16, R4 ;  /* 0x0000000400107202 */ /* 0x000fc80000000f00 */
[----:B0-----:R-:W-:Y:S05]  /*b130*/  RET.REL.NODEC R16 `(dma_ms1p_tiled_f32_tx1_ty2) ;  /* 0xffffff4c10b07950 */ /* 0x001fea0003c3ffff */
.L_x_291:
        /* <DEDUP_REMOVED lines=12> */
.L_x_775:


//--------------------- .text.dma_many_series_one_param_f32 --------------------------
	.section	.text.dma_many_series_one_param_f32,"ax",@progbits
	.align	128
        .global         dma_many_series_one_param_f32
        .type           dma_many_series_one_param_f32,@function
        .size           dma_many_series_one_param_f32,(.L_x_777 - dma_many_series_one_param_f32)
        .other          dma_many_series_one_param_f32,@"STO_CUDA_ENTRY STV_DEFAULT"
dma_many_series_one_param_f32:
.text.dma_many_series_one_param_f32:
[----:B------:R-:W-:Y:S08]  /*0000*/  LDC R1, c[0x0][0x37c] ;  /* 0x0000df00ff017b82 */ /* 0x000ff00000000800 */
[----:B------:R-:W0:Y:S08]  /*0010*/  S2UR UR21, SR_CTAID.X ;  /* 0x00000000001579c3 */ /* 0x000e300000002500 */
[----:B------:R-:W0:Y:S02]  /*0020*/  LDC R2, c[0x0][0x39c] ;  /* 0x0000e700ff027b82 */ /* 0x000e240000000800 */
[----:B0-----:R-:W-:-:S13]  /*0030*/  ISETP.LE.AND P0, PT, R2, UR21, PT ;  /* 0x0000001502007c0c */ /* 0x001fda000bf03270 */
[----:B------:R-:W-:Y:S05]  /*0040*/  @P0 EXIT ;  /* 0x000000000000094d */ /* 0x000fea0003800000 */
[----:B------:R-:W0:Y:S01]  /*0050*/  LDC R0, c[0x0][0x398] ;  /* 0x0000e600ff007b82 */ /* 0x000e220000000800 */
[----:B------:R-:W1:Y:S01]  /*0060*/  S2R R4, SR_TID.X ;  /* 0x0000000000047919 */ /* 0x000e620000002100 */
[----:B------:R-:W2:Y:S02]  /*0070*/  LDCU.64 UR10, c[0x0][0x388] ;  /* 0x00007100ff0a77ac */ /* 0x000ea40008000a00 */
[----:B--2---:R-:W-:-:S04]  /*0080*/  MOV R3, UR11 ;  /* 0x0000000b00037c02 */ /* 0x004fc80008000f00 */
[----:B0-----:R-:W-:-:S04]  /*0090*/  VIMNMX3 R3, R0, UR10, R3, PT ;  /* 0x0000000a00037c0f */ /* 0x001fc8000b800103 */
[----:B------:R-:W-:-:S04]  /*00a0*/  ISETP.GE.AND P0, PT, R3, 0x1, PT ;  /* 0x000000010300780c */ /* 0x000fc80003f06270 */
[----:B-1----:R-:W-:-:S13]  /*00b0*/  ISETP.NE.OR P0, PT, R4, RZ, !P0 ;  /* 0x000000ff0400720c */ /* 0x002fda0004705670 */
[----:B------:R-:W-:Y:S05]  /*00c0*/  @P0 EXIT ;  /* 0x000000000000094d */ /* 0x000fea0003800000 */
[C---:B------:R-:W-:Y:S01]  /*00d0*/  ISETP.GE.U32.AND P0, PT, R0.reuse, 0x8, PT ;  /* 0x000000080000780c */ /* 0x040fe20003f06070 */
[----:B------:R-:W0:Y:S01]  /*00e0*/  LDCU.64 UR18, c[0x0][0x358] ;  /* 0x00006b00ff1277ac */ /* 0x000e220008000a00 */
[----:B------:R-:W-:Y:S01]  /*00f0*/  LOP3.LUT R24, R0, 0x7, RZ, 0xc0, !PT ;  /* 0x0000000700187812 */ /* 0x000fe200078ec0ff */
[----:B------:R-:W-:-:S03]  /*0100*/  HFMA2 R3, -RZ, RZ, 0, 0 ;  /* 0x00000000ff037431 */ /* 0x000fc600000001ff */
[----:B------:R-:W-:-:S07]  /*0110*/  ISETP.NE.AND P1, PT, R24, RZ, PT ;  /* 0x000000ff1800720c */ /* 0x000fce0003f25270 */
[----:B------:R-:W-:Y:S06]  /*0120*/  @!P0 BRA `(.L_x_292) ;  /* 0x0000000000608947 */ /* 0x000fec0003800000 */
[----:B------:R-:W1:Y:S01]  /*0130*/  LDC.64 R20, c[0x0][0x3b0] ;  /* 0x0000ec00ff147b82 */ /* 0x000e620000000a00 */
[----:B------:R-:W-:Y:S02]  /*0140*/  LOP3.LUT R3, R0, 0x7ffffff8, RZ, 0xc0, !PT ;  /* 0x7ffffff800037812 */ /* 0x000fe400078ec0ff */
[----:B------:R-:W-:-:S07]  /*0150*/  MOV R22, RZ ;  /* 0x000000ff00167202 */ /* 0x000fce0000000f00 */
.L_x_293:
[C---:B--2---:R-:W-:Y:S01]  /*0160*/  IMAD R5, R22.reuse, R2, UR21 ;  /* 0x0000001516057e24 */ /* 0x044fe2000f8e0202 */
[----:B------:R-:W-:Y:S02]  /*0170*/  MOV R23, 0x7fc00000 ;  /* 0x7fc0000000177802 */ /* 0x000fe40000000f00 */
[----:B------:R-:W-:Y:S01]  /*0180*/  IADD3 R22, PT, PT, R22, 0x8, RZ ;  /* 0x0000000816167810 */ /* 0x000fe20007ffe0ff */
[----:B-1----:R-:W-:-:S03]  /*0190*/  IMAD.WIDE R4, R5, 0x4, R20 ;  /* 0x0000000405047825 */ /* 0x002fc600078e0214 */
[----:B------:R-:W-:Y:S02]  /*01a0*/  ISETP.NE.AND P0, PT, R22, R3, PT ;  /* 0x000000031600720c */ /* 0x000fe40003f05270 */
[----:B0-----:R2:W-:Y:S01]  /*01b0*/  STG.E desc[UR18][R4.64], R23 ;  /* 0x0000001704007986 */ /* 0x0015e2000c101912 */
        /* <DEDUP_REMOVED lines=15> */
.L_x_292:
[----:B------:R-:W-:Y:S05]  /*02b0*/  @!P1 BRA `(.L_x_294) ;  /* 0x0000000000889947 */ /* 0x000fea0003800000 */
[----:B------:R-:W-:Y:S02]  /*02c0*/  ISETP.GE.U32.AND P0, PT, R24, 0x4, PT ;  /* 0x000000041800780c */ /* 0x000fe40003f06070 */
[----:B--2---:R-:W-:-:S04]  /*02d0*/  LOP3.LUT R12, R0, 0x3, RZ, 0xc0, !PT ;  /* 0x00000003000c7812 */ /* 0x004fc800078ec0ff */
[----:B------:R-:W-:-:S07]  /*02e0*/  ISETP.NE.AND P1, PT, R12, RZ, PT ;  /* 0x000000ff0c00720c */ /* 0x000fce0003f25270 */
[----:B------:R-:W-:Y:S06]  /*02f0*/  @!P0 BRA `(.L_x_295) ;  /* 0x0000000000308947 */ /* 0x000fec0003800000 */
[----:B------:R-:W1:Y:S01]  /*0300*/  LDC.64 R4, c[0x0][0x3b0] ;  /* 0x0000ec00ff047b82 */ /* 0x000e620000000a00 */
[C---:B------:R-:W-:Y:S01]  /*0310*/  IMAD R7, R3.reuse, R2, UR21 ;  /* 0x0000001503077e24 */ /* 0x040fe2000f8e0202 */
[----:B------:R-:W-:Y:S02]  /*0320*/  MOV R13, 0x7fc00000 ;  /* 0x7fc00000000d7802 */ /* 0x000fe40000000f00 */
[----:B------:R-:W-:Y:S01]  /*0330*/  IADD3 R3, PT, PT, R3, 0x4, RZ ;  /* 0x0000000403037810 */ /* 0x000fe20007ffe0ff */
[----:B-1----:R-:W-:-:S05]  /*0340*/  IMAD.WIDE R4, R7, 0x4, R4 ;  /* 0x0000000407047825 */ /* 0x002fca00078e0204 */
[----:B0-----:R1:W-:Y:S01]  /*0350*/  STG.E desc[UR18][R4.64], R13 ;  /* 0x0000000d04007986 */ /* 0x0013e2000c101912 */
[----:B------:R-:W-:-:S05]  /*0360*/  IMAD.WIDE R6, R2, 0x4, R4 ;  /* 0x0000000402067825 */ /* 0x000fca00078e0204 */
[----:B------:R1:W-:Y:S01]  /*0370*/  STG.E desc[UR18][R6.64], R13 ;  /* 0x0000000d06007986 */ /* 0x0003e2000c101912 */
[----:B------:R-:W-:-:S05]  /*0380*/  IMAD.WIDE R8, R2, 0x4, R6 ;  /* 0x0000000402087825 */ /* 0x000fca00078e0206 */
[----:B------:R1:W-:Y:S01]  /*0390*/  STG.E desc[UR18][R8.64], R13 ;  /* 0x0000000d08007986 */ /* 0x0003e2000c101912 */
[----:B------:R-:W-:-:S05]  /*03a0*/  IMAD.WIDE R10, R2, 0x4, R8 ;  /* 0x00000004020a7825 */ /* 0x000fca00078e0208 */
[----:B------:R1:W-:Y:S02]  /*03b0*/  STG.E desc[UR18][R10.64], R13 ;  /* 0x0000000d0a007986 */ /* 0x0003e4000c101912 */
.L_x_295:
[----:B------:R-:W-:Y:S05]  /*03c0*/  @!P1 BRA `(.L_x_294) ;  /* 0x0000000000449947 */ /* 0x000fea0003800000 */
[----:B-1----:R-:W-:Y:S02]  /*03d0*/  LOP3.LUT R4, R0, 0x1, RZ, 0xc0, !PT ;  /* 0x0000000100047812 */ /* 0x002fe400078ec0ff */
[----:B------:R-:W-:Y:S02]  /*03e0*/  ISETP.NE.AND P0, PT, R12, 0x1, PT ;  /* 0x000000010c00780c */ /* 0x000fe40003f05270 */
[----:B------:R-:W-:-:S13]  /*03f0*/  ISETP.NE.U32.AND P1, PT, R4, 0x1, PT ;  /* 0x000000010400780c */ /* 0x000fda0003f25070 */
[----:B------:R-:W1:Y:S01]  /*0400*/  @!P1 LDC.64 R8, c[0x0][0x3b0] ;  /* 0x0000ec00ff089b82 */ /* 0x000e620000000a00 */
[----:B------:R-:W-:Y:S05]  /*0410*/  @!P0 BRA `(.L_x_296) ;  /* 0x0000000000208947 */ /* 0x000fea0003800000 */
[----:B------:R-:W2:Y:S01]  /*0420*/  LDC.64 R4, c[0x0][0x3b0] ;  /* 0x0000ec00ff047b82 */ /* 0x000ea20000000a00 */
[C---:B------:R-:W-:Y:S01]  /*0430*/  IMAD R7, R3.reuse, R2, UR21 ;  /* 0x0000001503077e24 */ /* 0x040fe2000f8e0202 */
[----:B------:R-:W-:Y:S02]  /*0440*/  MOV R11, 0x7fc00000 ;  /* 0x7fc00000000b7802 */ /* 0x000fe40000000f00 */
[----:B------:R-:W-:Y:S01]  /*0450*/  IADD3 R3, PT, PT, R3, 0x2, RZ ;  /* 0x0000000203037810 */ /* 0x000fe20007ffe0ff */
[----:B--2---:R-:W-:-:S05]  /*0460*/  IMAD.WIDE R4, R7, 0x4, R4 ;  /* 0x0000000407047825 */ /* 0x004fca00078e0204 */
[----:B0-----:R2:W-:Y:S01]  /*0470*/  STG.E desc[UR18][R4.64], R11 ;  /* 0x0000000b04007986 */ /* 0x0015e2000c101912 */
[----:B------:R-:W-:-:S05]  /*0480*/  IMAD.WIDE R6, R2, 0x4, R4 ;  /* 0x0000000402067825 */ /* 0x000fca00078e0204 */
[----:B------:R2:W-:Y:S02]  /*0490*/  STG.E desc[UR18][R6.64], R11 ;  /* 0x0000000b06007986 */ /* 0x0005e4000c101912 */
.L_x_296:
[----:B------:R-:W-:Y:S01]  /*04a0*/  @!P1 IMAD R3, R3, R2, UR21 ;  /* 0x0000001503039e24 */ /* 0x000fe2000f8e0202 */
[----:B--2---:R-:W-:-:S03]  /*04b0*/  @!P1 MOV R5, 0x7fc00000 ;  /* 0x7fc0000000059802 */ /* 0x004fc60000000f00 */
[----:B-1----:R-:W-:-:S05]  /*04c0*/  @!P1 IMAD.WIDE R2, R3, 0x4, R8 ;  /* 0x0000000403029825 */ /* 0x002fca00078e0208 */
[----:B0-----:R3:W-:Y:S02]  /*04d0*/  @!P1 STG.E desc[UR18][R2.64], R5 ;  /* 0x0000000502009986 */ /* 0x0017e4000c101912 */
.L_x_294:
[----:B---3--:R-:W3:Y:S01]  /*04e0*/  LDC.64 R2, c[0x0][0x3a0] ;  /* 0x0000e800ff027b82 */ /* 0x008ee20000000a00 */
[----:B-12---:R-:W-:-:S05]  /*04f0*/  MOV R5, UR21 ;  /* 0x0000001500057c02 */ /* 0x006fca0008000f00 */
[----:B---3--:R-:W-:-:S06]  /*0500*/  IMAD.WIDE.U32 R2, R5, 0x4, R2 ;  /* 0x0000000405027825 */ /* 0x008fcc00078e0002 */
[----:B0-----:R-:W2:Y:S02]  /*0510*/  LDG.E.CONSTANT R3, desc[UR18][R2.64] ;  /* 0x0000001202037981 */ /* 0x001ea4000c1e9900 */
[----:B--2---:R-:W-:-:S13]  /*0520*/  ISETP.GE.AND P0, PT, R3, R0, PT ;  /* 0x000000000300720c */ /* 0x004fda0003f06270 */
[----:B------:R-:W-:Y:S05]  /*0530*/  @P0 EXIT ;  /* 0x000000000000094d */ /* 0x000fea0003800000 */
[----:B------:R-:W0:Y:S01]  /*0540*/  LDCU UR13, c[0x0][0x3a8] ;  /* 0x00007500ff0d77ac */ /* 0x000e220008000800 */
[----:B------:R-:W-:Y:S01]  /*0550*/  R2UR UR9, R3 ;  /* 0x00000000030972ca */ /* 0x000fe200000e0000 */
[----:B------:R-:W-:Y:S02]  /*0560*/  UISETP.GE.U32.AND UP0, UPT, UR10, 0x2, UPT ;  /* 0x000000020a00788c */ /* 0x000fe4000bf06070 */
[----:B------:R-:W-:-:S04]  /*0570*/  USHF.R.U32.HI UR8, URZ, 0x1, UR10 ;  /* 0x00000001ff087899 */ /* 0x000fc8000801160a */
[----:B------:R-:W-:Y:S02]  /*0580*/  PLOP3.LUT P0, PT, PT, PT, UP0, 0x80, 0x8 ;  /* 0x000000000008781c */ /* 0x000fe40003f0f008 */
[----:B------:R-:W-:-:S03]  /*0590*/  PLOP3.LUT P1, PT, PT, PT, UP0, 0x80, 0x8 ;  /* 0x000000000008781c */ /* 0x000fc60003f2f008 */
[----:B------:R-:W-:Y:S02]  /*05a0*/  @UP0 UIADD3 UR6, UPT, UPT, UR8, 0x1, URZ ;  /* 0x0000000108060890 */ /* 0x000fe4000fffe0ff */
[----:B0-----:R-:W-:-:S04]  /*05b0*/  UISETP.LT.AND UP1, UPT, UR13, 0x1, UPT ;  /* 0x000000010d00788c */ /* 0x001fc8000bf21270 */
[----:B------:R-:W-:-:S04]  /*05c0*/  USEL UR13, UR13, 0x1, !UP1 ;  /* 0x000000010d0d7887 */ /* 0x000fc8000c800000 */
[----:B------:R-:W-:-:S04]  /*05d0*/  UIADD3 UR4, UPT, UPT, UR13, 0x1, URZ ;  /* 0x000000010d047890 */ /* 0x000fc8000fffe0ff */
[----:B------:R-:W-:-:S04]  /*05e0*/  UIMAD.WIDE.U32 UR4, UR4, UR13, URZ ;  /* 0x0000000d040472a5 */ /* 0x000fc8000f8e00ff */
[----:B------:R-:W-:Y:S02]  /*05f0*/  USHF.R.U64 UR7, UR4, 0x1, UR5 ;  /* 0x0000000104077899 */ /* 0x000fe40008001205 */
[----:B------:R-:W-:-:S03]  /*0600*/  @UP0 UIMAD.WIDE.U32 UR4, UR6, UR8, URZ ;  /* 0x00000008060402a5 */ /* 0x000fc6000f8e00ff */
[----:B------:R-:W-:Y:S01]  /*0610*/  UMOV UR6, 0x3f800000 ;  /* 0x3f80000000067882 */ /* 0x000fe20000000000 */
[----:B------:R-:W-:Y:S01]  /*0620*/  I2FP.F32.S32 R0, UR7 ;  /* 0x0000000700007c45 */ /* 0x000fe20008201400 */
[----:B------:R-:W-:-:S03]  /*0630*/  @UP0 USHF.R.U64 UR4, UR4, 0x1, UR5 ;  /* 0x0000000104040899 */ /* 0x000fc60008001205 */
[----:B------:R-:W-:-:S03]  /*0640*/  IADD3 R2, PT, PT, R0, 0x1800000, RZ ;  /* 0x0180000000027810 */ /* 0x000fc60007ffe0ff */
[----:B------:R-:W-:Y:S02]  /*0650*/  @P0 I2FP.F32.S32 R4, UR4 ;  /* 0x0000000400040c45 */ /* 0x000fe40008201400 */
[----:B------:R-:W-:Y:S02]  /*0660*/  LOP3.LUT R2, R2, 0x7f800000, RZ, 0xc0, !PT ;  /* 0x7f80000002027812 */ /* 0x000fe400078ec0ff */
[----:B------:R-:W-:Y:S02]  /*0670*/  @P1 R2UR UR6, R4 ;  /* 0x00000000040612ca */ /* 0x000fe400000e0000 */
[----:B------:R-:W-:-:S13]  /*0680*/  ISETP.GT.U32.AND P0, PT, R2, 0x1ffffff, PT ;  /* 0x01ffffff0200780c */ /* 0x000fda0003f04070 */
[----:B------:R-:W-:Y:S05]  /*0690*/  @P0 BRA `(.L_x_297) ;  /* 0x0000000000100947 */ /* 0x000fea0003800000 */
[----:B------:R-:W-:-:S07]  /*06a0*/  MOV R7, 0x6c0 ;  /* 0x000006c000077802 */ /* 0x000fce0000000f00 */
[----:B------:R-:W-:Y:S05]  /*06b0*/  CALL.REL.NOINC `($__internal_4_$__cuda_sm20_rcp_rn_f32_slowpath) ;  /* 0x0000009c00747944 */ /* 0x000fea0003c00000 */
[----:B------:R-:W-:Y:S01]  /*06c0*/  MOV R25, R10 ;  /* 0x0000000a00197202 */ /* 0x000fe20000000f00 */
[----:B------:R-:W-:Y:S06]  /*06d0*/  BRA `(.L_x_298) ;  /* 0x0000000000107947 */ /* 0x000fec0003800000 */
.L_x_297:
[----:B------:R-:W0:Y:S02]  /*06e0*/  MUFU.RCP R25, R0 ;  /* 0x0000000000197308 */ /* 0x000e240000001000 */
[----:B0-----:R-:W-:-:S04]  /*06f0*/  FFMA R2, R0, R25, -1 ;  /* 0xbf80000000027423 */ /* 0x001fc80000000019 */
[----:B------:R-:W-:-:S04]  /*0700*/  FADD.FTZ R2, -R2, -RZ ;  /* 0x800000ff02027221 */ /* 0x000fc80000010100 */
[----:B------:R-:W-:-:S07]  /*0710*/  FFMA R25, R25, R2, R25 ;  /* 0x0000000219197223 */ /* 0x000fce0000000019 */
.L_x_298:
[----:B------:R-:W0:Y:S02]  /*0720*/  LDCU UR4, c[0x0][0x38c] ;  /* 0x00007180ff0477ac */ /* 0x000e240008000800 */
[----:B0-----:R-:W-:Y:S01]  /*0730*/  I2FP.F32.U32 R24, UR4 ;  /* 0x0000000400187c45 */ /* 0x001fe20008201000 */
        /* <DEDUP_REMOVED lines=9> */
[----:B------:R-:W-:-:S05]  /*07d0*/  FFMA R2, R0, R2, R5 ;  /* 0x0000000200027223 */ /* 0x000fca0000000005 */
[----:B------:R-:W-:Y:S01]  /*07e0*/  R2UR UR23, R2 ;  /* 0x00000000021772ca */ /* 0x000fe200000e0000 */
[----:B-1----:R-:W-:-:S14]  /*07f0*/  @!P0 BRA `(.L_x_299) ;  /* 0x0000000000108947 */ /* 0x002fdc0003800000 */
[----:B------:R-:W-:Y:S01]  /*0800*/  HFMA2 R2, -RZ, RZ, 2, 0 ;  /* 0x40000000ff027431 */ /* 0x000fe200000001ff */
[----:B------:R-:W-:-:S07]  /*0810*/  MOV R12, 0x830 ;  /* 0x00000830000c7802 */ /* 0x000fce0000000f00 */
[----:B------:R-:W-:Y:S05]  /*0820*/  CALL.REL.NOINC `($__internal_5_$__cuda_sm3x_div_rn_noftz_f32_slowpath) ;  /* 0x0000009c00ec7944 */ /* 0x000fea0003c00000 */
[----:B------:R-:W-:-:S15]  /*0830*/  R2UR UR23, R2 ;  /* 0x00000000021772ca */ /* 0x000fde00000e0000 */
.L_x_299:
[----:B------:R-:W-:Y:S01]  /*0840*/  I2FP.F32.U32 R23, UR13 ;  /* 0x0000000d00177c45 */ /* 0x000fe20008201000 */
[----:B------:R-:W-:Y:S01]  /*0850*/  UMOV UR7, 0x40000000 ;  /* 0x4000000000077882 */ /* 0x000fe20000000000 */
[----:B------:R-:W0:Y:S01]  /*0860*/  LDCU.64 UR4, c[0x0][0x388] ;  /* 0x00007100ff0477ac */ /* 0x000e220008000a00 */
[----:B------:R-:W-:Y:S02]  /*0870*/  MOV R2, UR7 ;  /* 0x0000000700027c02 */ /* 0x000fe40008000f00 */
[----:B------:R-:W-:Y:S01]  /*0880*/  FADD R3, R23, 1 ;  /* 0x3f80000017037421 */ /* 0x000fe20000000000 */
[----:B------:R-:W-:-:S03]  /*0890*/  UIADD3 UR24, UPT, UPT, UR8, -0x1, URZ ;  /* 0xffffffff08187890 */ /* 0x000fc6000fffe0ff */
[----:B------:R-:W1:Y:S01]  /*08a0*/  MUFU.RCP R4, R3 ;  /* 0x0000000300047308 */ /* 0x000e620000001000 */
[----:B------:R-:W-:-:S04]  /*08b0*/  USEL UR12, UR24, URZ, UP0 ;  /* 0x000000ff180c7287 */ /* 0x000fc80008000000 */
[----:B------:R-:W-:-:S03]  /*08c0*/  UIADD3 UR12, UPT, UPT, UR9, UR12, URZ ;  /* 0x0000000c090c7290 */ /* 0x000fc6000fffe0ff */
[----:B------:R-:W2:Y:S01]  /*08d0*/  FCHK P0, R2, R3 ;  /* 0x0000000302007302 */ /* 0x000ea20000000000 */
[----:B0-----:R-:W-:Y:S02]  /*08e0*/  UIADD3 UR10, UPT, UPT, UR9, -0x1, UR5 ;  /* 0xffffffff090a7890 */ /* 0x001fe4000fffe005 */
[----:B------:R-:W-:Y:S01]  /*08f0*/  UIADD3 UR11, UPT, UPT, UR9, -0x1, UR4 ;  /* 0xffffffff090b7890 */ /* 0x000fe2000fffe004 */
[----:B-1----:R-:W-:-:S04]  /*0900*/  FFMA R5, -R3, R4, 1 ;  /* 0x3f80000003057423 */ /* 0x002fc80000000104 */
[----:B------:R-:W-:-:S04]  /*0910*/  FFMA R4, R4, R5, R4 ;  /* 0x0000000504047223 */ /* 0x000fc80000000004 */
[----:B------:R-:W-:-:S04]  /*0920*/  FFMA R5, R4, 2, RZ ;  /* 0x4000000004057823 */ /* 0x000fc800000000ff */
[----:B------:R-:W-:-:S04]  /*0930*/  FFMA R0, -R3, R5, 2 ;  /* 0x4000000003007423 */ /* 0x000fc80000000105 */
[----:B------:R-:W-:Y:S01]  /*0940*/  FFMA R4, R4, R0, R5 ;  /* 0x0000000004047223 */ /* 0x000fe20000000005 */
[----:B--2---:R-:W-:Y:S06]  /*0950*/  @!P0 BRA `(.L_x_300) ;  /* 0x0000000000108947 */ /* 0x004fec0003800000 */
[----:B------:R-:W-:Y:S01]  /*0960*/  HFMA2 R2, -RZ, RZ, 2, 0 ;  /* 0x40000000ff027431 */ /* 0x000fe200000001ff */
[----:B------:R-:W-:-:S07]  /*0970*/  MOV R12, 0x990 ;  /* 0x00000990000c7802 */ /* 0x000fce0000000f00 */
[----:B------:R-:W-:Y:S05]  /*0980*/  CALL.REL.NOINC `($__internal_5_$__cuda_sm3x_div_rn_noftz_f32_slowpath) ;  /* 0x0000009c00947944 */ /* 0x000fea0003c00000 */
[----:B------:R-:W-:-:S07]  /*0990*/  MOV R4, R2 ;  /* 0x0000000200047202 */ /* 0x000fce0000000f00 */
.L_x_300:
        /* <DEDUP_REMOVED lines=16> */
[----:B------:R-:W-:Y:S05]  /*0aa0*/  CALL.REL.NOINC `($__internal_5_$__cuda_sm3x_div_rn_noftz_f32_slowpath) ;  /* 0x0000009c004c7944 */ /* 0x000fea0003c00000 */
[----:B------:R-:W-:-:S07]  /*0ab0*/  MOV R0, R2 ;  /* 0x0000000200007202 */ /* 0x000fce0000000f00 */
.L_x_301:
[----:B------:R-:W0:Y:S01]  /*0ac0*/  LDCU UR4, c[0x0][0x394] ;  /* 0x00007280ff0477ac */ /* 0x000e220008000800 */
[----:B------:R-:W-:Y:S02]  /*0ad0*/  MOV R22, UR23 ;  /* 0x0000001700167c02 */ /* 0x000fe40008000f00 */
[----:B------:R-:W-:Y:S01]  /*0ae0*/  I2FP.F32.U32 R21, UR8 ;  /* 0x0000000800157c45 */ /* 0x000fe20008201000 */
[----:B------:R-:W1:Y:S02]  /*0af0*/  LDCU UR5, c[0x0][0x388] ;  /* 0x00007100ff0577ac */ /* 0x000e640008000800 */
[----:B------:R-:W-:Y:S01]  /*0b00*/  FADD R22, -R22, 1 ;  /* 0x3f80000016167421 */ /* 0x000fe20000000100 */
[----:B0-----:R-:W-:Y:S01]  /*0b10*/  UISETP.NE.AND UP0, UPT, UR4, URZ, UPT ;  /* 0x000000ff0400728c */ /* 0x001fe2000bf05270 */
[----:B-1----:R-:W-:-:S08]  /*0b20*/  I2FP.F32.U32 R20, UR5 ;  /* 0x0000000500147c45 */ /* 0x002fd00008201000 */
[----:B------:R-:W-:Y:S05]  /*0b30*/  BRA.U UP0, `(.L_x_302) ;  /* 0x0000004500f87547 */ /* 0x000fea000b800000 */
        /* <DEDUP_REMOVED lines=9> */
[----:B------:R-:W-:Y:S05]  /*0bd0*/  CALL.REL.NOINC `($__internal_4_$__cuda_sm20_rcp_rn_f32_slowpath) ;  /* 0x00000098002c7944 */ /* 0x000fea0003c00000 */
[----:B------:R-:W-:Y:S01]  /*0be0*/  MOV R11, R10 ;  /* 0x0000000a000b7202 */ /* 0x000fe20000000f00 */
[----:B------:R-:W-:Y:S06]  /*0bf0*/  BRA `(.L_x_304) ;  /* 0x0000000000107947 */ /* 0x000fec0003800000 */
.L_x_303:
[----:B------:R-:W0:Y:S02]  /*0c00*/  MUFU.RCP R11, R0 ;  /* 0x00000000000b7308 */ /* 0x000e240000001000 */
[----:B0-----:R-:W-:-:S04]  /*0c10*/  FFMA R2, R0, R11, -1 ;  /* 0xbf80000000027423 */ /* 0x001fc8000000000b */
[----:B------:R-:W-:-:S04]  /*0c20*/  FADD.FTZ R2, -R2, -RZ ;  /* 0x800000ff02027221 */ /* 0x000fc80000010100 */
[----:B------:R-:W-:-:S07]  /*0c30*/  FFMA R11, R11, R2, R11 ;  /* 0x000000020b0b7223 */ /* 0x000fce000000000b */
.L_x_304:
[----:B------:R-:W-:-:S04]  /*0c40*/  UIADD3 UR4, UPT, UPT, UR6, 0x1800000, URZ ;  /* 0x0180000006047890 */ /* 0x000fc8000fffe0ff */
[----:B------:R-:W-:-:S04]  /*0c50*/  ULOP3.LUT UR4, UR4, 0x7f800000, URZ, 0xc0, !UPT ;  /* 0x7f80000004047892 */ /* 0x000fc8000f8ec0ff */
[----:B------:R-:W-:-:S09]  /*0c60*/  UISETP.GT.U32.AND UP0, UPT, UR4, 0x1ffffff, UPT ;  /* 0x01ffffff0400788c */ /* 0x000fd2000bf04070 */
[----:B------:R-:W-:Y:S05]  /*0c70*/  BRA.U UP0, `(.L_x_305) ;  /* 0x0000000100107547 */ /* 0x000fea000b800000 */
[----:B------:R-:W-:Y:S02]  /*0c80*/  MOV R0, UR6 ;  /* 0x0000000600007c02 */ /* 0x000fe40008000f00 */
[----:B------:R-:W-:-:S07]  /*0c90*/  MOV R7, 0xcb0 ;  /* 0x00000cb000077802 */ /* 0x000fce0000000f00 */
[----:B------:R-:W-:Y:S05]  /*0ca0*/  CALL.REL.NOINC `($__internal_4_$__cuda_sm20_rcp_rn_f32_slowpath) ;  /* 0x0000009400f87944 */ /* 0x000fea0003c00000 */
[----:B------:R-:W-:Y:S05]  /*0cb0*/  BRA `(.L_x_306) ;  /* 0x0000000000147947 */ /* 0x000fea0003800000 */
.L_x_305:
[----:B------:R-:W0:Y:S01]  /*0cc0*/  MUFU.RCP R10, UR6 ;  /* 0x00000006000a7d08 */ /* 0x000e220008001000 */
[----:B------:R-:W-:-:S05]  /*0cd0*/  MOV R3, UR6 ;  /* 0x0000000600037c02 */ /* 0x000fca0008000f00 */
[----:B0-----:R-:W-:-:S04]  /*0ce0*/  FFMA R0, R10, R3, -1 ;  /* 0xbf8000000a007423 */ /* 0x001fc80000000003 */
[----:B------:R-:W-:-:S04]  /*0cf0*/  FADD.FTZ R3, -R0, -RZ ;  /* 0x800000ff00037221 */ /* 0x000fc80000010100 */
[----:B------:R-:W-:-:S07]  /*0d00*/  FFMA R10, R10, R3, R10 ;  /* 0x000000030a0a7223 */ /* 0x000fce000000000a */
.L_x_306:
[----:B------:R-:W0:Y:S01]  /*0d10*/  LDCU UR14, c[0x0][0x3a8] ;  /* 0x00007500ff0e77ac */ /* 0x000e220008000800 */
[----:B------:R-:W-:Y:S01]  /*0d20*/  HFMA2 R9, -RZ, RZ, 0, 0 ;  /* 0x00000000ff097431 */ /* 0x000fe200000001ff */
[----:B------:R-:W-:Y:S01]  /*0d30*/  PRMT R8, RZ, 0x7610, R8 ;  /* 0x00007610ff087816 */ /* 0x000fe20000000008 */
[----:B------:R-:W-:Y:S01]  /*0d40*/  HFMA2 R5, -RZ, RZ, 0, 0 ;  /* 0x00000000ff057431 */ /* 0x000fe200000001ff */
[----:B------:R-:W1:Y:S01]  /*0d50*/  LDCU.64 UR4, c[0x0][0x388] ;  /* 0x00007100ff0477ac */ /* 0x000e620008000a00 */
[----:B------:R-:W-:Y:S02]  /*0d60*/  MOV R13, 0x7fc00000 ;  /* 0x7fc00000000d7802 */ /* 0x000fe40000000f00 */
[----:B------:R-:W-:Y:S02]  /*0d70*/  CS2R R16, SRZ ;  /* 0x0000000000107805 */ /* 0x000fe4000001ff00 */
[----:B------:R-:W-:Y:S02]  /*0d80*/  PRMT R7, RZ, 0x7610, R7 ;  /* 0x00007610ff077816 */ /* 0x000fe40000000007 */
[----:B------:R-:W-:-:S02]  /*0d90*/  CS2R R18, SRZ ;  /* 0x0000000000127805 */ /* 0x000fc4000001ff00 */
[----:B------:R-:W-:Y:S02]  /*0da0*/  PRMT R6, RZ, 0x7610, R6 ;  /* 0x00007610ff067816 */ /* 0x000fe40000000006 */
[----:B------:R-:W-:Y:S02]  /*0db0*/  CS2R R26, SRZ ;  /* 0x00000000001a7805 */ /* 0x000fe4000001ff00 */
[----:B------:R-:W-:Y:S02]  /*0dc0*/  PRMT R4, RZ, 0x7610, R4 ;  /* 0x00007610ff047816 */ /* 0x000fe40000000004 */
[----:B------:R-:W-:Y:S02]  /*0dd0*/  CS2R R28, SRZ ;  /* 0x00000000001c7805 */ /* 0x000fe4000001ff00 */
[----:B------:R-:W-:Y:S02]  /*0de0*/  CS2R R30, SRZ ;  /* 0x00000000001e7805 */ /* 0x000fe4000001ff00 */
[----:B------:R-:W-:Y:S01]  /*0df0*/  CS2R R32, SRZ ;  /* 0x0000000000207805 */ /* 0x000fe2000001ff00 */
[----:B0-----:R-:W-:-:S02]  /*0e00*/  UISETP.LT.AND UP0, UPT, UR14, 0x1, UPT ;  /* 0x000000010e00788c */ /* 0x001fc4000bf01270 */
[----:B-1----:R-:W-:Y:S02]  /*0e10*/  ULOP3.LUT UR6, UR5, 0x7ffffff0, URZ, 0xc0, !UPT ;  /* 0x7ffffff005067892 */ /* 0x002fe4000f8ec0ff */
[----:B------:R-:W-:Y:S02]  /*0e20*/  USHF.R.U32.HI UR7, URZ, 0x1, UR4 ;  /* 0x00000001ff077899 */ /* 0x000fe40008011604 */
[----:B------:R-:W-:Y:S02]  /*0e30*/  USEL UR14, UR14, 0x1, !UP0 ;  /* 0x000000010e0e7887 */ /* 0x000fe4000c000000 */
[----:B------:R-:W-:Y:S01]  /*0e40*/  ULOP3.LUT UR13, UR4, 0x7, URZ, 0xc0, !UPT ;  /* 0x00000007040d7892 */ /* 0x000fe2000f8ec0ff */
[----:B------:R-:W-:Y:S01]  /*0e50*/  IADD3 R34, PT, PT, RZ, -UR6, RZ ;  /* 0x80000006ff227c10 */ /* 0x000fe2000fffe0ff */
        /* <DEDUP_REMOVED lines=8> */
[----:B------:R-:W-:Y:S02]  /*0ee0*/  UIADD3 UR13, UPT, UPT, UR13, -0x1, URZ ;  /* 0xffffffff0d0d7890 */ /* 0x000fe4000fffe0ff */
[----:B------:R-:W-:Y:S02]  /*0ef0*/  ULOP3.LUT UR30, UR7, 0x3ffffff8, URZ, 0xc0, !UPT ;  /* 0x3ffffff8071e7892 */ /* 0x000fe4000f8ec0ff */
[----:B------:R-:W-:Y:S02]  /*0f00*/  ULOP3.LUT UR31, UR14, 0x3, URZ, 0xc0, !UPT ;  /* 0x000000030e1f7892 */ /* 0x000fe4000f8ec0ff */
[----:B------:R-:W-:Y:S02]  /*0f10*/  ULOP3.LUT UR15, UR14, 0x7ffffff8, URZ, 0xc0, !UPT ;  /* 0x7ffffff80e0f7892 */ /* 0x000fe4000f8ec0ff */
[----:B------:R-:W-:Y:S02]  /*0f20*/  UIADD3 UR16, UPT, UPT, UR16, -0x1, URZ ;  /* 0xffffffff10107890 */ /* 0x000fe4000fffe0ff */
[----:B------:R-:W-:Y:S01]  /*0f30*/  UIADD3 UR17, UPT, UPT, UR17, -0x1, URZ ;  /* 0xffffffff11117890 */ /* 0x000fe2000fffe0ff */
[----:B------:R-:W-:Y:S01]  /*0f40*/  UMOV UR4, URZ ;  /* 0x000000ff00047c82 */ /* 0x000fe20008000000 */
[----:B------:R-:W-:-:S10]  /*0f50*/  UMOV UR5, URZ ;  /* 0x000000ff00057c82 */ /* 0x000fd40008000000 */
.L_x_339:
[----:B------:R-:W0:Y:S01]  /*0f60*/  LDC R41, c[0x0][0x39c] ;  /* 0x0000e700ff297b82 */ /* 0x000e220000000800 */
[----:B------:R-:W-:-:S07]  /*0f70*/  MOV R0, UR9 ;  /* 0x0000000900007c02 */ /* 0x000fce0008000f00 */
[----:B------:R-:W1:Y:S01]  /*0f80*/  LDC.64 R2, c[0x0][0x380] ;  /* 0x0000e000ff027b82 */ /* 0x000e620000000a00 */
[----:B0-----:R-:W-:-:S04]  /*0f90*/  IMAD R35, R41, R0, UR21 ;  /* 0x0000001529237e24 */ /* 0x001fc8000f8e0200 */
[----:B-1----:R-:W-:-:S05]  /*0fa0*/  IMAD.WIDE R14, R35, 0x4, R2 ;  /* 0x00000004230e7825 */ /* 0x002fca00078e0202 */
[----:B------:R-:W2:Y:S01]  /*0fb0*/  LDG.E.CONSTANT R0, desc[UR18][R14.64] ;  /* 0x000000120e007981 */ /* 0x000ea2000c1e9900 */
[----:B------:R-:W-:Y:S02]  /*0fc0*/  LOP3.LUT P1, RZ, R4, 0xff, RZ, 0xc0, !PT ;  /* 0x000000ff04ff7812 */ /* 0x000fe4000782c0ff */
[----:B------:R-:W-:-:S11]  /*0fd0*/  MOV R4, 0x1 ;  /* 0x0000000100047802 */ /* 0x000fd60000000f00 */
[----:B------:R-:W-:Y:S01]  /*0fe0*/  @P1 PLOP3.LUT P0, PT, PT, PT, PT, 0x8, 0x80 ;  /* 0x000000000080181c */ /* 0x000fe20003f0e170 */
[----:B--2---:R-:W-:-:S04]  /*0ff0*/  @P1 FADD R12, -R5, R0 ;  /* 0x00000000050c1221 */ /* 0x004fc80000000100 */
[----:B------:R-:W-:Y:S01]  /*1000*/  @P1 FFMA R5, R12, UR23, R5 ;  /* 0x000000170c051c23 */ /* 0x000fe20008000005 */
[----:B------:R-:W-:Y:S07]  /*1010*/  @P1 BRA `(.L_x_307) ;  /* 0x0000001000001947 */ /* 0x000fee0003800000 */
[----:B------:R-:W-:Y:S01]  /*1020*/  UISETP.GE.AND UP0, UPT, UR9, UR10, UPT ;  /* 0x0000000a0900728c */ /* 0x000fe2000bf06270 */
[----:B------:R-:W-:Y:S02]  /*1030*/  PLOP3.LUT P0, PT, PT, PT, PT, 0x80, 0x8 ;  /* 0x000000000008781c */ /* 0x000fe40003f0f070 */
[----:B------:R-:W-:-:S06]  /*1040*/  PRMT R4, RZ, 0x7610, R4 ;  /* 0x00007610ff047816 */ /* 0x000fcc0000000004 */
[----:B------:R-:W-:Y:S05]  /*1050*/  BRA.U !UP0, `(.L_x_307) ;  /* 0x0000000d08f07547 */ /* 0x000fea000b800000 */
[----:B------:R-:W0:Y:S01]  /*1060*/  LDCU UR6, c[0x0][0x38c] ;  /* 0x00007180ff0677ac */ /* 0x000e220008000800 */
[----:B------:R-:W-:Y:S01]  /*1070*/  HFMA2 R45, -RZ, RZ, 0, 0 ;  /* 0x00000000ff2d7431 */ /* 0x000fe200000001ff */
[----:B0-----:R-:W-:-:S04]  /*1080*/  UIADD3 UR20, UPT, UPT, UR9, 0x1, -UR6 ;  /* 0x0000000109147890 */ /* 0x001fc8000fffe806 */
[----:B------:R-:W-:-:S09]  /*1090*/  UISETP.GT.AND UP0, UPT, UR20, UR9, UPT ;  /* 0x000000091400728c */ /* 0x000fd2000bf04270 */
[----:B------:R-:W-:Y:S05]  /*10a0*/  BRA.U UP0, `(.L_x_308) ;  /* 0x0000000d00a07547 */ /* 0x000fea000b800000 */
[----:B------:R-:W-:Y:S01]  /*10b0*/  UISETP.GE.U32.AND UP0, UPT, UR6, 0x10, UPT ;  /* 0x000000100600788c */ /* 0x000fe2000bf06070 */
[----:B------:R-:W-:Y:S02]  /*10c0*/  MOV R12, UR20 ;  /* 0x00000014000c7c02 */ /* 0x000fe40008000f00 */
[----:B------:R-:W-:Y:S02]  /*10d0*/  MOV R45, RZ ;  /* 0x000000ff002d7202 */ /* 0x000fe40000000f00 */
[----:B------:R-:W-:-:S04]  /*10e0*/  MOV R43, RZ ;  /* 0x000000ff002b7202 */ /* 0x000fc80000000f00 */
[----:B------:R-:W-:Y:S05]  /*10f0*/  BRA.U !UP0, `(.L_x_309) ;  /* 0x0000000508b47547 */ /* 0x000fea000b800000 */
[----:B------:R-:W-:Y:S01]  /*1100*/  UIADD3 UR6, UPT, UPT, UR9, -UR6, URZ ;  /* 0x8000000609067290 */ /* 0x000fe2000fffe0ff */
[----:B------:R-:W-:Y:S02]  /*1110*/  HFMA2 R36, -RZ, RZ, 0, 0 ;  /* 0x00000000ff247431 */ /* 0x000fe400000001ff */
[----:B------:R-:W-:Y:S01]  /*1120*/  IMAD R12, R12, R41, UR21 ;  /* 0x000000150c0c7e24 */ /* 0x000fe2000f8e0229 */
[----:B------:R-:W-:Y:S02]  /*1130*/  MOV R45, RZ ;  /* 0x000000ff002d7202 */ /* 0x000fe40000000f00 */
[----:B------:R-:W-:Y:S02]  /*1140*/  MOV R40, R34 ;  /* 0x0000002200287202 */ /* 0x000fe40000000f00 */
[----:B------:R-:W-:-:S07]  /*1150*/  MOV R37, UR6 ;  /* 0x0000000600257c02 */ /* 0x000fce0008000f00 */
.L_x_310:
[----:B------:R-:W-:-:S05]  /*1160*/  IMAD.WIDE R42, R12, 0x4, R2 ;  /* 0x000000040c2a7825 */ /* 0x000fca00078e0202 */
[----:B------:R-:W2:Y:S01]  /*1170*/  LDG.E.CONSTANT R44, desc[UR18][R42.64] ;  /* 0x000000122a2c7981 */ /* 0x000ea2000c1e9900 */
[----:B------:R-:W-:-:S05]  /*1180*/  IMAD.WIDE R38, R41, 0x4, R42 ;  /* 0x0000000429267825 */ /* 0x000fca00078e022a */
[----:B------:R-:W3:Y:S01]  /*1190*/  LDG.E.CONSTANT R42, desc[UR18][R38.64] ;  /* 0x00000012262a7981 */ /* 0x000ee2000c1e9900 */
[----:B------:R-:W-:-:S05]  /*11a0*/  IMAD.WIDE R14, R41, 0x4, R38 ;  /* 0x00000004290e7825 */ /* 0x000fca00078e0226 */
[----:B------:R0:W4:Y:S01]  /*11b0*/  LDG.E.CONSTANT R38, desc[UR18][R14.64] ;  /* 0x000000120e267981 */ /* 0x000122000c1e9900 */
[----:B------:R-:W-:-:S05]  /*11c0*/  IMAD.WIDE R4, R41, 0x4, R14 ;  /* 0x0000000429047825 */ /* 0x000fca00078e020e */
[----:B------:R-:W5:Y:S01]  /*11d0*/  LDG.E.CONSTANT R39, desc[UR18][R4.64] ;  /* 0x0000001204277981 */ /* 0x000f62000c1e9900 */
        /* <DEDUP_REMOVED lines=12> */
[----:B------:R-:W3:Y:S02]  /*12a0*/  LDG.E.CONSTANT R42, desc[UR18][R14.64] ;  /* 0x000000120e2a7981 */ /* 0x000ee4000c1e9900 */
[----:B------:R-:W-:Y:S01]  /*12b0*/  FADD R38, R43, R44 ;  /* 0x0000002c2b267221 */ /* 0x000fe20000000000 */
[----:B------:R-:W-:-:S04]  /*12c0*/  IMAD.WIDE R4, R41, 0x4, R14 ;  /* 0x0000000429047825 */ /* 0x000fc800078e020e */
        /* <DEDUP_REMOVED lines=8> */
[----:B0-----:R-:W-:-:S04]  /*1350*/  IMAD.WIDE R4, R41, 0x4, R38 ;  /* 0x0000000429047825 */ /* 0x001fc800078e0226 */
[----:B--2---:R-:W-:Y:S02]  /*1360*/  FADD R44, -R44, R36 ;  /* 0x000000242c2c7221 */ /* 0x004fe40000000100 */
[----:B------:R0:W2:Y:S02]  /*1370*/  LDG.E.CONSTANT R36, desc[UR18][R38.64] ;  /* 0x0000001226247981 */ /* 0x0000a4000c1e9900 */
[----:B------:R-:W-:-:S04]  /*1380*/  FADD R14, R45, R44 ;  /* 0x0000002c2d0e7221 */ /* 0x000fc80000000000 */
[----:B------:R-:W-:-:S04]  /*1390*/  FADD R45, -R45, R14 ;  /* 0x0000000e2d2d7221 */ /* 0x000fc80000000100 */
[----:B------:R-:W-:Y:S02]  /*13a0*/  FADD R45, -R44, R45 ;  /* 0x0000002d2c2d7221 */ /* 0x000fe40000000100 */
[----:B------:R4:W5:Y:S02]  /*13b0*/  LDG.E.CONSTANT R44, desc[UR18][R4.64] ;  /* 0x00000012042c7981 */ /* 0x000964000c1e9900 */
[----:B---3--:R-:W-:-:S04]  /*13c0*/  FADD R45, -R45, R42 ;  /* 0x0000002a2d2d7221 */ /* 0x008fc80000000100 */
[----:B0-----:R-:W-:-:S04]  /*13d0*/  FADD R38, R14, R45 ;  /* 0x0000002d0e267221 */ /* 0x001fc80000000000 */
[----:B------:R-:W-:-:S04]  /*13e0*/  FADD R14, -R14, R38 ;  /* 0x000000260e0e7221 */ /* 0x000fc80000000100 */
[----:B------:R-:W-:Y:S01]  /*13f0*/  FADD R42, -R45, R14 ;  /* 0x0000000e2d2a7221 */ /* 0x000fe20000000100 */
[----:B------:R-:W-:-:S05]  /*1400*/  IMAD.WIDE R14, R41, 0x4, R4 ;  /* 0x00000004290e7825 */ /* 0x000fca00078e0204 */
[----:B------:R-:W3:Y:S01]  /*1410*/  LDG.E.CONSTANT R45, desc[UR18][R14.64] ;  /* 0x000000120e2d7981 */ /* 0x000ee2000c1e9900 */
[----:B----4-:R-:W-:Y:S01]  /*1420*/  FADD R5, -R42, R43 ;  /* 0x0000002b2a057221 */ /* 0x010fe20000000100 */
[----:B------:R-:W-:-:S05]  /*1430*/  IMAD.WIDE R42, R41, 0x4, R14 ;  /* 0x00000004292a7825 */ /* 0x000fca00078e020e */
[----:B------:R0:W4:Y:S01]  /*1440*/  LDG.E.CONSTANT R14, desc[UR18][R42.64] ;  /* 0x000000122a0e7981 */ /* 0x000122000c1e9900 */
[----:B------:R-:W-:-:S04]  /*1450*/  FADD R39, R38, R5 ;  /* 0x0000000526277221 */ /* 0x000fc80000000000 */
[----:B------:R-:W-:-:S04]  /*1460*/  FADD R38, -R38, R39 ;  /* 0x0000002726267221 */ /* 0x000fc80000000100 */
[----:B------:R-:W-:-:S04]  /*1470*/  FADD R38, -R5, R38 ;  /* 0x0000002605267221 */ /* 0x000fc80000000100 */
[----:B--2---:R-:W-:-:S04]  /*1480*/  FADD R36, -R38, R36 ;  /* 0x0000002426247221 */ /* 0x004fc80000000100 */
[----:B------:R-:W-:-:S04]  /*1490*/  FADD R4, R39, R36 ;  /* 0x0000002427047221 */ /* 0x000fc80000000000 */
[----:B------:R-:W-:-:S04]  /*14a0*/  FADD R39, -R39, R4 ;  /* 0x0000000427277221 */ /* 0x000fc80000000100 */
[----:B------:R-:W-:Y:S01]  /*14b0*/  FADD R5, -R36, R39 ;  /* 0x0000002724057221 */ /* 0x000fe20000000100 */
[----:B------:R-:W-:-:S04]  /*14c0*/  IMAD.WIDE R38, R41, 0x4, R42 ;  /* 0x0000000429267825 */ /* 0x000fc800078e022a */
[----:B-----5:R-:W-:Y:S01]  /*14d0*/  FADD R5, -R5, R44 ;  /* 0x0000002c05057221 */ /* 0x020fe20000000100 */
[----:B------:R-:W2:Y:S03]  /*14e0*/  LDG.E.CONSTANT R15, desc[UR18][R38.64] ;  /* 0x00000012260f7981 */ /* 0x000ea6000c1e9900 */
[----:B0-----:R-:W-:-:S04]  /*14f0*/  FADD R43, R4, R5 ;  /* 0x00000005042b7221 */ /* 0x001fc80000000000 */
[----:B------:R-:W-:-:S04]  /*1500*/  FADD R4, -R4, R43 ;  /* 0x0000002b04047221 */ /* 0x000fc80000000100 */
[----:B------:R-:W-:Y:S01]  /*1510*/  FADD R36, -R5, R4 ;  /* 0x0000000405247221 */ /* 0x000fe20000000100 */
[----:B------:R-:W-:-:S04]  /*1520*/  IMAD.WIDE R4, R41, 0x4, R38 ;  /* 0x0000000429047825 */ /* 0x000fc800078e0226 */
[----:B---3--:R-:W-:Y:S02]  /*1530*/  FADD R42, -R36, R45 ;  /* 0x0000002d242a7221 */ /* 0x008fe40000000100 */
[----:B------:R4:W3:Y:S02]  /*1540*/  LDG.E.CONSTANT R36, desc[UR18][R4.64] ;  /* 0x0000001204247981 */ /* 0x0008e4000c1e9900 */
[----:B------:R-:W-:-:S04]  /*1550*/  FADD R44, R43, R42 ;  /* 0x0000002a2b2c7221 */ /* 0x000fc80000000000 */
[----:B------:R-:W-:-:S04]  /*1560*/  FADD R43, -R43, R44 ;  /* 0x0000002c2b2b7221 */ /* 0x000fc80000000100 */
[----:B------:R-:W-:Y:S01]  /*1570*/  FADD R45, -R42, R43 ;  /* 0x0000002b2a2d7221 */ /* 0x000fe20000000100 */
[----:B------:R-:W-:-:S04]  /*1580*/  IMAD.WIDE R42, R41, 0x4, R4 ;  /* 0x00000004292a7825 */ /* 0x000fc800078e0204 */
[----:B----4-:R-:W-:Y:S02]  /*1590*/  FADD R5, -R45, R14 ;  /* 0x0000000e2d057221 */ /* 0x010fe40000000100 */
[----:B------:R0:W4:Y:S02]  /*15a0*/  LDG.E.CONSTANT R14, desc[UR18][R42.64] ;  /* 0x000000122a0e7981 */ /* 0x000124000c1e9900 */
[----:B------:R-:W-:Y:S01]  /*15b0*/  FADD R45, R44, R5 ;  /* 0x000000052c2d7221 */ /* 0x000fe20000000000 */
[----:B------:R-:W-:-:S04]  /*15c0*/  IMAD.WIDE R38, R41, 0x4, R42 ;  /* 0x0000000429267825 */ /* 0x000fc800078e022a */
[----:B------:R-:W-:-:S04]  /*15d0*/  FADD R44, -R44, R45 ;  /* 0x0000002d2c2c7221 */ /* 0x000fc80000000100 */
[----:B0-----:R-:W-:Y:S02]  /*15e0*/  FADD R42, -R5, R44 ;  /* 0x0000002c052a7221 */ /* 0x001fe40000000100 */
[----:B------:R0:W5:Y:S01]  /*15f0*/  LDG.E.CONSTANT R44, desc[UR18][R38.64] ;  /* 0x00000012262c7981 */ /* 0x000162000c1e9900 */
[----:B------:R-:W-:-:S06]  /*1600*/  IMAD.WIDE R4, R41, 0x4, R38 ;  /* 0x0000000429047825 */ /* 0x000fcc00078e0226 */
[----:B------:R1:W5:Y:S01]  /*1610*/  LDG.E.CONSTANT R4, desc[UR18][R4.64] ;  /* 0x0000001204047981 */ /* 0x000362000c1e9900 */
[----:B------:R-:W-:-:S04]  /*1620*/  IADD3 R40, PT, PT, R40, 0x10, RZ ;  /* 0x0000001028287810 */ /* 0x000fc80007ffe0ff */
[----:B------:R-:W-:Y:S02]  /*1630*/  ISETP.NE.AND P0, PT, R40, RZ, PT ;  /* 0x000000ff2800720c */ /* 0x000fe40003f05270 */
[----:B------:R-:W-:Y:S02]  /*1640*/  IADD3 R37, PT, PT, R37, 0x10, RZ ;  /* 0x0000001025257810 */ /* 0x000fe40007ffe0ff */
[----:B------:R-:W-:Y:S01]  /*1650*/  LEA R12, R41, R12, 0x4 ;  /* 0x0000000c290c7211 */ /* 0x000fe200078e20ff */
[----:B--2---:R-:W-:-:S04]  /*1660*/  FADD R15, -R42, R15 ;  /* 0x0000000f2a0f7221 */ /* 0x004fc80000000100 */
[----:B0-----:R-:W-:-:S04]  /*1670*/  FADD R38, R45, R15 ;  /* 0x0000000f2d267221 */ /* 0x001fc80000000000 */
        /* <DEDUP_REMOVED lines=11> */
[----:B-1----:R-:W-:-:S04]  /*1730*/  FADD R5, R36, R15 ;  /* 0x0000000f24057221 */ /* 0x002fc80000000000 */
[----:B------:R-:W-:-:S04]  /*1740*/  FADD R36, -R36, R5 ;  /* 0x0000000524247221 */ /* 0x000fc80000000100 */
[----:B------:R-:W-:-:S04]  /*1750*/  FADD R15, -R15, R36 ;  /* 0x000000240f0f7221 */ /* 0x000fc80000000100 */
[----:B------:R-:W-:-:S04]  /*1760*/  FADD R4, -R15, R4 ;  /* 0x000000040f047221 */ /* 0x000fc80000000100 */
[----:B------:R-:W-:-:S04]  /*1770*/  FADD R36, R5, R4 ;  /* 0x0000000405247221 */ /* 0x000fc80000000000 */
[----:B------:R-:W-:-:S04]  /*1780*/  FADD R5, -R5, R36 ;  /* 0x0000002405057221 */ /* 0x000fc80000000100 */
[----:B------:R-:W-:Y:S01]  /*1790*/  FADD R45, -R4, R5 ;  /* 0x00000005042d7221 */ /* 0x000fe20000000100 */
[----:B------:R-:W-:Y:S06]  /*17a0*/  @P0 BRA `(.L_x_310) ;  /* 0xfffffff8006c0947 */ /* 0x000fec000383ffff */
[----:B------:R-:W-:Y:S02]  /*17b0*/  IADD3 R12, PT, PT, R37, 0x1, RZ ;  /* 0x00000001250c7810 */ /* 0x000fe40007ffe0ff */
[----:B------:R-:W-:-:S07]  /*17c0*/  MOV R43, R36 ;  /* 0x00000024002b7202 */ /* 0x000fce0000000f00 */
.L_x_309:
[----:B------:R-:W-:-:S13]  /*17d0*/  ISETP.NE.AND P0, PT, RZ, UR8, PT ;  /* 0x00000008ff007c0c */ /* 0x000fda000bf05270 */
[----:B------:R-:W-:Y:S05]  /*17e0*/  @!P0 BRA `(.L_x_311) ;  /* 0x0000000400cc8947 */ /* 0x000fea0003800000 */
[----:B------:R-:W-:Y:S02]  /*17f0*/  MOV R4, UR8 ;  /* 0x0000000800047c02 */ /* 0x000fe40008000f00 */
[----:B------:R-:W-:Y:S02]  /*1800*/  ISETP.NE.AND P1, PT, RZ, UR25, PT ;  /* 0x00000019ff007c0c */ /* 0x000fe4000bf25270 */
[----:B------:R-:W-:-:S04]  /*1810*/  IADD3 R4, PT, PT, R4, -0x1, RZ ;  /* 0xffffffff04047810 */ /* 0x000fc80007ffe0ff */
[----:B------:R-:W-:-:S13]  /*1820*/  ISETP.GE.U32.AND P0, PT, R4, 0x7, PT ;  /* 0x000000070400780c */ /* 0x000fda0003f06070 */
[----:B------:R-:W-:Y:S05]  /*1830*/  @!P0 BRA `(.L_x_312) ;  /* 0x0000000000cc8947 */ /* 0x000fea0003800000 */
[----:B------:R-:W-:-:S04]  /*1840*/  IMAD R15, R12, R41, UR21 ;  /* 0x000000150c0f7e24 */ /* 0x000fc8000f8e0229 */
[----:B------:R-:W-:-:S05]  /*1850*/  IMAD.WIDE R14, R15, 0x4, R2 ;  /* 0x000000040f0e7825 */ /* 0x000fca00078e0202 */
[----:B------:R0:W2:Y:S01]  /*1860*/  LDG.E.CONSTANT R42, desc[UR18][R14.64] ;  /* 0x000000120e2a7981 */ /* 0x0000a2000c1e9900 */
[----:B------:R-:W-:-:S05]  /*1870*/  IMAD.WIDE R4, R41, 0x4, R14 ;  /* 0x0000000429047825 */ /* 0x000fca00078e020e */
[----:B------:R1:W3:Y:S01]  /*1880*/  LDG.E.CONSTANT R40, desc[UR18][R4.64] ;  /* 0x0000001204287981 */ /* 0x0002e2000c1e9900 */
[----:B------:R-:W-:-:S05]  /*1890*/  IMAD.WIDE R38, R41, 0x4, R4 ;  /* 0x0000000429267825 */ /* 0x000fca00078e0204 */
[----:B------:R-:W4:Y:S01]  /*18a0*/  LDG.E.CONSTANT R44, desc[UR18][R38.64] ;  /* 0x00000012262c7981 */ /* 0x000f22000c1e9900 */
[----:B------:R-:W-:-:S05]  /*18b0*/  IMAD.WIDE R36, R41, 0x4, R38 ;  /* 0x0000000429247825 */ /* 0x000fca00078e0226 */
[----:B------:R2:W5:Y:S01]  /*18c0*/  LDG.E.CONSTANT R38, desc[UR18][R36.64] ;  /* 0x0000001224267981 */ /* 0x000562000c1e9900 */
[----:B0-----:R-:W-:-:S05]  /*18d0*/  IMAD.WIDE R14, R41, 0x4, R36 ;  /* 0x00000004290e7825 */ /* 0x001fca00078e0224 */
[----:B------:R0:W5:Y:S01]  /*18e0*/  LDG.E.CONSTANT R39, desc[UR18][R14.64] ;  /* 0x000000120e277981 */ /* 0x000162000c1e9900 */
[----:B-1----:R-:W-:-:S05]  /*18f0*/  IMAD.WIDE R4, R41, 0x4, R14 ;  /* 0x0000000429047825 */ /* 0x002fca00078e020e */
[----:B------:R1:W5:Y:S01]  /*1900*/  LDG.E.CONSTANT R14, desc[UR18][R4.64] ;  /* 0x00000012040e7981 */ /* 0x000362000c1e9900 */
[----:B--2---:R-:W-:-:S04]  /*1910*/  FADD R36, -R45, R42 ;  /* 0x0000002a2d247221 */ /* 0x004fc80000000100 */
[----:B------:R-:W-:-:S04]  /*1920*/  FADD R45, R43, R36 ;  /* 0x000000242b2d7221 */ /* 0x000fc80000000000 */
[----:B0-----:R-:W-:Y:S01]  /*1930*/  FADD R15, -R43, R45 ;  /* 0x0000002d2b0f7221 */ /* 0x001fe20000000100 */
[----:B------:R-:W-:-:S05]  /*1940*/  IMAD.WIDE R42, R41, 0x4, R4 ;  /* 0x00000004292a7825 */ /* 0x000fca00078e0204 */
[----:B------:R-:W2:Y:S01]  /*1950*/  LDG.E.CONSTANT R4, desc[UR18][R42.64] ;  /* 0x000000122a047981 */ /* 0x000ea2000c1e9900 */
[----:B------:R-:W-:Y:S01]  /*1960*/  FADD R15, -R36, R15 ;  /* 0x0000000f240f7221 */ /* 0x000fe20000000100 */
[----:B------:R-:W-:-:S06]  /*1970*/  IMAD.WIDE R36, R41, 0x4, R42 ;  /* 0x0000000429247825 */ /* 0x000fcc00078e022a */
[----:B------:R-:W2:Y:S01]  /*1980*/  LDG.E.CONSTANT R36, desc[UR18][R36.64] ;  /* 0x0000001224247981 */ /* 0x000ea2000c1e9900 */
        /* <DEDUP_REMOVED lines=20> */
[----:B------:R-:W-:-:S03]  /*1ad0*/  IADD3 R12, PT, PT, R12, 0x8, RZ ;  /* 0x000000080c0c7810 */ /* 0x000fc60007ffe0ff */
[----:B--2---:R-:W-:-:S04]  /*1ae0*/  FADD R4, -R5, R4 ;  /* 0x0000000405047221 */ /* 0x004fc80000000100 */
        /* <DEDUP_REMOVED lines=8> */
.L_x_312:
        /* <DEDUP_REMOVED lines=33> */
.L_x_313:
[----:B------:R-:W-:Y:S05]  /*1d80*/  @!P1 BRA `(.L_x_311) ;  /* 0x0000000000649947 */ /* 0x000fea0003800000 */
[----:B------:R-:W-:-:S04]  /*1d90*/  IMAD R5, R12, R41, UR21 ;  /* 0x000000150c057e24 */ /* 0x000fc8000f8e0229 */
[----:B------:R-:W-:-:S05]  /*1da0*/  IMAD.WIDE R2, R5, 0x4, R2 ;  /* 0x0000000405027825 */ /* 0x000fca00078e0202 */
[----:B------:R-:W2:Y:S01]  /*1db0*/  LDG.E.CONSTANT R4, desc[UR18][R2.64] ;  /* 0x0000001202047981 */ /* 0x000ea2000c1e9900 */
[----:B------:R-:W-:-:S04]  /*1dc0*/  MOV R5, UR27 ;  /* 0x0000001b00057c02 */ /* 0x000fc80008000f00 */
[----:B------:R-:W-:Y:S01]  /*1dd0*/  ISETP.NE.AND P0, PT, R5, 0x1, PT ;  /* 0x000000010500780c */ /* 0x000fe20003f05270 */
[----:B--2---:R-:W-:-:S04]  /*1de0*/  FADD R4, -R45, R4 ;  /* 0x000000042d047221 */ /* 0x004fc80000000100 */
[----:B------:R-:W-:-:S04]  /*1df0*/  FADD R36, R4, R43 ;  /* 0x0000002b04247221 */ /* 0x000fc80000000000 */
[----:B------:R-:W-:-:S04]  /*1e00*/  FADD R45, R36, -R43 ;  /* 0x8000002b242d7221 */ /* 0x000fc80000000000 */
[----:B------:R-:W-:Y:S01]  /*1e10*/  FADD R45, -R4, R45 ;  /* 0x0000002d042d7221 */ /* 0x000fe20000000100 */
[----:B------:R-:W-:Y:S06]  /*1e20*/  @!P0 BRA `(.L_x_311) ;  /* 0x00000000003c8947 */ /* 0x000fec0003800000 */
[----:B------:R-:W-:Y:S01]  /*1e30*/  MOV R4, UR27 ;  /* 0x0000001b00047c02 */ /* 0x000fe20008000f00 */
[----:B------:R-:W-:-:S03]  /*1e40*/  IMAD.WIDE R2, R41, 0x4, R2 ;  /* 0x0000000429027825 */ /* 0x000fc600078e0202 */
[----:B------:R-:W-:Y:S02]  /*1e50*/  ISETP.NE.AND P0, PT, R4, 0x2, PT ;  /* 0x000000020400780c */ /* 0x000fe40003f05270 */
[----:B------:R-:W2:Y:S11]  /*1e60*/  LDG.E.CONSTANT R12, desc[UR18][R2.64] ;  /* 0x00000012020c7981 */ /* 0x000eb6000c1e9900 */
        /* <DEDUP_REMOVED lines=11> */
.L_x_311:
[----:B------:R-:W-:-:S07]  /*1f20*/  FADD R45, R36, R45 ;  /* 0x0000002d242d7221 */ /* 0x000fce0000000000 */
.L_x_308:
[----:B------:R-:W0:Y:S08]  /*1f30*/  MUFU.RCP R3, R24 ;  /* 0x0000001800037308 */ /* 0x000e300000001000 */
        /* <DEDUP_REMOVED lines=10> */
[----:B------:R-:W-:Y:S05]  /*1fe0*/  CALL.REL.NOINC `($__internal_5_$__cuda_sm3x_div_rn_noftz_f32_slowpath) ;  /* 0x0000008400fc7944 */ /* 0x000fea0003c00000 */
.L_x_314:
[----:B------:R-:W-:Y:S01]  /*1ff0*/  HFMA2 R4, -RZ, RZ, 0, 5.9604644775390625e-08 ;  /* 0x00000001ff047431 */ /* 0x000fe200000001ff */
[----:B------:R-:W-:Y:S02]  /*2000*/  PLOP3.LUT P0, PT, PT, PT, PT, 0x8, 0x80 ;  /* 0x000000000080781c */ /* 0x000fe40003f0e170 */
[----:B------:R-:W-:-:S11]  /*2010*/  MOV R5, R2 ;  /* 0x0000000200057202 */ /* 0x000fd60000000f00 */
.L_x_307:
[----:B------:R-:W0:Y:S02]  /*2020*/  LDCU UR20, c[0x0][0x388] ;  /* 0x00007100ff1477ac */ /* 0x000e240008000800 */
[----:B0-----:R-:W-:-:S09]  /*2030*/  UISETP.GE.U32.AND UP0, UPT, UR20, 0x2, UPT ;  /* 0x000000021400788c */ /* 0x001fd2000bf06070 */
[----:B------:R-:W-:Y:S05]  /*2040*/  BRA.U !UP0, `(.L_x_315) ;  /* 0x0000000d08e47547 */ /* 0x000fea000b800000 */
[----:B------:R-:W-:-:S13]  /*2050*/  LOP3.LUT P1, RZ, R7, 0xff, RZ, 0xc0, !PT ;  /* 0x000000ff07ff7812 */ /* 0x000fda000782c0ff */
[----:B------:R-:W-:Y:S05]  /*2060*/  @!P1 BRA `(.L_x_316) ;  /* 0x0000000000549947 */ /* 0x000fea0003800000 */
[----:B------:R-:W0:Y:S01]  /*2070*/  LDCU UR22, c[0x0][0x39c] ;  /* 0x00007380ff1677ac */ /* 0x000e220008000800 */
[----:B------:R-:W1:Y:S01]  /*2080*/  LDC.64 R2, c[0x0][0x380] ;  /* 0x0000e000ff027b82 */ /* 0x000e620000000a00 */
[----:B------:R-:W-:-:S04]  /*2090*/  UIADD3 UR6, UPT, UPT, -UR7, UR9, URZ ;  /* 0x0000000907067290 */ /* 0x000fc8000fffe1ff */
[----:B0-----:R-:W-:-:S06]  /*20a0*/  UIMAD UR6, UR6, UR22, UR21 ;  /* 0x00000016060672a4 */ /* 0x001fcc000f8e0215 */
[----:B------:R-:W-:-:S05]  /*20b0*/  MOV R7, UR6 ;  /* 0x0000000600077c02 */ /* 0x000fca0008000f00 */
[----:B-1----:R-:W-:-:S06]  /*20c0*/  IMAD.WIDE R2, R7, 0x4, R2 ;  /* 0x0000000407027825 */ /* 0x002fcc00078e0202 */
[----:B------:R-:W2:Y:S01]  /*20d0*/  LDG.E.CONSTANT R3, desc[UR18][R2.64] ;  /* 0x0000001202037981 */ /* 0x000ea2000c1e9900 */
[----:B------:R-:W-:-:S04]  /*20e0*/  FFMA R15, R21, R0, -R32 ;  /* 0x00000000150f7223 */ /* 0x000fc80000000820 */
[----:B------:R-:W-:-:S04]  /*20f0*/  FADD R28, -R28, R15 ;  /* 0x0000000f1c1c7221 */ /* 0x000fc80000000100 */
[----:B------:R-:W-:-:S04]  /*2100*/  FADD R12, R33, R28 ;  /* 0x0000001c210c7221 */ /* 0x000fc80000000000 */
[----:B------:R-:W-:-:S04]  /*2110*/  FADD R33, -R33, R12 ;  /* 0x0000000c21217221 */ /* 0x000fc80000000100 */
[----:B------:R-:W-:Y:S01]  /*2120*/  FADD R28, -R28, R33 ;  /* 0x000000211c1c7221 */ /* 0x000fe20000000100 */
[----:B------:R-:W-:Y:S01]  /*2130*/  MOV R33, R12 ;  /* 0x0000000c00217202 */ /* 0x000fe20000000f00 */
[----:B--2---:R-:W-:-:S04]  /*2140*/  FADD R7, R0, -R3 ;  /* 0x8000000300077221 */ /* 0x004fc80000000000 */
[----:B------:R-:W-:Y:S01]  /*2150*/  FADD R15, -R30, R7 ;  /* 0x000000071e0f7221 */ /* 0x000fe20000000100 */
[----:B------:R-:W-:-:S03]  /*2160*/  HFMA2 R7, -RZ, RZ, 0, 5.9604644775390625e-08 ;  /* 0x00000001ff077431 */ /* 0x000fc600000001ff */
[----:B------:R-:W-:-:S04]  /*2170*/  FADD R37, R32, R15 ;  /* 0x0000000f20257221 */ /* 0x000fc80000000000 */
[----:B------:R-:W-:Y:S01]  /*2180*/  FADD R30, -R32, R37 ;  /* 0x00000025201e7221 */ /* 0x000fe20000000100 */
[----:B------:R-:W-:-:S03]  /*2190*/  MOV R32, R37 ;  /* 0x0000002500207202 */ /* 0x000fc60000000f00 */
[----:B------:R-:W-:Y:S01]  /*21a0*/  FADD R30, -R15, R30 ;  /* 0x0000001e0f1e7221 */ /* 0x000fe20000000100 */
[----:B------:R-:W-:Y:S06]  /*21b0*/  BRA `(.L_x_315) ;  /* 0x0000000c00887947 */ /* 0x000fec0003800000 */
.L_x_316:
[----:B------:R-:W-:Y:S01]  /*21c0*/  UISETP.GE.AND UP0, UPT, UR9, UR12, UPT ;  /* 0x0000000c0900728c */ /* 0x000fe2000bf06270 */
[----:B------:R-:W-:-:S08]  /*21d0*/  PRMT R7, RZ, 0x7610, R7 ;  /* 0x00007610ff077816 */ /* 0x000fd00000000007 */
[----:B------:R-:W-:Y:S05]  /*21e0*/  BRA.U !UP0, `(.L_x_315) ;  /* 0x0000000d087c7547 */ /* 0x000fea000b800000 */
[----:B------:R-:W-:Y:S01]  /*21f0*/  UISETP.GE.U32.AND UP0, UPT, UR24, 0x7, UPT ;  /* 0x000000071800788c */ /* 0x000fe2000bf06070 */
[----:B------:R-:W-:Y:S01]  /*2200*/  HFMA2 R28, -RZ, RZ, 0, 0 ;  /* 0x00000000ff1c7431 */ /* 0x000fe200000001ff */
[----:B------:R-:W-:Y:S01]  /*2210*/  MOV R12, RZ ;  /* 0x000000ff000c7202 */ /* 0x000fe20000000f00 */
[----:B------:R-:W-:Y:S01]  /*2220*/  HFMA2 R30, -RZ, RZ, 0, 0 ;  /* 0x00000000ff1e7431 */ /* 0x000fe200000001ff */
[----:B------:R-:W-:Y:S01]  /*2230*/  CS2R R32, SRZ ;  /* 0x0000000000207805 */ /* 0x000fe2000001ff00 */
[----:B------:R-:W-:-:S04]  /*2240*/  UIADD3 UR32, UPT, UPT, UR9, 0x1, -UR7 ;  /* 0x0000000109207890 */ /* 0x000fc8000fffe807 */
[----:B------:R-:W-:Y:S08]  /*2250*/  BRA.U !UP0, `(.L_x_317) ;  /* 0x0000000508a87547 */ /* 0x000ff0000b800000 */
[----:B------:R-:W-:Y:S01]  /*2260*/  MOV R28, RZ ;  /* 0x000000ff001c7202 */ /* 0x000fe20000000f00 */
[----:B------:R-:W-:-:S06]  /*2270*/  UMOV UR6, URZ ;  /* 0x000000ff00067c82 */ /* 0x000fcc0008000000 */
.L_x_318:
[----:B------:R-:W0:Y:S01]  /*2280*/  LDC R3, c[0x0][0x39c] ;  /* 0x0000e700ff037b82 */ /* 0x000e220000000800 */
[----:B------:R-:W-:-:S06]  /*2290*/  UIADD3 UR22, UPT, UPT, UR32, UR6, URZ ;  /* 0x0000000620167290 */ /* 0x000fcc000fffe0ff */
[----:B------:R-:W-:Y:S01]  /*22a0*/  MOV R2, UR22 ;  /* 0x0000001600027c02 */ /* 0x000fe20008000f00 */
[----:B------:R-:W1:Y:S04]  /*22b0*/  LDC.64 R14, c[0x0][0x380] ;  /* 0x0000e000ff0e7b82 */ /* 0x000e680000000a00 */
[----:B0-----:R-:W-:-:S04]  /*22c0*/  IMAD R7, R3, R2, UR21 ;  /* 0x0000001503077e24 */ /* 0x001fc8000f8e0202 */
        /* <DEDUP_REMOVED lines=18> */
[----:B------:R-:W-:-:S06]  /*23f0*/  UIADD3 UR22, UPT, UPT, UR6, 0x2, URZ ;  /* 0x0000000206167890 */ /* 0x000fcc000fffe0ff */
[----:B-1----:R-:W-:Y:S01]  /*2400*/  I2FP.F32.U32 R14, UR22 ;  /* 0x00000016000e7c45 */ /* 0x002fe20008201000 */
[----:B------:R-:W-:Y:S01]  /*2410*/  UIADD3 UR22, UPT, UPT, UR6, 0x3, URZ ;  /* 0x0000000306167890 */ /* 0x000fe2000fffe0ff */
[----:B--2---:R-:W-:Y:S01]  /*2420*/  FADD R43, R7, -R30 ;  /* 0x8000001e072b7221 */ /* 0x004fe20000000000 */
[----:B------:R-:W-:-:S03]  /*2430*/  FFMA R30, R45, R7, -R28 ;  /* 0x000000072d1e7223 */ /* 0x000fc6000000081c */
[----:B------:R-:W-:Y:S01]  /*2440*/  FADD R7, R43, R32 ;  /* 0x000000202b077221 */ /* 0x000fe20000000000 */
[----:B------:R-:W-:-:S03]  /*2450*/  FADD R28, R30, R33 ;  /* 0x000000211e1c7221 */ /* 0x000fc60000000000 */
[----:B------:R-:W-:Y:S01]  /*2460*/  FADD R32, R7, -R32 ;  /* 0x8000002007207221 */ /* 0x000fe20000000000 */
[----:B------:R-:W-:-:S03]  /*2470*/  FADD R33, R28, -R33 ;  /* 0x800000211c217221 */ /* 0x000fc60000000000 */
        /* <DEDUP_REMOVED lines=12> */
[----:B----4-:R-:W-:Y:S02]  /*2540*/  FADD R15, -R30, R37 ;  /* 0x000000251e0f7221 */ /* 0x010fe40000000100 */
[----:B------:R-:W-:Y:S02]  /*2550*/  FFMA R28, R7, R37, -R28 ;  /* 0x00000025071c7223 */ /* 0x000fe4000000081c */
[----:B------:R-:W-:Y:S02]  /*2560*/  FADD R7, R12, R15 ;  /* 0x0000000f0c077221 */ /* 0x000fe40000000000 */
[----:B------:R-:W-:-:S02]  /*2570*/  FADD R14, R3, R28 ;  /* 0x0000001c030e7221 */ /* 0x000fc40000000000 */
[----:B------:R-:W-:Y:S02]  /*2580*/  FADD R12, -R12, R7 ;  /* 0x000000070c0c7221 */ /* 0x000fe40000000100 */
[----:B------:R-:W-:Y:S02]  /*2590*/  FADD R3, -R3, R14 ;  /* 0x0000000e03037221 */ /* 0x000fe40000000100 */
[----:B------:R-:W-:Y:S01]  /*25a0*/  FADD R15, -R15, R12 ;  /* 0x0000000c0f0f7221 */ /* 0x000fe20000000100 */
[----:B------:R-:W-:Y:S01]  /*25b0*/  I2FP.F32.U32 R12, UR22 ;  /* 0x00000016000c7c45 */ /* 0x000fe20008201000 */
[----:B------:R-:W-:Y:S01]  /*25c0*/  FADD R3, -R28, R3 ;  /* 0x000000031c037221 */ /* 0x000fe20000000100 */
[----:B------:R-:W-:Y:S01]  /*25d0*/  UIADD3 UR22, UPT, UPT, UR6, 0x5, URZ ;  /* 0x0000000506167890 */ /* 0x000fe2000fffe0ff */
[----:B-----5:R-:W-:Y:S02]  /*25e0*/  FADD R28, -R15, R44 ;  /* 0x0000002c0f1c7221 */ /* 0x020fe40000000100 */
[----:B------:R-:W-:-:S02]  /*25f0*/  FFMA R15, R12, R44, -R3 ;  /* 0x0000002c0c0f7223 */ /* 0x000fc40000000803 */
        /* <DEDUP_REMOVED lines=48> */
.L_x_317:
[----:B------:R-:W-:Y:S01]  /*2900*/  ULOP3.LUT UP0, URZ, UR20, 0xe, URZ, 0xc0, !UPT ;  /* 0x0000000e14ff7892 */ /* 0x000fe2000f80c0ff */
[----:B------:R-:W-:-:S08]  /*2910*/  MOV R7, 0x1 ;  /* 0x0000000100077802 */ /* 0x000fd00000000f00 */
[----:B------:R-:W-:Y:S05]  /*2920*/  BRA.U !UP0, `(.L_x_315) ;  /* 0x0000000508ac7547 */ /* 0x000fea000b800000 */
[----:B------:R-:W-:Y:S01]  /*2930*/  UISETP.GE.U32.AND UP0, UPT, UR16, 0x3, UPT ;  /* 0x000000031000788c */ /* 0x000fe2000bf06070 */
[----:B------:R-:W-:-:S08]  /*2940*/  ISETP.NE.AND P1, PT, RZ, UR28, PT ;  /* 0x0000001cff007c0c */ /* 0x000fd0000bf25270 */
[----:B------:R-:W-:Y:S05]  /*2950*/  BRA.U !UP0, `(.L_x_319) ;  /* 0x0000000108d07547 */ /* 0x000fea000b800000 */
[----:B------:R-:W0:Y:S01]  /*2960*/  LDC R45, c[0x0][0x39c] ;  /* 0x0000e700ff2d7b82 */ /* 0x000e220000000800 */
[----:B------:R-:W-:-:S07]  /*2970*/  IADD3 R14, PT, PT, R12, UR32, RZ ;  /* 0x000000200c0e7c10 */ /* 0x000fce000fffe0ff */
[----:B------:R-:W1:Y:S01]  /*2980*/  LDC.64 R2, c[0x0][0x380] ;  /* 0x0000e000ff027b82 */ /* 0x000e620000000a00 */
[----:B0-----:R-:W-:-:S04]  /*2990*/  IMAD R41, R14, R45, UR21 ;  /* 0x000000150e297e24 */ /* 0x001fc8000f8e022d */
        /* <DEDUP_REMOVED lines=8> */
[C---:B------:R-:W-:Y:S02]  /*2a20*/  IADD3 R44, PT, PT, R12.reuse, 0x1, RZ ;  /* 0x000000010c2c7810 */ /* 0x040fe40007ffe0ff */
[----:B0-----:R-:W-:Y:S02]  /*2a30*/  IADD3 R15, PT, PT, R12, 0x3, RZ ;  /* 0x000000030c0f7810 */ /* 0x001fe40007ffe0ff */
[----:B------:R-:W-:Y:S01]  /*2a40*/  I2FP.F32.U32 R45, R44 ;  /* 0x0000002c002d7245 */ /* 0x000fe20000201000 */
[----:B--2---:R-:W-:-:S04]  /*2a50*/  FADD R30, -R30, R43 ;  /* 0x0000002b1e1e7221 */ /* 0x004fc80000000100 */
[----:B------:R-:W-:Y:S01]  /*2a60*/  FFMA R44, R45, R43, -R28 ;  /* 0x0000002b2d2c7223 */ /* 0x000fe2000000081c */
[----:B------:R-:W-:-:S03]  /*2a70*/  FADD R41, R32, R30 ;  /* 0x0000001e20297221 */ /* 0x000fc60000000000 */
[C---:B------:R-:W-:Y:S01]  /*2a80*/  FADD R28, R33.reuse, R44 ;  /* 0x0000002c211c7221 */ /* 0x040fe20000000000 */
[----:B------:R-:W-:Y:S01]  /*2a90*/  FADD R39, -R32, R41 ;  /* 0x0000002920277221 */ /* 0x000fe20000000100 */
[C---:B------:R-:W-:Y:S02]  /*2aa0*/  IADD3 R32, PT, PT, R12.reuse, 0x2, RZ ;  /* 0x000000020c207810 */ /* 0x040fe40007ffe0ff */
[----:B------:R-:W-:Y:S01]  /*2ab0*/  FADD R33, -R33, R28 ;  /* 0x0000001c21217221 */ /* 0x000fe20000000100 */
[----:B------:R-:W-:Y:S01]  /*2ac0*/  IADD3 R12, PT, PT, R12, 0x4, RZ ;  /* 0x000000040c0c7810 */ /* 0x000fe20007ffe0ff */
[----:B------:R-:W-:Y:S01]  /*2ad0*/  FADD R30, -R30, R39 ;  /* 0x000000271e1e7221 */ /* 0x000fe20000000100 */
[----:B-1----:R-:W-:Y:S01]  /*2ae0*/  I2FP.F32.U32 R3, R32 ;  /* 0x0000002000037245 */ /* 0x002fe20000201000 */
[----:B------:R-:W-:Y:S02]  /*2af0*/  FADD R44, -R44, R33 ;  /* 0x000000212c2c7221 */ /* 0x000fe40000000100 */
[----:B---3--:R-:W-:-:S02]  /*2b00*/  FADD R30, -R30, R37 ;  /* 0x000000251e1e7221 */ /* 0x008fc40000000100 */
[----:B------:R-:W-:Y:S02]  /*2b10*/  FFMA R37, R3, R37, -R44 ;  /* 0x0000002503257223 */ /* 0x000fe4000000082c */
[C---:B------:R-:W-:Y:S02]  /*2b20*/  FADD R14, R41.reuse, R30 ;  /* 0x0000001e290e7221 */ /* 0x040fe40000000000 */
[C---:B------:R-:W-:Y:S02]  /*2b30*/  FADD R3, R28.reuse, R37 ;  /* 0x000000251c037221 */ /* 0x040fe40000000000 */
[----:B------:R-:W-:Y:S02]  /*2b40*/  FADD R41, -R41, R14 ;  /* 0x0000000e29297221 */ /* 0x000fe40000000100 */
[----:B------:R-:W-:Y:S02]  /*2b50*/  FADD R28, -R28, R3 ;  /* 0x000000031c1c7221 */ /* 0x000fe40000000100 */
[----:B------:R-:W-:Y:S01]  /*2b60*/  FADD R41, -R30, R41 ;  /* 0x000000291e297221 */ /* 0x000fe20000000100 */
[----:B------:R-:W-:Y:S01]  /*2b70*/  I2FP.F32.U32 R30, R15 ;  /* 0x0000000f001e7245 */ /* 0x000fe20000201000 */
[----:B------:R-:W-:-:S02]  /*2b80*/  FADD R37, -R37, R28 ;  /* 0x0000001c25257221 */ /* 0x000fc40000000100 */
[----:B----4-:R-:W-:Y:S02]  /*2b90*/  FADD R41, -R41, R42 ;  /* 0x0000002a29297221 */ /* 0x010fe40000000100 */
[----:B------:R-:W-:Y:S02]  /*2ba0*/  FFMA R30, R30, R42, -R37 ;  /* 0x0000002a1e1e7223 */ /* 0x000fe40000000825 */
[C---:B------:R-:W-:Y:S02]  /*2bb0*/  FADD R15, R14.reuse, R41 ;  /* 0x000000290e0f7221 */ /* 0x040fe40000000000 */
[C---:B------:R-:W-:Y:S02]  /*2bc0*/  FADD R28, R3.reuse, R30 ;  /* 0x0000001e031c7221 */ /* 0x040fe40000000000 */
[----:B------:R-:W-:Y:S02]  /*2bd0*/  FADD R14, -R14, R15 ;  /* 0x0000000f0e0e7221 */ /* 0x000fe40000000100 */
[----:B------:R-:W-:-:S02]  /*2be0*/  FADD R3, -R3, R28 ;  /* 0x0000001c03037221 */ /* 0x000fc40000000100 */
[----:B------:R-:W-:Y:S01]  /*2bf0*/  FADD R41, -R41, R14 ;  /* 0x0000000e29297221 */ /* 0x000fe20000000100 */
[----:B------:R-:W-:Y:S01]  /*2c00*/  I2FP.F32.U32 R14, R12 ;  /* 0x0000000c000e7245 */ /* 0x000fe20000201000 */
        /* <DEDUP_REMOVED lines=9> */
.L_x_319:
[----:B------:R-:W-:Y:S05]  /*2ca0*/  @!P1 BRA `(.L_x_315) ;  /* 0x0000000000cc9947 */ /* 0x000fea0003800000 */
[----:B------:R-:W-:Y:S02]  /*2cb0*/  UISETP.NE.AND UP0, UPT, UR28, 0x2, UPT ;  /* 0x000000021c00788c */ /* 0x000fe4000bf05270 */
[----:B------:R-:W-:-:S07]  /*2cc0*/  ULOP3.LUT UP1, URZ, UR20, 0x2, URZ, 0xc0, !UPT ;  /* 0x0000000214ff7892 */ /* 0x000fce000f82c0ff */
[----:B------:R-:W-:Y:S05]  /*2cd0*/  BRA.U !UP0, `(.L_x_320) ;  /* 0x0000000108707547 */ /* 0x000fea000b800000 */
[----:B------:R-:W0:Y:S01]  /*2ce0*/  LDC R3, c[0x0][0x39c] ;  /* 0x0000e700ff037b82 */ /* 0x000e220000000800 */
[----:B------:R-:W-:-:S07]  /*2cf0*/  IADD3 R2, PT, PT, R12, UR32, RZ ;  /* 0x000000200c027c10 */ /* 0x000fce000fffe0ff */
[----:B------:R-:W1:Y:S01]  /*2d00*/  LDC.64 R14, c[0x0][0x380] ;  /* 0x0000e000ff0e7b82 */ /* 0x000e620000000a00 */
[----:B0-----:R-:W-:-:S04]  /*2d10*/  IMAD R37, R2, R3, UR21 ;  /* 0x0000001502257e24 */ /* 0x001fc8000f8e0203 */
[----:B-1----:R-:W-:-:S05]  /*2d20*/  IMAD.WIDE R14, R37, 0x4, R14 ;  /* 0x00000004250e7825 */ /* 0x002fca00078e020e */
[----:B------:R0:W2:Y:S01]  /*2d30*/  LDG.E.CONSTANT R39, desc[UR18][R14.64] ;  /* 0x000000120e277981 */ /* 0x0000a2000c1e9900 */
[----:B------:R-:W-:-:S06]  /*2d40*/  IMAD.WIDE R2, R3, 0x4, R14 ;  /* 0x0000000403027825 */ /* 0x000fcc00078e020e */
[----:B------:R-:W3:Y:S01]  /*2d50*/  LDG.E.CONSTANT R2, desc[UR18][R2.64] ;  /* 0x0000001202027981 */ /* 0x000ee2000c1e9900 */
[C---:B------:R-:W-:Y:S02]  /*2d60*/  IADD3 R37, PT, PT, R12.reuse, 0x1, RZ ;  /* 0x000000010c257810 */ /* 0x040fe40007ffe0ff */
[----:B------:R-:W-:Y:S02]  /*2d70*/  IADD3 R12, PT, PT, R12, 0x2, RZ ;  /* 0x000000020c0c7810 */ /* 0x000fe40007ffe0ff */
[----:B------:R-:W-:Y:S02]  /*2d80*/  I2FP.F32.U32 R37, R37 ;  /* 0x0000002500257245 */ /* 0x000fe40000201000 */
[----:B0-----:R-:W-:Y:S01]  /*2d90*/  I2FP.F32.U32 R14, R12 ;  /* 0x0000000c000e7245 */ /* 0x001fe20000201000 */
[----:B--2---:R-:W-:Y:S02]  /*2da0*/  FADD R41, -R30, R39 ;  /* 0x000000271e297221 */ /* 0x004fe40000000100 */
[----:B------:R-:W-:-:S02]  /*2db0*/  FFMA R28, R37, R39, -R28 ;  /* 0x00000027251c7223 */ /* 0x000fc4000000081c */
[C---:B------:R-:W-:Y:S02]  /*2dc0*/  FADD R37, R32.reuse, R41 ;  /* 0x0000002920257221 */ /* 0x040fe40000000000 */
[C---:B------:R-:W-:Y:S02]  /*2dd0*/  FADD R30, R33.reuse, R28 ;  /* 0x0000001c211e7221 */ /* 0x040fe40000000000 */
[----:B------:R-:W-:Y:S02]  /*2de0*/  FADD R32, -R32, R37 ;  /* 0x0000002520207221 */ /* 0x000fe40000000100 */
[----:B------:R-:W-:Y:S02]  /*2df0*/  FADD R33, -R33, R30 ;  /* 0x0000001e21217221 */ /* 0x000fe40000000100 */
[----:B------:R-:W-:Y:S02]  /*2e00*/  FADD R41, -R41, R32 ;  /* 0x0000002029297221 */ /* 0x000fe40000000100 */
[----:B------:R-:W-:-:S02]  /*2e10*/  FADD R33, -R28, R33 ;  /* 0x000000211c217221 */ /* 0x000fc40000000100 */
[----:B---3--:R-:W-:Y:S02]  /*2e20*/  FADD R28, -R41, R2 ;  /* 0x00000002291c7221 */ /* 0x008fe40000000100 */
[----:B------:R-:W-:Y:S02]  /*2e30*/  FFMA R3, R14, R2, -R33 ;  /* 0x000000020e037223 */ /* 0x000fe40000000821 */
[C---:B------:R-:W-:Y:S02]  /*2e40*/  FADD R32, R37.reuse, R28 ;  /* 0x0000001c25207221 */ /* 0x040fe40000000000 */
[C---:B------:R-:W-:Y:S02]  /*2e50*/  FADD R33, R30.reuse, R3 ;  /* 0x000000031e217221 */ /* 0x040fe40000000000 */
[----:B------:R-:W-:Y:S02]  /*2e60*/  FADD R37, -R37, R32 ;  /* 0x0000002025257221 */ /* 0x000fe40000000100 */
[----:B------:R-:W-:-:S02]  /*2e70*/  FADD R2, -R30, R33 ;  /* 0x000000211e027221 */ /* 0x000fc40000000100 */
[----:B------:R-:W-:Y:S02]  /*2e80*/  FADD R30, -R28, R37 ;  /* 0x000000251c1e7221 */ /* 0x000fe40000000100 */
[----:B------:R-:W-:-:S07]  /*2e90*/  FADD R28, -R3, R2 ;  /* 0x00000002031c7221 */ /* 0x000fce0000000100 */
.L_x_320:
[----:B------:R-:W-:Y:S05]  /*2ea0*/  BRA.U !UP1, `(.L_x_315) ;  /* 0x00000001094c7547 */ /* 0x000fea000b800000 */
[----:B------:R-:W0:Y:S01]  /*2eb0*/  LDCU UR6, c[0x0][0x39c] ;  /* 0x00007380ff0677ac */ /* 0x000e220008000800 */
[----:B------:R-:W1:Y:S01]  /*2ec0*/  LDC.64 R2, c[0x0][0x380] ;  /* 0x0000e000ff027b82 */ /* 0x000e620000000a00 */
[----:B------:R-:W-:Y:S02]  /*2ed0*/  IADD3 R14, PT, PT, R12, UR32, RZ ;  /* 0x000000200c0e7c10 */ /* 0x000fe4000fffe0ff */
[----:B0-----:R-:W-:-:S05]  /*2ee0*/  MOV R15, UR6 ;  /* 0x00000006000f7c02 */ /* 0x001fca0008000f00 */
[----:B------:R-:W-:-:S04]  /*2ef0*/  IMAD R15, R14, R15, UR21 ;  /* 0x000000150e0f7e24 */ /* 0x000fc8000f8e020f */
[----:B-1----:R-:W-:-:S06]  /*2f00*/  IMAD.WIDE R2, R15, 0x4, R2 ;  /* 0x000000040f027825 */ /* 0x002fcc00078e0202 */
[----:B------:R-:W2:Y:S01]  /*2f10*/  LDG.E.CONSTANT R3, desc[UR18][R2.64] ;  /* 0x0000001202037981 */ /* 0x000ea2000c1e9900 */
[----:B------:R-:W-:-:S04]  /*2f20*/  IADD3 R12, PT, PT, R12, 0x1, RZ ;  /* 0x000000010c0c7810 */ /* 0x000fc80007ffe0ff */
[----:B------:R-:W-:-:S05]  /*2f30*/  I2FP.F32.U32 R15, R12 ;  /* 0x0000000c000f7245 */ /* 0x000fca0000201000 */
[----:B--2---:R-:W-:Y:S01]  /*2f40*/  FFMA R28, R15, R3, -R28 ;  /* 0x000000030f1c7223 */ /* 0x004fe2000000081c */
[----:B------:R-:W-:-:S03]  /*2f50*/  FADD R37, -R30, R3 ;  /* 0x000000031e257221 */ /* 0x000fc60000000100 */
[----:B------:R-:W-:Y:S01]  /*2f60*/  FADD R12, R33, R28 ;  /* 0x0000001c210c7221 */ /* 0x000fe20000000000 */
[----:B------:R-:W-:-:S03]  /*2f70*/  FADD R15, R32, R37 ;  /* 0x00000025200f7221 */ /* 0x000fc60000000000 */
[----:B------:R-:W-:Y:S01]  /*2f80*/  FADD R33, -R33, R12 ;  /* 0x0000000c21217221 */ /* 0x000fe20000000100 */
[----:B------:R-:W-:Y:S01]  /*2f90*/  FADD R30, -R32, R15 ;  /* 0x0000000f201e7221 */ /* 0x000fe20000000100 */
[----:B------:R-:W-:Y:S02]  /*2fa0*/  MOV R32, R15 ;  /* 0x0000000f00207202 */ /* 0x000fe40000000f00 */
[----:B------:R-:W-:Y:S01]  /*2fb0*/  FADD R28, -R28, R33 ;  /* 0x000000211c1c7221 */ /* 0x000fe20000000100 */
[----:B------:R-:W-:Y:S01]  /*2fc0*/  FADD R30, -R37, R30 ;  /* 0x0000001e251e7221 */ /* 0x000fe20000000100 */
[----:B------:R-:W-:-:S07]  /*2fd0*/  MOV R33, R12 ;  /* 0x0000000c00217202 */ /* 0x000fce0000000f00 */
.L_x_315:
[----:B------:R-:W-:-:S13]  /*2fe0*/  LOP3.LUT P1, RZ, R8, 0xff, RZ, 0xc0, !PT ;  /* 0x000000ff08ff7812 */ /* 0x000fda000782c0ff */
[----:B------:R-:W-:Y:S05]  /*2ff0*/  @!P1 BRA `(.L_x_321) ;  /* 0x00000000005c9947 */ /* 0x000fea0003800000 */
[----:B------:R-:W0:Y:S01]  /*3000*/  LDCU UR22, c[0x0][0x39c] ;  /* 0x00007380ff1677ac */ /* 0x000e220008000800 */
[----:B------:R-:W1:Y:S01]  /*3010*/  LDC.64 R2, c[0x0][0x380] ;  /* 0x0000e000ff027b82 */ /* 0x000e620000000a00 */
[----:B------:R-:W-:-:S04]  /*3020*/  UIADD3 UR6, UPT, UPT, UR9, -UR20, URZ ;  /* 0x8000001409067290 */ /* 0x000fc8000fffe0ff */
[----:B0-----:R-:W-:-:S06]  /*3030*/  UIMAD UR6, UR6, UR22, UR21 ;  /* 0x00000016060672a4 */ /* 0x001fcc000f8e0215 */
[----:B------:R-:W-:-:S05]  /*3040*/  MOV R15, UR6 ;  /* 0x00000006000f7c02 */ /* 0x000fca0008000f00 */
[----:B-1----:R-:W-:-:S06]  /*3050*/  IMAD.WIDE R2, R15, 0x4, R2 ;  /* 0x000000040f027825 */ /* 0x002fcc00078e0202 */
[----:B------:R-:W2:Y:S01]  /*3060*/  LDG.E.CONSTANT R3, desc[UR18][R2.64] ;  /* 0x0000001202037981 */ /* 0x000ea2000c1e9900 */
[----:B------:R-:W-:Y:S01]  /*3070*/  FFMA R15, R20, R0, -R31 ;  /* 0x00000000140f7223 */ /* 0x000fe2000000081f */
[----:B------:R-:W-:-:S03]  /*3080*/  UPLOP3.LUT UP0, UPT, UPT, UPT, UPT, 0x80, 0x8 ;  /* 0x000000000008789c */ /* 0x000fc60003f0f070 */
[----:B------:R-:W-:-:S04]  /*3090*/  FADD R26, -R26, R15 ;  /* 0x0000000f1a1a7221 */ /* 0x000fc80000000100 */
[----:B------:R-:W-:-:S04]  /*30a0*/  FADD R14, R29, R26 ;  /* 0x0000001a1d0e7221 */ /* 0x000fc80000000000 */
[----:B------:R-:W-:Y:S01]  /*30b0*/  FADD R15, -R29, R14 ;  /* 0x0000000e1d0f7221 */ /* 0x000fe20000000100 */
[----:B------:R-:W-:-:S03]  /*30c0*/  HFMA2 R29, -RZ, RZ, 0, 5.9604644775390625e-08 ;  /* 0x00000001ff1d7431 */ /* 0x000fc600000001ff */
[----:B------:R-:W-:Y:S01]  /*30d0*/  FADD R26, -R26, R15 ;  /* 0x0000000f1a1a7221 */ /* 0x000fe20000000100 */
[----:B--2---:R-:W-:-:S04]  /*30e0*/  FADD R8, R0, -R3 ;  /* 0x8000000300087221 */ /* 0x004fc80000000000 */
[----:B------:R-:W-:-:S04]  /*30f0*/  FADD R8, -R27, R8 ;  /* 0x000000081b087221 */ /* 0x000fc80000000100 */
[----:B------:R-:W-:-:S04]  /*3100*/  FADD R12, R31, R8 ;  /* 0x000000081f0c7221 */ /* 0x000fc80000000000 */
[----:B------:R-:W-:Y:S01]  /*3110*/  FADD R27, -R31, R12 ;  /* 0x0000000c1f1b7221 */ /* 0x000fe20000000100 */
[----:B------:R-:W-:-:S03]  /*3120*/  MOV R31, R12 ;  /* 0x0000000c001f7202 */ /* 0x000fc60000000f00 */
[----:B------:R-:W-:Y:S01]  /*3130*/  FADD R27, -R8, R27 ;  /* 0x0000001b081b7221 */ /* 0x000fe20000000100 */
[----:B------:R-:W-:Y:S02]  /*3140*/  PRMT R8, R29, 0x7610, R8 ;  /* 0x000076101d087816 */ /* 0x000fe40000000008 */
[----:B------:R-:W-:Y:S01]  /*3150*/  MOV R29, R14 ;  /* 0x0000000e001d7202 */ /* 0x000fe20000000f00 */
[----:B------:R-:W-:Y:S06]  /*3160*/  BRA `(.L_x_322) ;  /* 0x0000000c00947947 */ /* 0x000fec0003800000 */
.L_x_321:
[----:B------:R-:W-:Y:S01]  /*3170*/  UISETP.GE.AND UP1, UPT, UR9, UR11, UPT ;  /* 0x0000000b0900728c */ /* 0x000fe2000bf26270 */
[----:B------:R-:W-:Y:S01]  /*3180*/  PRMT R8, RZ, 0x7610, R8 ;  /* 0x00007610ff087816 */ /* 0x000fe20000000008 */
[----:B------:R-:W-:-:S07]  /*3190*/  UPLOP3.LUT UP0, UPT, UPT, UPT, UPT, 0x40, 0x4 ;  /* 0x000000000004789c */ /* 0x000fce0003f0e870 */
[----:B------:R-:W-:Y:S05]  /*31a0*/  BRA.U !UP1, `(.L_x_322) ;  /* 0x0000000d09847547 */ /* 0x000fea000b800000 */
[----:B------:R-:W-:Y:S01]  /*31b0*/  UISETP.GE.U32.AND UP0, UPT, UR20, 0x8, UPT ;  /* 0x000000081400788c */ /* 0x000fe2000bf06070 */
[----:B------:R-:W-:Y:S01]  /*31c0*/  HFMA2 R12, -RZ, RZ, 0, 0 ;  /* 0x00000000ff0c7431 */ /* 0x000fe200000001ff */
[----:B------:R-:W-:Y:S01]  /*31d0*/  CS2R R26, SRZ ;  /* 0x00000000001a7805 */ /* 0x000fe2000001ff00 */
[----:B------:R-:W-:Y:S01]  /*31e0*/  HFMA2 R31, -RZ, RZ, 0, 0 ;  /* 0x00000000ff1f7431 */ /* 0x000fe200000001ff */
[----:B------:R-:W-:Y:S01]  /*31f0*/  MOV R29, RZ ;  /* 0x000000ff001d7202 */ /* 0x000fe20000000f00 */
[----:B------:R-:W-:-:S04]  /*3200*/  UIADD3 UR32, UPT, UPT, UR9, 0x1, -UR20 ;  /* 0x0000000109207890 */ /* 0x000fc8000fffe814 */
[----:B------:R-:W-:Y:S08]  /*3210*/  BRA.U !UP0, `(.L_x_323) ;  /* 0x0000000508a87547 */ /* 0x000ff0000b800000 */
[----:B------:R-:W-:Y:S01]  /*3220*/  MOV R26, RZ ;  /* 0x000000ff001a7202 */ /* 0x000fe20000000f00 */
[----:B------:R-:W-:-:S06]  /*3230*/  UMOV UR6, URZ ;  /* 0x000000ff00067c82 */ /* 0x000fcc0008000000 */
.L_x_324:
        /* <DEDUP_REMOVED lines=18> */
[----:B------:R-:W5:Y:S01]  /*3360*/  LDG.E.CONSTANT R38, desc[UR18][R14.64] ;  /* 0x000000120e267981 */ /* 0x000f62000c1e9900 */
        /* <DEDUP_REMOVED lines=14> */
[----:B------:R-:W-:Y:S01]  /*3450*/  FADD R45, -R45, R14 ;  /* 0x0000000e2d2d7221 */ /* 0x000fe20000000100 */
[----:B------:R-:W-:Y:S01]  /*3460*/  I2FP.F32.U32 R27, UR22 ;  /* 0x00000016001b7c45 */ /* 0x000fe20008201000 */
[----:B------:R-:W-:Y:S01]  /*3470*/  UIADD3 UR22, UPT, UPT, UR6, 0x4, URZ ;  /* 0x0000000406167890 */ /* 0x000fe2000fffe0ff */
[----:B---3--:R-:W-:Y:S01]  /*3480*/  FADD R31, -R31, R12 ;  /* 0x0000000c1f1f7221 */ /* 0x008fe20000000100 */
[----:B------:R-:W-:-:S03]  /*3490*/  FFMA R45, R3, R12, -R45 ;  /* 0x0000000c032d7223 */ /* 0x000fc6000000082d */
[----:B------:R-:W-:Y:S01]  /*34a0*/  FADD R3, R8, R31 ;  /* 0x0000001f08037221 */ /* 0x000fe20000000000 */
[----:B------:R-:W-:-:S03]  /*34b0*/  FADD R15, R26, R45 ;  /* 0x0000002d1a0f7221 */ /* 0x000fc60000000000 */
        /* <DEDUP_REMOVED lines=14> */
[----:B-----5:R-:W-:Y:S02]  /*35a0*/  FADD R27, -R3, R44 ;  /* 0x0000002c031b7221 */ /* 0x020fe40000000100 */
        /* <DEDUP_REMOVED lines=9> */
[----:B------:R-:W-:Y:S02]  /*3640*/  FADD R8, -R27, R42 ;  /* 0x0000002a1b087221 */ /* 0x000fe40000000100 */
[----:B------:R-:W-:-:S02]  /*3650*/  FFMA R42, R12, R42, -R29 ;  /* 0x0000002a0c2a7223 */ /* 0x000fc4000000081d */
[----:B------:R-:W-:Y:S02]  /*3660*/  FADD R12, R15, R8 ;  /* 0x000000080f0c7221 */ /* 0x000fe40000000000 */
[----:B------:R-:W-:Y:S02]  /*3670*/  FADD R14, R3, R42 ;  /* 0x0000002a030e7221 */ /* 0x000fe40000000000 */
        /* <DEDUP_REMOVED lines=9> */
[----:B------:R-:W-:Y:S01]  /*3710*/  FADD R3, R12, R15 ;  /* 0x0000000f0c037221 */ /* 0x000fe20000000000 */
[----:B------:R-:W-:Y:S01]  /*3720*/  I2FP.F32.U32 R8, UR22 ;  /* 0x0000001600087c45 */ /* 0x000fe20008201000 */
[----:B------:R-:W-:Y:S01]  /*3730*/  FADD R29, R14, R27 ;  /* 0x0000001b0e1d7221 */ /* 0x000fe20000000000 */
[----:B------:R-:W-:Y:S01]  /*3740*/  UISETP.NE.AND UP0, UPT, UR6, UR29, UPT ;  /* 0x0000001d0600728c */ /* 0x000fe2000bf05270 */
[----:B------:R-:W-:Y:S02]  /*3750*/  FADD R12, -R12, R3 ;  /* 0x000000030c0c7221 */ /* 0x000fe40000000100 */
[----:B------:R-:W-:Y:S02]  /*3760*/  FADD R14, -R14, R29 ;  /* 0x0000001d0e0e7221 */ /* 0x000fe40000000100 */
[----:B------:R-:W-:Y:S02]  /*3770*/  FADD R15, -R15, R12 ;  /* 0x0000000c0f0f7221 */ /* 0x000fe40000000100 */
[----:B------:R-:W-:-:S02]  /*3780*/  FADD R27, -R27, R14 ;  /* 0x0000000e1b1b7221 */ /* 0x000fc40000000100 */
[----:B------:R-:W-:Y:S02]  /*3790*/  FADD R12, -R15, R38 ;  /* 0x000000260f0c7221 */ /* 0x000fe40000000100 */
[----:B------:R-:W-:Y:S02]  /*37a0*/  FFMA R38, R8, R38, -R27 ;  /* 0x0000002608267223 */ /* 0x000fe4000000081b */
[----:B------:R-:W-:Y:S02]  /*37b0*/  FADD R8, R3, R12 ;  /* 0x0000000c03087221 */ /* 0x000fe40000000000 */
[----:B------:R-:W-:Y:S02]  /*37c0*/  FADD R14, R29, R38 ;  /* 0x000000261d0e7221 */ /* 0x000fe40000000000 */
        /* <DEDUP_REMOVED lines=15> */
.L_x_323:
[----:B------:R-:W-:Y:S01]  /*38c0*/  ULOP3.LUT UP1, URZ, UR20, 0x7, URZ, 0xc0, !UPT ;  /* 0x0000000714ff7892 */ /* 0x000fe2000f82c0ff */
[----:B------:R-:W-:Y:S01]  /*38d0*/  MOV R8, 0x1 ;  /* 0x0000000100087802 */ /* 0x000fe20000000f00 */
[----:B------:R-:W-:-:S07]  /*38e0*/  UPLOP3.LUT UP0, UPT, UPT, UPT, UPT, 0x80, 0x8 ;  /* 0x000000000008789c */ /* 0x000fce0003f0f070 */
[----:B------:R-:W-:Y:S05]  /*38f0*/  BRA.U !UP1, `(.L_x_322) ;  /* 0x0000000509b07547 */ /* 0x000fea000b800000 */
[----:B------:R-:W-:Y:S02]  /*3900*/  MOV R2, UR13 ;  /* 0x0000000d00027c02 */ /* 0x000fe40008000f00 */
[----:B------:R-:W-:Y:S02]  /*3910*/  ISETP.NE.AND P2, PT, RZ, UR26, PT ;  /* 0x0000001aff007c0c */ /* 0x000fe4000bf45270 */
[----:B------:R-:W-:-:S13]  /*3920*/  ISETP.GE.U32.AND P1, PT, R2, 0x3, PT ;  /* 0x000000030200780c */ /* 0x000fda0003f26070 */
[----:B------:R-:W-:Y:S05]  /*3930*/  @!P1 BRA `(.L_x_325) ;  /* 0x0000000000d09947 */ /* 0x000fea0003800000 */
        /* <DEDUP_REMOVED lines=12> */
[----:B------:R-:W-:-:S04]  /*3a00*/  IADD3 R44, PT, PT, R12, 0x1, RZ ;  /* 0x000000010c2c7810 */ /* 0x000fc80007ffe0ff */
[----:B------:R-:W-:Y:S01]  /*3a10*/  I2FP.F32.U32 R45, R44 ;  /* 0x0000002c002d7245 */ /* 0x000fe20000201000 */
[----:B--2---:R-:W-:-:S04]  /*3a20*/  FADD R44, -R27, R43 ;  /* 0x0000002b1b2c7221 */ /* 0x004fc80000000100 */
[----:B------:R-:W-:Y:S01]  /*3a30*/  FFMA R45, R45, R43, -R26 ;  /* 0x0000002b2d2d7223 */ /* 0x000fe2000000081a */
[----:B------:R-:W-:Y:S01]  /*3a40*/  IADD3 R27, PT, PT, R12, 0x2, RZ ;  /* 0x000000020c1b7810 */ /* 0x000fe20007ffe0ff */
[----:B------:R-:W-:Y:S02]  /*3a50*/  FADD R26, R31, R44 ;  /* 0x0000002c1f1a7221 */ /* 0x000fe40000000000 */
[----:B------:R-:W-:Y:S01]  /*3a60*/  FADD R40, R29, R45 ;  /* 0x0000002d1d287221 */ /* 0x000fe20000000000 */
[----:B------:R-:W-:Y:S01]  /*3a70*/  I2FP.F32.U32 R27, R27 ;  /* 0x0000001b001b7245 */ /* 0x000fe20000201000 */
[----:B------:R-:W-:Y:S02]  /*3a80*/  FADD R31, -R31, R26 ;  /* 0x0000001a1f1f7221 */ /* 0x000fe40000000100 */
[----:B0-----:R-:W-:Y:S02]  /*3a90*/  FADD R14, -R29, R40 ;  /* 0x000000281d0e7221 */ /* 0x001fe40000000100 */
[----:B------:R-:W-:-:S02]  /*3aa0*/  FADD R44, -R44, R31 ;  /* 0x0000001f2c2c7221 */ /* 0x000fc40000000100 */
[----:B------:R-:W-:Y:S02]  /*3ab0*/  FADD R14, -R45, R14 ;  /* 0x0000000e2d0e7221 */ /* 0x000fe40000000100 */
[----:B---3--:R-:W-:Y:S02]  /*3ac0*/  FADD R29, -R44, R37 ;  /* 0x000000252c1d7221 */ /* 0x008fe40000000100 */
[----:B------:R-:W-:Y:S01]  /*3ad0*/  FFMA R27, R27, R37, -R14 ;  /* 0x000000251b1b7223 */ /* 0x000fe2000000080e */
[----:B------:R-:W-:Y:S01]  /*3ae0*/  IADD3 R14, PT, PT, R12, 0x3, RZ ;  /* 0x000000030c0e7810 */ /* 0x000fe20007ffe0ff */
[----:B------:R-:W-:Y:S02]  /*3af0*/  FADD R15, R26, R29 ;  /* 0x0000001d1a0f7221 */ /* 0x000fe40000000000 */
[----:B-1----:R-:W-:Y:S01]  /*3b00*/  FADD R3, R40, R27 ;  /* 0x0000001b28037221 */ /* 0x002fe20000000000 */
[----:B------:R-:W-:Y:S01]  /*3b10*/  I2FP.F32.U32 R14, R14 ;  /* 0x0000000e000e7245 */ /* 0x000fe20000201000 */
[----:B------:R-:W-:-:S02]  /*3b20*/  FADD R26, -R26, R15 ;  /* 0x0000000f1a1a7221 */ /* 0x000fc40000000100 */
[----:B------:R-:W-:Y:S01]  /*3b30*/  FADD R40, -R40, R3 ;  /* 0x0000000328287221 */ /* 0x000fe20000000100 */
[----:B------:R-:W-:Y:S01]  /*3b40*/  IADD3 R12, PT, PT, R12, 0x4, RZ ;  /* 0x000000040c0c7810 */ /* 0x000fe20007ffe0ff */
[----:B------:R-:W-:Y:S02]  /*3b50*/  FADD R29, -R29, R26 ;  /* 0x0000001a1d1d7221 */ /* 0x000fe40000000100 */
[----:B------:R-:W-:Y:S02]  /*3b60*/  FADD R27, -R27, R40 ;  /* 0x000000281b1b7221 */ /* 0x000fe40000000100 */
[----:B----4-:R-:W-:Y:S02]  /*3b70*/  FADD R26, -R29, R42 ;  /* 0x0000002a1d1a7221 */ /* 0x010fe40000000100 */
[----:B------:R-:W-:Y:S02]  /*3b80*/  FFMA R42, R14, R42, -R27 ;  /* 0x0000002a0e2a7223 */ /* 0x000fe4000000081b */
[----:B------:R-:W-:-:S02]  /*3b90*/  FADD R14, R15, R26 ;  /* 0x0000001a0f0e7221 */ /* 0x000fc40000000000 */
[----:B------:R-:W-:Y:S02]  /*3ba0*/  FADD R38, R3, R42 ;  /* 0x0000002a03267221 */ /* 0x000fe40000000000 */
[----:B------:R-:W-:Y:S02]  /*3bb0*/  FADD R15, -R15, R14 ;  /* 0x0000000e0f0f7221 */ /* 0x000fe40000000100 */
[----:B------:R-:W-:Y:S02]  /*3bc0*/  FADD R3, -R3, R38 ;  /* 0x0000002603037221 */ /* 0x000fe40000000100 */
[----:B------:R-:W-:Y:S01]  /*3bd0*/  FADD R15, -R26, R15 ;  /* 0x0000000f1a0f7221 */ /* 0x000fe20000000100 */
[----:B------:R-:W-:Y:S01]  /*3be0*/  I2FP.F32.U32 R26, R12 ;  /* 0x0000000c001a7245 */ /* 0x000fe20000201000 */
[----:B------:R-:W-:Y:S02]  /*3bf0*/  FADD R3, -R42, R3 ;  /* 0x000000032a037221 */ /* 0x000fe40000000100 */
[----:B-----5:R-:W-:-:S02]  /*3c00*/  FADD R15, -R15, R2 ;  /* 0x000000020f0f7221 */ /* 0x020fc40000000100 */
[----:B------:R-:W-:Y:S02]  /*3c10*/  FFMA R3, R26, R2, -R3 ;  /* 0x000000021a037223 */ /* 0x000fe40000000803 */
[----:B------:R-:W-:Y:S02]  /*3c20*/  FADD R31, R14, R15 ;  /* 0x0000000f0e1f7221 */ /* 0x000fe40000000000 */
[----:B------:R-:W-:Y:S02]  /*3c30*/  FADD R29, R38, R3 ;  /* 0x00000003261d7221 */ /* 0x000fe40000000000 */
[----:B------:R-:W-:Y:S02]  /*3c40*/  FADD R14, -R14, R31 ;  /* 0x0000001f0e0e7221 */ /* 0x000fe40000000100 */
[----:B------:R-:W-:Y:S02]  /*3c50*/  FADD R26, -R38, R29 ;  /* 0x0000001d261a7221 */ /* 0x000fe40000000100 */
[----:B------:R-:W-:-:S02]  /*3c60*/  FADD R27, -R15, R14 ;  /* 0x0000000e0f1b7221 */ /* 0x000fc40000000100 */
[----:B------:R-:W-:-:S07]  /*3c70*/  FADD R26, -R3, R26 ;  /* 0x0000001a031a7221 */ /* 0x000fce0000000100 */
.L_x_325:
        /* <DEDUP_REMOVED lines=18> */
[----:B------:R-:W-:Y:S02]  /*3da0*/  FADD R26, R31, R40 ;  /* 0x000000281f1a7221 */ /* 0x000fe40000000000 */
[----:B------:R-:W-:Y:S02]  /*3db0*/  FADD R42, R29, R38 ;  /* 0x000000261d2a7221 */ /* 0x000fe40000000000 */
[----:B------:R-:W-:Y:S02]  /*3dc0*/  FADD R31, -R31, R26 ;  /* 0x0000001a1f1f7221 */ /* 0x000fe40000000100 */
[----:B------:R-:W-:Y:S02]  /*3dd0*/  FADD R29, -R29, R42 ;  /* 0x0000002a1d1d7221 */ /* 0x000fe40000000100 */
[----:B------:R-:W-:Y:S02]  /*3de0*/  FADD R31, -R40, R31 ;  /* 0x0000001f281f7221 */ /* 0x000fe40000000100 */
[----:B------:R-:W-:-:S02]  /*3df0*/  FADD R29, -R38, R29 ;  /* 0x0000001d261d7221 */ /* 0x000fc40000000100 */
[----:B---3--:R-:W-:Y:S02]  /*3e00*/  FADD R27, -R31, R2 ;  /* 0x000000021f1b7221 */ /* 0x008fe40000000100 */
[----:B------:R-:W-:Y:S02]  /*3e10*/  FFMA R3, R14, R2, -R29 ;  /* 0x000000020e037223 */ /* 0x000fe4000000081d */
[----:B------:R-:W-:Y:S02]  /*3e20*/  FADD R31, R26, R27 ;  /* 0x0000001b1a1f7221 */ /* 0x000fe40000000000 */
[----:B------:R-:W-:Y:S02]  /*3e30*/  FADD R29, R42, R3 ;  /* 0x000000032a1d7221 */ /* 0x000fe40000000000 */
[----:B------:R-:W-:Y:S02]  /*3e40*/  FADD R26, -R26, R31 ;  /* 0x0000001f1a1a7221 */ /* 0x000fe40000000100 */
[----:B------:R-:W-:-:S02]  /*3e50*/  FADD R42, -R42, R29 ;  /* 0x0000001d2a2a7221 */ /* 0x000fc40000000100 */
[----:B------:R-:W-:Y:S02]  /*3e60*/  FADD R27, -R27, R26 ;  /* 0x0000001a1b1b7221 */ /* 0x000fe40000000100 */
[----:B------:R-:W-:-:S07]  /*3e70*/  FADD R26, -R3, R42 ;  /* 0x0000002a031a7221 */ /* 0x000fce0000000100 */
.L_x_326:
        /* <DEDUP_REMOVED lines=9> */
[----:B------:R-:W-:Y:S01]  /*3f10*/  I2FP.F32.U32 R15, R12 ;  /* 0x0000000c000f7245 */ /* 0x000fe20000201000 */
        /* <DEDUP_REMOVED lines=10> */
.L_x_322:
[----:B------:R-:W-:Y:S02]  /*3fc0*/  LOP3.LUT P1, RZ, R7, 0xff, RZ, 0xc0, !PT ;  /* 0x000000ff07ff7812 */ /* 0x000fe4000782c0ff */
[----:B------:R-:W-:Y:S02]  /*3fd0*/  MOV R2, 0x7fc00000 ;  /* 0x7fc0000000027802 */ /* 0x000fe40000000f00 */
[----:B------:R-:W-:-:S13]  /*3fe0*/  PLOP3.LUT P1, PT, P1, PT, UP0, 0x5d, 0xd5 ;  /* 0x0000000000d5781c */ /* 0x000fda0000f2eb0d */
[----:B------:R-:W-:Y:S05]  /*3ff0*/  @P1 BRA `(.L_x_327) ;  /* 0x00000000001c1947 */ /* 0x000fea0003800000 */
[----:B------:R-:W-:Y:S01]  /*4000*/  FADD R3, R28, R33 ;  /* 0x000000211c037221 */ /* 0x000fe20000000000 */
[----:B------:R-:W-:Y:S01]  /*4010*/  HFMA2 R7, -RZ, RZ, 0, 5.9604644775390625e-08 ;  /* 0x00000001ff077431 */ /* 0x000fe200000001ff */
[----:B------:R-:W-:Y:S02]  /*4020*/  MOV R8, 0x1 ;  /* 0x0000000100087802 */ /* 0x000fe40000000f00 */
[----:B------:R-:W-:-:S04]  /*4030*/  FMUL R2, R3, R10 ;  /* 0x0000000a03027220 */ /* 0x000fc80000400000 */
[----:B------:R-:W-:Y:S01]  /*4040*/  FFMA R3, R3, R10, R2 ;  /* 0x0000000a03037223 */ /* 0x000fe20000000002 */
[----:B------:R-:W-:-:S04]  /*4050*/  FADD R2, R26, R29 ;  /* 0x0000001d1a027221 */ /* 0x000fc80000000000 */
[----:B------:R-:W-:-:S07]  /*4060*/  FFMA R2, R2, -R11, R3 ;  /* 0x8000000b02027223 */ /* 0x000fce0000000003 */
.L_x_327:
[----:B------:R-:W-:-:S13]  /*4070*/  FSETP.NAN.AND P1, PT, |R2|, |R2|, PT ;  /* 0x400000020200720b */ /* 0x000fda0003f28200 */
[----:B------:R-:W-:Y:S05]  /*4080*/  @P1 BRA `(.L_x_328) ;  /* 0x0000000c00701947 */ /* 0x000fea0003800000 */
[----:B------:R-:W-:-:S09]  /*4090*/  UISETP.GE.AND UP0, UPT, UR5, UR14, UPT ;  /* 0x0000000e0500728c */ /* 0x000fd2000bf06270 */
[----:B------:R-:W-:Y:S05]  /*40a0*/  BRA.U UP0, `(.L_x_329) ;  /* 0x0000000d000c7547 */ /* 0x000fea000b800000 */
[----:B------:R-:W0:Y:S01]  /*40b0*/  S2UR UR20, SR_CgaCtaId ;  /* 0x00000000001479c3 */ /* 0x000e220000008800 */
[----:B------:R-:W-:Y:S02]  /*40c0*/  UMOV UR6, 0x400 ;  /* 0x0000040000067882 */ /* 0x000fe40000000000 */
[----:B0-----:R-:W-:-:S04]  /*40d0*/  ULEA UR6, UR20, UR6, 0x18 ;  /* 0x0000000614067291 */ /* 0x001fc8000f8ec0ff */
[----:B------:R-:W-:Y:S02]  /*40e0*/  ULEA UR20, UR5, UR6, 0x2 ;  /* 0x0000000605147291 */ /* 0x000fe4000f8e10ff */
[----:B------:R-:W-:-:S04]  /*40f0*/  UIADD3 UR5, UPT, UPT, UR5, 0x1, URZ ;  /* 0x0000000105057890 */ /* 0x000fc8000fffe0ff */
[----:B------:R-:W-:-:S03]  /*4100*/  UISETP.NE.AND UP0, UPT, UR5, UR14, UPT ;  /* 0x0000000e0500728c */ /* 0x000fc6000bf05270 */
[----:B------:R0:W-:Y:S06]  /*4110*/  STS [UR20], R2 ;  /* 0x00000002ff007988 */ /* 0x0001ec0008000814 */
[----:B------:R-:W-:Y:S05]  /*4120*/  BRA.U UP0, `(.L_x_328) ;  /* 0x0000000d00487547 */ /* 0x000fea000b800000 */
[----:B------:R-:W1:Y:S01]  /*4130*/  LDCU UR5, c[0x0][0x3a8] ;  /* 0x00007500ff0577ac */ /* 0x000e620008000800 */
[----:B------:R-:W-:Y:S02]  /*4140*/  CS2R R16, SRZ ;  /* 0x0000000000107805 */ /* 0x000fe4000001ff00 */
[----:B------:R-:W-:Y:S01]  /*4150*/  CS2R R18, SRZ ;  /* 0x0000000000127805 */ /* 0x000fe2000001ff00 */
[----:B-1----:R-:W-:-:S03]  /*4160*/  UISETP.GE.AND UP0, UPT, UR5, 0x8, UPT ;  /* 0x000000080500788c */ /* 0x002fc6000bf06270 */
[----:B------:R-:W-:-:S06]  /*4170*/  UMOV UR5, URZ ;  /* 0x000000ff00057c82 */ /* 0x000fcc0008000000 */
[----:B------:R-:W-:Y:S05]  /*4180*/  BRA.U !UP0, `(.L_x_330) ;  /* 0x0000000508607547 */ /* 0x000fea000b800000 */
[----:B------:R-:W-:Y:S01]  /*4190*/  HFMA2 R17, -RZ, RZ, 0, 0 ;  /* 0x00000000ff117431 */ /* 0x000fe200000001ff */
[----:B------:R-:W-:-:S06]  /*41a0*/  UMOV UR5, URZ ;  /* 0x000000ff00057c82 */ /* 0x000fcc0008000000 */
.L_x_331:
[----:B------:R-:W-:Y:S02]  /*41b0*/  ULEA UR22, UR5, UR6, 0x2 ;  /* 0x0000000605167291 */ /* 0x000fe4000f8e10ff */
[----:B------:R-:W-:-:S06]  /*41c0*/  UIADD3 UR20, UPT, UPT, UR5, 0x1, URZ ;  /* 0x0000000105147890 */ /* 0x000fcc000fffe0ff */
[----:B0-----:R-:W-:Y:S01]  /*41d0*/  I2FP.F32.U32 R2, UR20 ;  /* 0x0000001400027c45 */ /* 0x001fe20008201000 */
[----:B------:R-:W0:Y:S01]  /*41e0*/  LDS.128 R12, [UR22] ;  /* 0x00000016ff0c7984 */ /* 0x000e220008000c00 */
[----:B------:R-:W-:Y:S01]  /*41f0*/  UIADD3 UR20, UPT, UPT, UR5, 0x2, URZ ;  /* 0x0000000205147890 */ /* 0x000fe2000fffe0ff */
[----:B0-----:R-:W-:Y:S02]  /*4200*/  FADD R19, R12, -R19 ;  /* 0x800000130c137221 */ /* 0x001fe40000000000 */
[----:B------:R-:W-:-:S03]  /*4210*/  FFMA R37, R2, R12, -R17 ;  /* 0x0000000c02257223 */ /* 0x000fc60000000811 */
[----:B------:R-:W-:Y:S01]  /*4220*/  I2FP.F32.U32 R2, UR20 ;  /* 0x0000001400027c45 */ /* 0x000fe20008201000 */
[----:B------:R-:W-:Y:S01]  /*4230*/  UIADD3 UR20, UPT, UPT, UR5, 0x3, URZ ;  /* 0x0000000305147890 */ /* 0x000fe2000fffe0ff */
        /* <DEDUP_REMOVED lines=8> */
[C---:B------:R-:W-:Y:S01]  /*42c0*/  FADD R38, R13.reuse, -R18 ;  /* 0x800000120d267221 */ /* 0x040fe20000000000 */
[----:B------:R-:W-:-:S03]  /*42d0*/  FFMA R40, R13, R2, -R16 ;  /* 0x000000020d287223 */ /* 0x000fc60000000810 */
[----:B------:R-:W-:Y:S01]  /*42e0*/  FADD R12, R17, R38 ;  /* 0x00000026110c7221 */ /* 0x000fe20000000000 */
[----:B------:R-:W-:-:S03]  /*42f0*/  FADD R2, R3, R40 ;  /* 0x0000002803027221 */ /* 0x000fc60000000000 */
[----:B------:R-:W-:Y:S01]  /*4300*/  FADD R13, -R17, R12 ;  /* 0x0000000c110d7221 */ /* 0x000fe20000000100 */
[----:B------:R-:W-:Y:S01]  /*4310*/  FADD R3, -R3, R2 ;  /* 0x0000000203037221 */ /* 0x000fe20000000100 */
[----:B------:R-:W0:Y:S02]  /*4320*/  LDS.128 R16, [UR22+0x10] ;  /* 0x00001016ff107984 */ /* 0x000e240008000c00 */
[----:B------:R-:W-:Y:S01]  /*4330*/  FADD R13, -R38, R13 ;  /* 0x0000000d260d7221 */ /* 0x000fe20000000100 */
[----:B------:R-:W-:-:S03]  /*4340*/  FADD R3, -R40, R3 ;  /* 0x0000000328037221 */ /* 0x000fc60000000100 */
[C---:B------:R-:W-:Y:S01]  /*4350*/  FADD R39, R14.reuse, -R13 ;  /* 0x8000000d0e277221 */ /* 0x040fe20000000000 */
[----:B------:R-:W-:Y:S01]  /*4360*/  FFMA R37, R14, R37, -R3 ;  /* 0x000000250e257223 */ /* 0x000fe20000000803 */
[----:B------:R-:W-:Y:S01]  /*4370*/  I2FP.F32.U32 R14, UR20 ;  /* 0x00000014000e7c45 */ /* 0x000fe20008201000 */
[----:B------:R-:W-:Y:S01]  /*4380*/  UIADD3 UR20, UPT, UPT, UR5, 0x5, URZ ;  /* 0x0000000505147890 */ /* 0x000fe2000fffe0ff */
[----:B------:R-:W-:Y:S01]  /*4390*/  FADD R13, R12, R39 ;  /* 0x000000270c0d7221 */ /* 0x000fe20000000000 */
[----:B------:R-:W-:-:S03]  /*43a0*/  FADD R3, R2, R37 ;  /* 0x0000002502037221 */ /* 0x000fc60000000000 */
[----:B------:R-:W-:Y:S01]  /*43b0*/  FADD R12, -R12, R13 ;  /* 0x0000000d0c0c7221 */ /* 0x000fe20000000100 */
[----:B------:R-:W-:-:S03]  /*43c0*/  FADD R2, -R2, R3 ;  /* 0x0000000302027221 */ /* 0x000fc60000000100 */
[----:B------:R-:W-:Y:S01]  /*43d0*/  FADD R12, -R39, R12 ;  /* 0x0000000c270c7221 */ /* 0x000fe20000000100 */
[----:B------:R-:W-:-:S03]  /*43e0*/  FADD R2, -R37, R2 ;  /* 0x0000000225027221 */ /* 0x000fc60000000100 */
[C---:B------:R-:W-:Y:S01]  /*43f0*/  FADD R12, R15.reuse, -R12 ;  /* 0x8000000c0f0c7221 */ /* 0x040fe20000000000 */
        /* <DEDUP_REMOVED lines=9> */
[----:B0-----:R-:W-:Y:S02]  /*4490*/  FADD R13, -R13, R16 ;  /* 0x000000100d0d7221 */ /* 0x001fe40000000100 */
[----:B------:R-:W-:-:S03]  /*44a0*/  FFMA R15, R12, R16, -R3 ;  /* 0x000000100c0f7223 */ /* 0x000fc60000000803 */
[----:B------:R-:W-:Y:S01]  /*44b0*/  I2FP.F32.U32 R12, UR20 ;  /* 0x00000014000c7c45 */ /* 0x000fe20008201000 */
[----:B------:R-:W-:Y:S01]  /*44c0*/  FADD R3, R14, R13 ;  /* 0x0000000d0e037221 */ /* 0x000fe20000000000 */
[----:B------:R-:W-:Y:S01]  /*44d0*/  FADD R37, R2, R15 ;  /* 0x0000000f02257221 */ /* 0x000fe20000000000 */
[----:B------:R-:W-:Y:S02]  /*44e0*/  UIADD3 UR20, UPT, UPT, UR5, 0x7, URZ ;  /* 0x0000000705147890 */ /* 0x000fe4000fffe0ff */
[----:B------:R-:W-:Y:S01]  /*44f0*/  FADD R14, -R14, R3 ;  /* 0x000000030e0e7221 */ /* 0x000fe20000000100 */
[----:B------:R-:W-:Y:S01]  /*4500*/  FADD R2, -R2, R37 ;  /* 0x0000002502027221 */ /* 0x000fe20000000100 */
[----:B------:R-:W-:Y:S02]  /*4510*/  UIADD3 UR5, UPT, UPT, UR5, 0x8, URZ ;  /* 0x0000000805057890 */ /* 0x000fe4000fffe0ff */
[----:B------:R-:W-:Y:S01]  /*4520*/  FADD R14, -R13, R14 ;  /* 0x0000000e0d0e7221 */ /* 0x000fe20000000100 */
[----:B------:R-:W-:Y:S01]  /*4530*/  FADD R2, -R15, R2 ;  /* 0x000000020f027221 */ /* 0x000fe20000000100 */
[----:B------:R-:W-:Y:S01]  /*4540*/  I2FP.F32.U32 R13, UR20 ;  /* 0x00000014000d7c45 */ /* 0x000fe20008201000 */
[----:B------:R-:W-:Y:S01]  /*4550*/  UISETP.NE.AND UP0, UPT, UR5, UR15, UPT ;  /* 0x0000000f0500728c */ /* 0x000fe2000bf05270 */
[C---:B------:R-:W-:Y:S01]  /*4560*/  FADD R14, R17.reuse, -R14 ;  /* 0x8000000e110e7221 */ /* 0x040fe20000000000 */
[----:B------:R-:W-:-:S03]  /*4570*/  FFMA R12, R17, R12, -R2 ;  /* 0x0000000c110c7223 */ /* 0x000fc60000000802 */
[----:B------:R-:W-:Y:S01]  /*4580*/  FADD R2, R3, R14 ;  /* 0x0000000e03027221 */ /* 0x000fe20000000000 */
[----:B------:R-:W-:-:S03]  /*4590*/  FADD R16, R37, R12 ;  /* 0x0000000c25107221 */ /* 0x000fc60000000000 */
[----:B------:R-:W-:Y:S01]  /*45a0*/  FADD R3, -R3, R2 ;  /* 0x0000000203037221 */ /* 0x000fe20000000100 */
[----:B------:R-:W-:-:S03]  /*45b0*/  FADD R37, -R37, R16 ;  /* 0x0000001025257221 */ /* 0x000fc60000000100 */
[----:B------:R-:W-:Y:S01]  /*45c0*/  FADD R3, -R14, R3 ;  /* 0x000000030e037221 */ /* 0x000fe20000000100 */
[----:B------:R-:W-:Y:S01]  /*45d0*/  FADD R37, -R12, R37 ;  /* 0x000000250c257221 */ /* 0x000fe20000000100 */
[----:B------:R-:W-:Y:S02]  /*45e0*/  I2FP.F32.U32 R12, UR5 ;  /* 0x00000005000c7c45 */ /* 0x000fe40008201000 */
[C---:B------:R-:W-:Y:S01]  /*45f0*/  FADD R3, R18.reuse, -R3 ;  /* 0x8000000312037221 */ /* 0x040fe20000000000 */
[----:B------:R-:W-:-:S03]  /*4600*/  FFMA R37, R18, R13, -R37 ;  /* 0x0000000d12257223 */ /* 0x000fc60000000825 */
        /* <DEDUP_REMOVED lines=14> */
[----:B------:R-:W-:Y:S06]  /*46f0*/  BRA.U UP0, `(.L_x_331) ;  /* 0xfffffff900ac7547 */ /* 0x000fec000b83ffff */
[----:B------:R-:W-:-:S05]  /*4700*/  UMOV UR5, UR15 ;  /* 0x0000000f00057c82 */ /* 0x000fca0008000000 */
.L_x_330:
[----:B------:R-:W-:-:S09]  /*4710*/  ULOP3.LUT UP0, URZ, UR14, 0x7, URZ, 0xc0, !UPT ;  /* 0x000000070eff7892 */ /* 0x000fd2000f80c0ff */
[----:B------:R-:W-:Y:S05]  /*4720*/  BRA.U !UP0, `(.L_x_332) ;  /* 0x00000005085c7547 */ /* 0x000fea000b800000 */
[----:B------:R-:W-:Y:S02]  /*4730*/  UISETP.GE.U32.AND UP0, UPT, UR17, 0x3, UPT ;  /* 0x000000031100788c */ /* 0x000fe4000bf06070 */
[----:B------:R-:W-:-:S07]  /*4740*/  UISETP.NE.AND UP1, UPT, UR31, URZ, UPT ;  /* 0x000000ff1f00728c */ /* 0x000fce000bf25270 */
[----:B------:R-:W-:Y:S05]  /*4750*/  BRA.U !UP0, `(.L_x_333) ;  /* 0x0000000108ac7547 */ /* 0x000fea000b800000 */
[----:B------:R-:W-:Y:S02]  /*4760*/  ULEA UR22, UR5, UR6, 0x2 ;  /* 0x0000000605167291 */ /* 0x000fe4000f8e10ff */
[----:B------:R-:W-:-:S06]  /*4770*/  UIADD3 UR20, UPT, UPT, UR5, 0x1, URZ ;  /* 0x0000000105147890 */ /* 0x000fcc000fffe0ff */
[----:B------:R-:W-:Y:S01]  /*4780*/  I2FP.F32.U32 R14, UR20 ;  /* 0x00000014000e7c45 */ /* 0x000fe20008201000 */
[----:B0-----:R-:W0:Y:S01]  /*4790*/  LDS.64 R2, [UR22] ;  /* 0x00000016ff027984 */ /* 0x001e220008000a00 */
[----:B------:R-:W-:-:S03]  /*47a0*/  UIADD3 UR20, UPT, UPT, UR5, 0x2, URZ ;  /* 0x0000000205147890 */ /* 0x000fc6000fffe0ff */
[----:B------:R-:W1:Y:S01]  /*47b0*/  LDS.64 R12, [UR22+0x8] ;  /* 0x00000816ff0c7984 */ /* 0x000e620008000a00 */
[----:B0-----:R-:W-:Y:S01]  /*47c0*/  FADD R19, -R19, R2 ;  /* 0x0000000213137221 */ /* 0x001fe20000000100 */
        /* <DEDUP_REMOVED lines=9> */
[----:B------:R-:W-:Y:S01]  /*4860*/  FADD R18, -R18, R3 ;  /* 0x0000000312127221 */ /* 0x000fe20000000100 */
[----:B------:R-:W-:Y:S01]  /*4870*/  UIADD3 UR5, UPT, UPT, UR5, 0x4, URZ ;  /* 0x0000000405057890 */ /* 0x000fe2000fffe0ff */
[----:B------:R-:W-:Y:S02]  /*4880*/  FFMA R16, R19, R3, -R16 ;  /* 0x0000000313107223 */ /* 0x000fe40000000810 */
[----:B------:R-:W-:Y:S02]  /*4890*/  FADD R2, R15, R18 ;  /* 0x000000120f027221 */ /* 0x000fe40000000000 */
[----:B------:R-:W-:Y:S01]  /*48a0*/  FADD R14, R37, R16 ;  /* 0x00000010250e7221 */ /* 0x000fe20000000000 */
[----:B------:R-:W-:Y:S01]  /*48b0*/  I2FP.F32.U32 R19, UR5 ;  /* 0x0000000500137c45 */ /* 0x000fe20008201000 */
[----:B------:R-:W-:-:S02]  /*48c0*/  FADD R15, -R15, R2 ;  /* 0x000000020f0f7221 */ /* 0x000fc40000000100 */
[----:B------:R-:W-:Y:S02]  /*48d0*/  FADD R37, -R37, R14 ;  /* 0x0000000e25257221 */ /* 0x000fe40000000100 */
[----:B------:R-:W-:Y:S01]  /*48e0*/  FADD R15, -R18, R15 ;  /* 0x0000000f120f7221 */ /* 0x000fe20000000100 */
[----:B------:R-:W-:Y:S01]  /*48f0*/  I2FP.F32.U32 R18, UR20 ;  /* 0x0000001400127c45 */ /* 0x000fe20008201000 */
[----:B------:R-:W-:Y:S02]  /*4900*/  FADD R37, -R16, R37 ;  /* 0x0000002510257221 */ /* 0x000fe40000000100 */
[----:B-1----:R-:W-:Y:S02]  /*4910*/  FADD R15, -R15, R12 ;  /* 0x0000000c0f0f7221 */ /* 0x002fe40000000100 */
[----:B------:R-:W-:Y:S02]  /*4920*/  FFMA R37, R18, R12, -R37 ;  /* 0x0000000c12257223 */ /* 0x000fe40000000825 */
[----:B------:R-:W-:-:S02]  /*4930*/  FADD R3, R2, R15 ;  /* 0x0000000f02037221 */ /* 0x000fc40000000000 */
[----:B------:R-:W-:Y:S02]  /*4940*/  FADD R17, R14, R37 ;  /* 0x000000250e117221 */ /* 0x000fe40000000000 */
[----:B------:R-:W-:Y:S02]  /*4950*/  FADD R2, -R2, R3 ;  /* 0x0000000302027221 */ /* 0x000fe40000000100 */
[----:B------:R-:W-:Y:S02]  /*4960*/  FADD R14, -R14, R17 ;  /* 0x000000110e0e7221 */ /* 0x000fe40000000100 */
[----:B------:R-:W-:Y:S02]  /*4970*/  FADD R2, -R15, R2 ;  /* 0x000000020f027221 */ /* 0x000fe40000000100 */
[----:B------:R-:W-:Y:S02]  /*4980*/  FADD R14, -R37, R14 ;  /* 0x0000000e250e7221 */ /* 0x000fe40000000100 */
[----:B------:R-:W-:-:S02]  /*4990*/  FADD R2, -R2, R13 ;  /* 0x0000000d02027221 */ /* 0x000fc40000000100 */
[----:B------:R-:W-:Y:S02]  /*49a0*/  FFMA R14, R19, R13, -R14 ;  /* 0x0000000d130e7223 */ /* 0x000fe4000000080e */
[----:B------:R-:W-:Y:S02]  /*49b0*/  FADD R18, R3, R2 ;  /* 0x0000000203127221 */ /* 0x000fe40000000000 */
[----:B------:R-:W-:Y:S02]  /*49c0*/  FADD R16, R17, R14 ;  /* 0x0000000e11107221 */ /* 0x000fe40000000000 */
[----:B------:R-:W-:Y:S02]  /*49d0*/  FADD R3, -R3, R18 ;  /* 0x0000001203037221 */ /* 0x000fe40000000100 */
[----:B------:R-:W-:Y:S02]  /*49e0*/  FADD R17, -R17, R16 ;  /* 0x0000001011117221 */ /* 0x000fe40000000100 */
[----:B------:R-:W-:-:S02]  /*49f0*/  FADD R19, -R2, R3 ;  /* 0x0000000302137221 */ /* 0x000fc40000000100 */
[----:B------:R-:W-:-:S07]  /*4a00*/  FADD R17, -R14, R17 ;  /* 0x000000110e117221 */ /* 0x000fce0000000100 */
.L_x_333:
[----:B------:R-:W-:Y:S05]  /*4a10*/  BRA.U !UP1, `(.L_x_332) ;  /* 0x0000000109a07547 */ /* 0x000fea000b800000 */
[----:B------:R-:W-:Y:S02]  /*4a20*/  UISETP.NE.AND UP0, UPT, UR31, 0x1, UPT ;  /* 0x000000011f00788c */ /* 0x000fe4000bf05270 */
[----:B------:R-:W-:-:S07]  /*4a30*/  ULOP3.LUT UP1, URZ, UR14, 0x1, URZ, 0xc0, !UPT ;  /* 0x000000010eff7892 */ /* 0x000fce000f82c0ff */
[----:B------:R-:W-:Y:S05]  /*4a40*/  BRA.U !UP0, `(.L_x_334) ;  /* 0x0000000108587547 */ /* 0x000fea000b800000 */
[----:B------:R-:W-:-:S09]  /*4a50*/  ULEA UR20, UR5, UR6, 0x2 ;  /* 0x0000000605147291 */ /* 0x000fd2000f8e10ff */
[----:B0-----:R-:W0:Y:S01]  /*4a60*/  LDS.64 R2, [UR20] ;  /* 0x00000014ff027984 */ /* 0x001e220008000a00 */
[----:B------:R-:W-:Y:S02]  /*4a70*/  UIADD3 UR20, UPT, UPT, UR5, 0x1, URZ ;  /* 0x0000000105147890 */ /* 0x000fe4000fffe0ff */
[----:B------:R-:W-:-:S04]  /*4a80*/  UIADD3 UR5, UPT, UPT, UR5, 0x2, URZ ;  /* 0x0000000205057890 */ /* 0x000fc8000fffe0ff */
[----:B------:R-:W-:Y:S02]  /*4a90*/  I2FP.F32.U32 R12, UR20 ;  /* 0x00000014000c7c45 */ /* 0x000fe40008201000 */
[----:B------:R-:W-:Y:S01]  /*4aa0*/  I2FP.F32.U32 R37, UR5 ;  /* 0x0000000500257c45 */ /* 0x000fe20008201000 */
[----:B0-----:R-:W-:Y:S02]  /*4ab0*/  FADD R19, -R19, R2 ;  /* 0x0000000213137221 */ /* 0x001fe40000000100 */
[----:B------:R-:W-:Y:S02]  /*4ac0*/  FFMA R17, R12, R2, -R17 ;  /* 0x000000020c117223 */ /* 0x000fe40000000811 */
[----:B------:R-:W-:Y:S02]  /*4ad0*/  FADD R13, R18, R19 ;  /* 0x00000013120d7221 */ /* 0x000fe40000000000 */
[----:B------:R-:W-:Y:S02]  /*4ae0*/  FADD R15, R16, R17 ;  /* 0x00000011100f7221 */ /* 0x000fe40000000000 */
[----:B------:R-:W-:-:S02]  /*4af0*/  FADD R18, -R18, R13 ;  /* 0x0000000d12127221 */ /* 0x000fc40000000100 */
[----:B------:R-:W-:Y:S02]  /*4b00*/  FADD R16, -R16, R15 ;  /* 0x0000000f10107221 */ /* 0x000fe40000000100 */
[----:B------:R-:W-:Y:S02]  /*4b10*/  FADD R18, -R19, R18 ;  /* 0x0000001213127221 */ /* 0x000fe40000000100 */
[----:B------:R-:W-:Y:S02]  /*4b20*/  FADD R16, -R17, R16 ;  /* 0x0000001011107221 */ /* 0x000fe40000000100 */
[----:B------:R-:W-:Y:S02]  /*4b30*/  FADD R2, -R18, R3 ;  /* 0x0000000312027221 */ /* 0x000fe40000000100 */
[----:B------:R-:W-:Y:S02]  /*4b40*/  FFMA R12, R37, R3, -R16 ;  /* 0x00000003250c7223 */ /* 0x000fe40000000810 */
[----:B------:R-:W-:-:S02]  /*4b50*/  FADD R18, R13, R2 ;  /* 0x000000020d127221 */ /* 0x000fc40000000000 */
[----:B------:R-:W-:Y:S02]  /*4b60*/  FADD R16, R15, R12 ;  /* 0x0000000c0f107221 */ /* 0x000fe40000000000 */
[----:B------:R-:W-:Y:S02]  /*4b70*/  FADD R13, -R13, R18 ;  /* 0x000000120d0d7221 */ /* 0x000fe40000000100 */
[----:B------:R-:W-:Y:S02]  /*4b80*/  FADD R15, -R15, R16 ;  /* 0x000000100f0f7221 */ /* 0x000fe40000000100 */
[----:B------:R-:W-:Y:S02]  /*4b90*/  FADD R19, -R2, R13 ;  /* 0x0000000d02137221 */ /* 0x000fe40000000100 */
[----:B------:R-:W-:-:S07]  /*4ba0*/  FADD R17, -R12, R15 ;  /* 0x0000000f0c117221 */ /* 0x000fce0000000100 */
.L_x_334:
[----:B------:R-:W-:Y:S05]  /*4bb0*/  BRA.U !UP1, `(.L_x_332) ;  /* 0x0000000109387547 */ /* 0x000fea000b800000 */
[----:B------:R-:W-:Y:S02]  /*4bc0*/  ULEA UR6, UR5, UR6, 0x2 ;  /* 0x0000000605067291 */ /* 0x000fe4000f8e10ff */
[----:B------:R-:W-:-:S06]  /*4bd0*/  UIADD3 UR5, UPT, UPT, UR5, 0x1, URZ ;  /* 0x0000000105057890 */ /* 0x000fcc000fffe0ff */
[----:B0-----:R-:W-:Y:S01]  /*4be0*/  I2FP.F32.U32 R2, UR5 ;  /* 0x0000000500027c45 */ /* 0x001fe20008201000 */
[----:B------:R-:W0:Y:S02]  /*4bf0*/  LDS R12, [UR6] ;  /* 0x00000006ff0c7984 */ /* 0x000e240008000800 */
[----:B0-----:R-:W-:Y:S02]  /*4c00*/  FADD R19, -R19, R12 ;  /* 0x0000000c13137221 */ /* 0x001fe40000000100 */
[----:B------:R-:W-:Y:S02]  /*4c10*/  FFMA R17, R2, R12, -R17 ;  /* 0x0000000c02117223 */ /* 0x000fe40000000811 */
[----:B------:R-:W-:Y:S02]  /*4c20*/  FADD R3, R18, R19 ;  /* 0x0000001312037221 */ /* 0x000fe40000000000 */
[----:B------:R-:W-:Y:S02]  /*4c30*/  FADD R13, R16, R17 ;  /* 0x00000011100d7221 */ /* 0x000fe40000000000 */
[----:B------:R-:W-:-:S02]  /*4c40*/  FADD R2, -R18, R3 ;  /* 0x0000000312027221 */ /* 0x000fc40000000100 */
[----:B------:R-:W-:Y:S01]  /*4c50*/  FADD R12, -R16, R13 ;  /* 0x0000000d100c7221 */ /* 0x000fe20000000100 */
[----:B------:R-:W-:Y:S01]  /*4c60*/  MOV R18, R3 ;  /* 0x0000000300127202 */ /* 0x000fe20000000f00 */
[----:B------:R-:W-:Y:S02]  /*4c70*/  FADD R19, -R19, R2 ;  /* 0x0000000213137221 */ /* 0x000fe40000000100 */
[----:B------:R-:W-:Y:S01]  /*4c80*/  FADD R17, -R17, R12 ;  /* 0x0000000c11117221 */ /* 0x000fe20000000100 */
[----:B------:R-:W-:-:S07]  /*4c90*/  MOV R16, R13 ;  /* 0x0000000d00107202 */ /* 0x000fce0000000f00 */
.L_x_332:
[----:B0-----:R-:W-:Y:S01]  /*4ca0*/  FADD R2, R17, R16 ;  /* 0x0000001011027221 */ /* 0x001fe20000000000 */
[----:B------:R-:W-:-:S03]  /*4cb0*/  UMOV UR5, UR14 ;  /* 0x0000000e00057c82 */ /* 0x000fc60008000000 */
[----:B------:R-:W-:Y:S01]  /*4cc0*/  FMUL R13, R2, R25 ;  /* 0x00000019020d7220 */ /* 0x000fe20000400000 */
[----:B------:R-:W-:Y:S06]  /*4cd0*/  BRA `(.L_x_328) ;  /* 0x00000000005c7947 */ /* 0x000fec0003800000 */
.L_x_329:
[----:B------:R-:W0:Y:S01]  /*4ce0*/  S2UR UR20, SR_CgaCtaId ;  /* 0x00000000001479c3 */ /* 0x000e220000008800 */
[----:B------:R-:W-:Y:S01]  /*4cf0*/  UMOV UR6, 0x400 ;  /* 0x0000040000067882 */ /* 0x000fe20000000000 */
[----:B------:R-:W-:-:S04]  /*4d00*/  FFMA R12, R23, R2, -R18 ;  /* 0x00000002170c7223 */ /* 0x000fc80000000812 */
[----:B------:R-:W-:-:S04]  /*4d10*/  FADD R17, -R17, R12 ;  /* 0x0000000c11117221 */ /* 0x000fc80000000100 */
[----:B------:R-:W-:Y:S01]  /*4d20*/  FADD R13, R16, R17 ;  /* 0x00000011100d7221 */ /* 0x000fe20000000000 */
[----:B0-----:R-:W-:-:S04]  /*4d30*/  ULEA UR6, UR20, UR6, 0x18 ;  /* 0x0000000614067291 */ /* 0x001fc8000f8ec0ff */
[----:B------:R-:W-:Y:S02]  /*4d40*/  ULEA UR6, UR4, UR6, 0x2 ;  /* 0x0000000604067291 */ /* 0x000fe4000f8e10ff */
[----:B------:R-:W-:-:S04]  /*4d50*/  UIADD3 UR4, UPT, UPT, UR4, 0x1, URZ ;  /* 0x0000000104047890 */ /* 0x000fc8000fffe0ff */
[----:B------:R-:W-:-:S03]  /*4d60*/  UISETP.NE.AND UP0, UPT, UR4, UR14, UPT ;  /* 0x0000000e0400728c */ /* 0x000fc6000bf05270 */
[----:B------:R-:W0:Y:S01]  /*4d70*/  LDS R3, [UR6] ;  /* 0x00000006ff037984 */ /* 0x000e220008000800 */
[----:B------:R-:W-:-:S03]  /*4d80*/  USEL UR4, UR4, URZ, UP0 ;  /* 0x000000ff04047287 */ /* 0x000fc60008000000 */
[----:B------:R1:W-:Y:S01]  /*4d90*/  STS [UR6], R2 ;  /* 0x00000002ff007988 */ /* 0x0003e20008000806 */
[----:B0-----:R-:W-:-:S04]  /*4da0*/  FADD R12, -R3, R2 ;  /* 0x00000002030c7221 */ /* 0x001fc80000000100 */
[----:B------:R-:W-:Y:S01]  /*4db0*/  FADD R19, -R19, R12 ;  /* 0x0000000c13137221 */ /* 0x000fe20000000100 */
[----:B------:R-:W-:Y:S01]  /*4dc0*/  FADD R12, -R16, R13 ;  /* 0x0000000d100c7221 */ /* 0x000fe20000000100 */
[----:B------:R-:W-:Y:S02]  /*4dd0*/  MOV R16, R13 ;  /* 0x0000000d00107202 */ /* 0x000fe40000000f00 */
[----:B------:R-:W-:Y:S01]  /*4de0*/  FADD R3, R18, R19 ;  /* 0x0000001312037221 */ /* 0x000fe20000000000 */
[----:B------:R-:W-:-:S03]  /*4df0*/  FADD R17, -R17, R12 ;  /* 0x0000000c11117221 */ /* 0x000fc60000000100 */
[----:B------:R-:W-:Y:S01]  /*4e00*/  FADD R12, -R18, R3 ;  /* 0x00000003120c7221 */ /* 0x000fe20000000100 */
[----:B------:R-:W-:Y:S01]  /*4e10*/  FADD R14, R13, R17 ;  /* 0x000000110d0e7221 */ /* 0x000fe20000000000 */
[----:B------:R-:W-:Y:S02]  /*4e20*/  MOV R18, R3 ;  /* 0x0000000300127202 */ /* 0x000fe40000000f00 */
[----:B------:R-:W-:Y:S01]  /*4e30*/  FADD R19, -R19, R12 ;  /* 0x0000000c13137221 */ /* 0x000fe20000000100 */
[----:B-1----:R-:W-:-:S07]  /*4e40*/  FMUL R13, R14, R25 ;  /* 0x000000190e0d7220 */ /* 0x002fce0000400000 */
.L_x_328:
        /* <DEDUP_REMOVED lines=9> */
[----:B0-----:R-:W-:-:S03]  /*4ee0*/  MOV R2, RZ ;  /* 0x000000ff00027202 */ /* 0x001fc60000000f00 */
[----:B------:R-:W-:-:S05]  /*4ef0*/  FMUL R15, R14, UR23 ;  /* 0x000000170e0f7c20 */ /* 0x000fca0008400000 */
[----:B------:R-:W-:-:S13]  /*4f00*/  FSETP.GTU.AND P0, PT, |R15|, 9.999999682655225389e-21, PT ;  /* 0x1e3ce5080f00780b */ /* 0x000fda0003f0c200 */
[----:B------:R-:W-:Y:S05]  /*4f10*/  @!P0 BRA `(.L_x_336) ;  /* 0x0000000000b48947 */ /* 0x000fea0003800000 */
[----:B------:R-:W0:Y:S01]  /*4f20*/  MUFU.RCP R12, R15 ;  /* 0x0000000f000c7308 */ /* 0x000e220000001000 */
[----:B------:R-:W-:-:S04]  /*4f30*/  FMUL R2, R22, R9 ;  /* 0x0000000916027220 */ /* 0x000fc80000400000 */
[----:B------:R-:W-:-:S04]  /*4f40*/  FFMA R3, R5, UR23, R2 ;  /* 0x0000001705037c23 */ /* 0x000fc80008000002 */
        /* <DEDUP_REMOVED lines=12> */
[----:B------:R-:W-:-:S07]  /*5010*/  MOV R3, R2 ;  /* 0x0000000200037202 */ /* 0x000fce0000000f00 */
.L_x_337:
[----:B------:R-:W-:Y:S01]  /*5020*/  HFMA2 R37, -RZ, RZ, 2.5625, 0 ;  /* 0x41200000ff257431 */ /* 0x000fe200000001ff */
[----:B------:R-:W-:Y:S01]  /*5030*/  MOV R2, 0x3dcccccd ;  /* 0x3dcccccd00027802 */ /* 0x000fe20000000f00 */
[----:B------:R-:W0:Y:S04]  /*5040*/  FCHK P0, R3, 0.10000000149011611938 ;  /* 0x3dcccccd03007902 */ /* 0x000e280000000000 */
        /* <DEDUP_REMOVED lines=9> */
[----:B------:R-:W-:Y:S05]  /*50e0*/  CALL.REL.NOINC `($__internal_5_$__cuda_sm3x_div_rn_noftz_f32_slowpath) ;  /* 0x0000005400bc7944 */ /* 0x000fea0003c00000 */
.L_x_338:
[----:B------:R-:W0:Y:S01]  /*50f0*/  LDC R12, c[0x0][0x390] ;  /* 0x0000e400ff0c7b82 */ /* 0x000e220000000800 */
[----:B------:R-:W1:Y:S02]  /*5100*/  F2I.FLOOR.NTZ R2, R2 ;  /* 0x0000000200027305 */ /* 0x000e640000207100 */
[C---:B-1----:R-:W-:Y:S02]  /*5110*/  ISETP.GE.AND P0, PT, R2.reuse, RZ, PT ;  /* 0x000000ff0200720c */ /* 0x042fe40003f06270 */
[----:B0-----:R-:W-:-:S04]  /*5120*/  VIMNMX R3, PT, PT, R2, R12, PT ;  /* 0x0000000c02037248 */ /* 0x001fc80003fe0100 */
[----:B------:R-:W-:-:S04]  /*5130*/  SEL R3, R3, RZ, P0 ;  /* 0x000000ff03037207 */ /* 0x000fc80000000000 */
[C---:B------:R-:W-:Y:S02]  /*5140*/  ISETP.GE.AND P0, PT, R3.reuse, R12, PT ;  /* 0x0000000c0300720c */ /* 0x040fe40003f06270 */
        /* <DEDUP_REMOVED lines=10> */
.L_x_336:
[----:B------:R-:W-:-:S04]  /*51f0*/  FFMA R2, R14, R2, R5 ;  /* 0x000000020e027223 */ /* 0x000fc80000000005 */
[----:B------:R-:W-:-:S04]  /*5200*/  FADD R2, R2, -R9 ;  /* 0x8000000902027221 */ /* 0x000fc80000000000 */
[----:B------:R-:W-:-:S05]  /*5210*/  FFMA R14, R2, UR23, R9 ;  /* 0x00000017020e7c23 */ /* 0x000fca0008000009 */
[----:B------:R-:W-:-:S07]  /*5220*/  MOV R12, R14 ;  /* 0x0000000e000c7202 */ /* 0x000fce0000000f00 */
.L_x_335:
[----:B------:R-:W-:Y:S01]  /*5230*/  FSETP.NAN.AND P0, PT, |R12|, |R12|, PT ;  /* 0x4000000c0c00720b */ /* 0x000fe20003f08200 */
[----:B------:R-:W1:Y:S03]  /*5240*/  LDCU UR20, c[0x0][0x398] ;  /* 0x00007300ff1477ac */ /* 0x000e660008000800 */
[----:B------:R-:W-:Y:S01]  /*5250*/  FSETP.NAN.OR P0, PT, |R13|, |R13|, P0 ;  /* 0x4000000d0d00720b */ /* 0x000fe20000708600 */
[----:B------:R-:W-:-:S12]  /*5260*/  UIADD3 UR6, UPT, UPT, UR9, 0x1, URZ ;  /* 0x0000000109067890 */ /* 0x000fd8000fffe0ff */
[----:B0-----:R-:W0:Y:S01]  /*5270*/  @!P0 LDC.64 R2, c[0x0][0x3b0] ;  /* 0x0000ec00ff028b82 */ /* 0x001e220000000a00 */
[----:B------:R-:W-:Y:S01]  /*5280*/  @!P0 FADD R0, R13, R12 ;  /* 0x0000000c0d008221 */ /* 0x000fe20000000000 */
[----:B-1----:R-:W-:-:S03]  /*5290*/  UISETP.NE.AND UP0, UPT, UR6, UR20, UPT ;  /* 0x000000140600728c */ /* 0x002fc6000bf05270 */
[----:B------:R-:W-:-:S03]  /*52a0*/  @!P0 FMUL R9, R0, 0.5 ;  /* 0x3f00000000098820 */ /* 0x000fc60000400000 */
[----:B------:R-:W-:Y:S01]  /*52b0*/  PLOP3.LUT P1, PT, PT, PT, UP0, 0x80, 0x8 ;  /* 0x000000000008781c */ /* 0x000fe20003f2f008 */
[----:B0-----:R-:W-:-:S05]  /*52c0*/  @!P0 IMAD.WIDE R2, R35, 0x4, R2 ;  /* 0x0000000423028825 */ /* 0x001fca00078e0202 */
[----:B------:R0:W-:Y:S07]  /*52d0*/  @!P0 STG.E desc[UR18][R2.64], R9 ;  /* 0x0000000902008986 */ /* 0x0001ee000c101912 */
[----:B------:R-:W-:Y:S05]  /*52e0*/  @!P1 EXIT ;  /* 0x000000000000994d */ /* 0x000fea0003800000 */
[----:B0-----:R-:W-:Y:S01]  /*52f0*/  MOV R9, R14 ;  /* 0x0000000e00097202 */ /* 0x001fe20000000f00 */
[----:B------:R-:W-:Y:S01]  /*5300*/  UMOV UR9, UR6 ;  /* 0x0000000600097c82 */ /* 0x000fe20008000000 */
[----:B------:R-:W-:Y:S05]  /*5310*/  BRA `(.L_x_339) ;  /* 0xffffffbc00107947 */ /* 0x000fea000383ffff */
.L_x_302:
[----:B------:R-:W-:-:S09]  /*5320*/  UISETP.GT.U32.AND UP0, UPT, UR5, 0x1, UPT ;  /* 0x000000010500788c */ /* 0x000fd2000bf04070 */
[----:B------:R-:W-:Y:S05]  /*5330*/  BRA.U UP0, `(.L_x_340) ;  /* 0x0000001500307547 */ /* 0x000fea000b800000 */
[----:B------:R-:W0:Y:S01]  /*5340*/  LDC R0, c[0x0][0x38c] ;  /* 0x0000e300ff007b82 */ /* 0x000e220000000800 */
[----:B------:R-:W-:Y:S02]  /*5350*/  PRMT R16, RZ, 0x7610, R16 ;  /* 0x00007610ff107816 */ /* 0x000fe40000000010 */
[----:B------:R-:W-:Y:S02]  /*5360*/  CS2R R14, SRZ ;  /* 0x00000000000e7805 */ /* 0x000fe4000001ff00 */
[----:B------:R-:W-:Y:S02]  /*5370*/  PRMT R13, RZ, 0x7610, R13 ;  /* 0x00007610ff0d7816 */ /* 0x000fe4000000000d */
[C---:B0-----:R-:W-:Y:S02]  /*5380*/  LOP3.LUT R8, R0.reuse, 0xf, RZ, 0xc0, !PT ;  /* 0x0000000f00087812 */ /* 0x041fe400078ec0ff */
[C---:B------:R-:W-:Y:S02]  /*5390*/  LOP3.LUT R6, R0.reuse, 0x7, RZ, 0xc0, !PT ;  /* 0x0000000700067812 */ /* 0x040fe400078ec0ff */
[----:B------:R-:W-:-:S02]  /*53a0*/  LOP3.LUT R4, R0, 0x7ffffff0, RZ, 0xc0, !PT ;  /* 0x7ffffff000047812 */ /* 0x000fc400078ec0ff */
[----:B------:R-:W-:Y:S02]  /*53b0*/  LOP3.LUT R0, R0, 0x3, RZ, 0xc0, !PT ;  /* 0x0000000300007812 */ /* 0x000fe400078ec0ff */
[----:B------:R-:W-:Y:S02]  /*53c0*/  IADD3 R7, PT, PT, R8, -0x1, RZ ;  /* 0xffffffff08077810 */ /* 0x000fe40007ffe0ff */
[----:B------:R-:W-:-:S07]  /*53d0*/  IADD3 R5, PT, PT, R6, -0x1, RZ ;  /* 0xffffffff06057810 */ /* 0x000fce0007ffe0ff */
.L_x_353:
[----:B------:R-:W0:Y:S01]  /*53e0*/  LDC R10, c[0x0][0x39c] ;  /* 0x0000e700ff0a7b82 */ /* 0x000e220000000800 */
[----:B------:R-:W-:-:S07]  /*53f0*/  MOV R19, UR9 ;  /* 0x0000000900137c02 */ /* 0x000fce0008000f00 */
[----:B------:R-:W1:Y:S01]  /*5400*/  LDC.64 R2, c[0x0][0x380] ;  /* 0x0000e000ff027b82 */ /* 0x000e620000000a00 */
[----:B0-----:R-:W-:-:S04]  /*5410*/  IMAD R19, R10, R19, UR21 ;  /* 0x000000150a137e24 */ /* 0x001fc8000f8e0213 */
[----:B-1----:R-:W-:-:S05]  /*5420*/  IMAD.WIDE R18, R19, 0x4, R2 ;  /* 0x0000000413127825 */ /* 0x002fca00078e0202 */
[----:B------:R-:W2:Y:S01]  /*5430*/  LDG.E.CONSTANT R9, desc[UR18][R18.64] ;  /* 0x0000001212097981 */ /* 0x000ea2000c1e9900 */
[----:B------:R-:W-:Y:S01]  /*5440*/  LOP3.LUT P1, RZ, R13, 0xff, RZ, 0xc0, !PT ;  /* 0x000000ff0dff7812 */ /* 0x000fe2000782c0ff */
[----:B------:R-:W-:-:S12]  /*5450*/  HFMA2 R13, -RZ, RZ, 0, 5.9604644775390625e-08 ;  /* 0x00000001ff0d7431 */ /* 0x000fd800000001ff */
        /* <DEDUP_REMOVED lines=9> */
[----:B------:R-:W-:Y:S01]  /*54f0*/  MOV R17, RZ ;  /* 0x000000ff00117202 */ /* 0x000fe20000000f00 */
[----:B0-----:R-:W-:-:S04]  /*5500*/  UIADD3 UR4, UPT, UPT, UR9, 0x1, -UR5 ;  /* 0x0000000109047890 */ /* 0x001fc8000fffe805 */
[----:B------:R-:W-:-:S09]  /*5510*/  UISETP.GT.AND UP0, UPT, UR4, UR9, UPT ;  /* 0x000000090400728c */ /* 0x000fd2000bf04270 */
[----:B------:R-:W-:Y:S05]  /*5520*/  BRA.U UP0, `(.L_x_342) ;  /* 0x0000000d006c7547 */ /* 0x000fea000b800000 */
[----:B------:R-:W-:Y:S01]  /*5530*/  UISETP.GE.U32.AND UP0, UPT, UR5, 0x10, UPT ;  /* 0x000000100500788c */ /* 0x000fe2000bf06070 */
[----:B------:R-:W-:Y:S01]  /*5540*/  HFMA2 R17, -RZ, RZ, 0, 0 ;  /* 0x00000000ff117431 */ /* 0x000fe200000001ff */
[----:B------:R-:W-:Y:S02]  /*5550*/  ISETP.NE.AND P1, PT, R8, RZ, PT ;  /* 0x000000ff0800720c */ /* 0x000fe40003f25270 */
[----:B------:R-:W-:Y:S02]  /*5560*/  MOV R11, UR4 ;  /* 0x00000004000b7c02 */ /* 0x000fe40008000f00 */
[----:B------:R-:W-:-:S03]  /*5570*/  MOV R14, RZ ;  /* 0x000000ff000e7202 */ /* 0x000fc60000000f00 */
[----:B------:R-:W-:Y:S06]  /*5580*/  BRA.U !UP0, `(.L_x_343) ;  /* 0x00000005089c7547 */ /* 0x000fec000b800000 */
[----:B------:R-:W-:Y:S01]  /*5590*/  MOV R17, RZ ;  /* 0x000000ff00117202 */ /* 0x000fe20000000f00 */
[----:B------:R-:W-:-:S06]  /*55a0*/  UMOV UR4, URZ ;  /* 0x000000ff00047c82 */ /* 0x000fcc0008000000 */
.L_x_344:
[----:B------:R-:W-:-:S04]  /*55b0*/  IMAD R19, R11, R10, UR21 ;  /* 0x000000150b137e24 */ /* 0x000fc8000f8e020a */
        /* <DEDUP_REMOVED lines=9> */
[----:B------:R4:W5:Y:S01]  /*5650*/  LDG.E.CONSTANT R34, desc[UR18][R30.64] ;  /* 0x000000121e227981 */ /* 0x000962000c1e9900 */
[----:B------:R-:W-:-:S05]  /*5660*/  IMAD.WIDE R12, R10, 0x4, R30 ;  /* 0x000000040a0c7825 */ /* 0x000fca00078e021e */
[----:B------:R4:W5:Y:S01]  /*5670*/  LDG.E.CONSTANT R35, desc[UR18][R12.64] ;  /* 0x000000120c237981 */ /* 0x000962000c1e9900 */
        /* <DEDUP_REMOVED lines=13> */
[----:B------:R-:W5:Y:S01]  /*5750*/  LDG.E.CONSTANT R42, desc[UR18][R18.64] ;  /* 0x00000012122a7981 */ /* 0x000f62000c1e9900 */
[----:B-1----:R-:W-:-:S05]  /*5760*/  IMAD.WIDE R20, R10, 0x4, R18 ;  /* 0x000000040a147825 */ /* 0x002fca00078e0212 */
[----:B------:R-:W5:Y:S01]  /*5770*/  LDG.E.CONSTANT R43, desc[UR18][R20.64] ;  /* 0x00000012142b7981 */ /* 0x000f62000c1e9900 */
[----:B----4-:R-:W-:-:S05]  /*5780*/  IMAD.WIDE R26, R10, 0x4, R20 ;  /* 0x000000040a1a7825 */ /* 0x010fca00078e0214 */
[----:B------:R-:W4:Y:S01]  /*5790*/  LDG.E.CONSTANT R44, desc[UR18][R26.64] ;  /* 0x000000121a2c7981 */ /* 0x000f22000c1e9900 */
[----:B------:R-:W-:-:S06]  /*57a0*/  IMAD.WIDE R28, R10, 0x4, R26 ;  /* 0x000000040a1c7825 */ /* 0x000fcc00078e021a */
[----:B------:R-:W4:Y:S01]  /*57b0*/  LDG.E.CONSTANT R28, desc[UR18][R28.64] ;  /* 0x000000121c1c7981 */ /* 0x000f22000c1e9900 */
[----:B------:R-:W-:Y:S01]  /*57c0*/  UIADD3 UR4, UPT, UPT, UR4, 0x10, URZ ;  /* 0x0000001004047890 */ /* 0x000fe2000fffe0ff */
[----:B------:R-:W-:-:S05]  /*57d0*/  IADD3 R11, PT, PT, R11, 0x10, RZ ;  /* 0x000000100b0b7810 */ /* 0x000fca0007ffe0ff */
[----:B------:R-:W-:Y:S01]  /*57e0*/  ISETP.NE.AND P0, PT, R4, UR4, PT ;  /* 0x0000000404007c0c */ /* 0x000fe2000bf05270 */
        /* <DEDUP_REMOVED lines=64> */
[----:B------:R-:W-:Y:S06]  /*5bf0*/  @P0 BRA `(.L_x_344) ;  /* 0xfffffff8006c0947 */ /* 0x000fec000383ffff */
.L_x_343:
[----:B------:R-:W-:Y:S05]  /*5c00*/  @!P1 BRA `(.L_x_345) ;  /* 0x0000000400b09947 */ /* 0x000fea0003800000 */
[----:B------:R-:W-:Y:S02]  /*5c10*/  ISETP.GE.U32.AND P0, PT, R7, 0x7, PT ;  /* 0x000000070700780c */ /* 0x000fe40003f06070 */
[----:B------:R-:W-:-:S11]  /*5c20*/  ISETP.NE.AND P1, PT, R6, RZ, PT ;  /* 0x000000ff0600720c */ /* 0x000fd60003f25270 */
[----:B------:R-:W-:Y:S05]  /*5c30*/  @!P0 BRA `(.L_x_346) ;  /* 0x0000000000c88947 */ /* 0x000fea0003800000 */
        /* <DEDUP_REMOVED lines=15> */
[----:B-1----:R-:W-:-:S06]  /*5d30*/  IMAD.WIDE R18, R10, 0x4, R12 ;  /* 0x000000040a127825 */ /* 0x002fcc00078e020c */
[----:B------:R-:W5:Y:S01]  /*5d40*/  LDG.E.CONSTANT R18, desc[UR18][R18.64] ;  /* 0x0000001212127981 */ /* 0x000f62000c1e9900 */
        /* <DEDUP_REMOVED lines=33> */
.L_x_346:
[----:B------:R-:W-:Y:S05]  /*5f60*/  @!P1 BRA `(.L_x_345) ;  /* 0x0000000000d89947 */ /* 0x000fea0003800000 */
[----:B------:R-:W-:Y:S02]  /*5f70*/  ISETP.GE.U32.AND P0, PT, R5, 0x3, PT ;  /* 0x000000030500780c */ /* 0x000fe40003f06070 */
[----:B------:R-:W-:-:S11]  /*5f80*/  ISETP.NE.AND P1, PT, R0, RZ, PT ;  /* 0x000000ff0000720c */ /* 0x000fd60003f25270 */
        /* <DEDUP_REMOVED lines=27> */
.L_x_347:
[----:B------:R-:W-:Y:S05]  /*6140*/  @!P1 BRA `(.L_x_345) ;  /* 0x0000000000609947 */ /* 0x000fea0003800000 */
[----:B------:R-:W-:-:S04]  /*6150*/  IMAD R11, R11, R10, UR21 ;  /* 0x000000150b0b7e24 */ /* 0x000fc8000f8e020a */
[----:B------:R-:W-:-:S05]  /*6160*/  IMAD.WIDE R2, R11, 0x4, R2 ;  /* 0x000000040b027825 */ /* 0x000fca00078e0202 */
[----:B------:R-:W2:Y:S01]  /*6170*/  LDG.E.CONSTANT R12, desc[UR18][R2.64] ;  /* 0x00000012020c7981 */ /* 0x000ea2000c1e9900 */
[----:B------:R-:W-:Y:S01]  /*6180*/  ISETP.NE.AND P0, PT, R0, 0x1, PT ;  /* 0x000000010000780c */ /* 0x000fe20003f05270 */
[----:B--2---:R-:W-:-:S04]  /*6190*/  FADD R17, -R17, R12 ;  /* 0x0000000c11117221 */ /* 0x004fc80000000100 */
[----:B------:R-:W-:-:S04]  /*61a0*/  FADD R13, R14, R17 ;  /* 0x000000110e0d7221 */ /* 0x000fc80000000000 */
[----:B------:R-:W-:Y:S01]  /*61b0*/  FADD R12, -R14, R13 ;  /* 0x0000000d0e0c7221 */ /* 0x000fe20000000100 */
[----:B------:R-:W-:-:S03]  /*61c0*/  MOV R14, R13 ;  /* 0x0000000d000e7202 */ /* 0x000fc60000000f00 */
[----:B------:R-:W-:Y:S01]  /*61d0*/  FADD R17, -R17, R12 ;  /* 0x0000000c11117221 */ /* 0x000fe20000000100 */
[----:B------:R-:W-:Y:S06]  /*61e0*/  @!P0 BRA `(.L_x_345) ;  /* 0x0000000000388947 */ /* 0x000fec0003800000 */
[----:B------:R-:W-:Y:S01]  /*61f0*/  IMAD.WIDE R2, R10, 0x4, R2 ;  /* 0x000000040a027825 */ /* 0x000fe200078e0202 */
[----:B------:R-:W-:-:S04]  /*6200*/  ISETP.NE.AND P0, PT, R0, 0x2, PT ;  /* 0x000000020000780c */ /* 0x000fc80003f05270 */
[----:B------:R-:W2:Y:S09]  /*6210*/  LDG.E.CONSTANT R12, desc[UR18][R2.64] ;  /* 0x00000012020c7981 */ /* 0x000eb2000c1e9900 */
        /* <DEDUP_REMOVED lines=11> */
.L_x_345:
[----:B------:R-:W-:-:S07]  /*62d0*/  FADD R17, R14, R17 ;  /* 0x000000110e117221 */ /* 0x000fce0000000000 */
.L_x_342:
        /* <DEDUP_REMOVED lines=12> */
.L_x_348:
[----:B------:R-:W-:Y:S01]  /*63a0*/  HFMA2 R13, -RZ, RZ, 0, 5.9604644775390625e-08 ;  /* 0x00000001ff0d7431 */ /* 0x000fe200000001ff */
[----:B------:R-:W-:Y:S02]  /*63b0*/  PLOP3.LUT P0, PT, PT, PT, PT, 0x8, 0x80 ;  /* 0x000000000080781c */ /* 0x000fe40003f0e170 */
[----:B------:R-:W-:-:S11]  /*63c0*/  MOV R14, R2 ;  /* 0x00000002000e7202 */ /* 0x000fd60000000f00 */
.L_x_341:
[----:B------:R-:W-:Y:S01]  /*63d0*/  MOV R2, R15 ;  /* 0x0000000f00027202 */ /* 0x000fe20000000f00 */
[----:B------:R-:W-:Y:S06]  /*63e0*/  @P0 BRA `(.L_x_349) ;  /* 0x0000000000e40947 */ /* 0x000fec0003800000 */
[----:B------:R-:W-:Y:S01]  /*63f0*/  LOP3.LUT P0, RZ, R16, 0xff, RZ, 0xc0, !PT ;  /* 0x000000ff10ff7812 */ /* 0x000fe2000780c0ff */
[----:B------:R-:W-:Y:S01]  /*6400*/  HFMA2 R16, -RZ, RZ, 0, 5.9604644775390625e-08 ;  /* 0x00000001ff107431 */ /* 0x000fe200000001ff */
[----:B------:R-:W-:-:S11]  /*6410*/  MOV R2, R14 ;  /* 0x0000000e00027202 */ /* 0x000fd60000000f00 */
[----:B------:R-:W-:Y:S05]  /*6420*/  @!P0 BRA `(.L_x_349) ;  /* 0x0000000000d48947 */ /* 0x000fea0003800000 */
[----:B------:R-:W-:Y:S01]  /*6430*/  FADD R11, R9, -R15 ;  /* 0x8000000f090b7221 */ /* 0x000fe20000000000 */
[----:B------:R-:W-:-:S03]  /*6440*/  MOV R2, RZ ;  /* 0x000000ff00027202 */ /* 0x000fc60000000f00 */
        /* <DEDUP_REMOVED lines=19> */
.L_x_351:
[----:B------:R-:W-:Y:S01]  /*6580*/  HFMA2 R2, -RZ, RZ, 1.44921875, -19.203125 ;  /* 0x3dcccccdff027431 */ /* 0x000fe200000001ff */
        /* <DEDUP_REMOVED lines=12> */
.L_x_352:
        /* <DEDUP_REMOVED lines=16> */
.L_x_350:
[----:B------:R-:W-:-:S04]  /*6750*/  FFMA R2, R11, R2, R14 ;  /* 0x000000020b027223 */ /* 0x000fc8000000000e */
[----:B------:R-:W-:-:S04]  /*6760*/  FADD R2, R2, -R15 ;  /* 0x8000000f02027221 */ /* 0x000fc80000000000 */
[----:B------:R-:W-:-:S07]  /*6770*/  FFMA R2, R2, UR23, R15 ;  /* 0x0000001702027c23 */ /* 0x000fce000800000f */
.L_x_349:
[----:B------:R-:W0:Y:S01]  /*6780*/  LDCU UR5, c[0x0][0x398] ;  /* 0x00007300ff0577ac */ /* 0x000e220008000800 */
[----:B------:R-:W-:-:S04]  /*6790*/  UIADD3 UR4, UPT, UPT, UR9, 0x1, URZ ;  /* 0x0000000109047890 */ /* 0x000fc8000fffe0ff */
[----:B0-----:R-:W-:-:S06]  /*67a0*/  UISETP.NE.AND UP0, UPT, UR4, UR5, UPT ;  /* 0x000000050400728c */ /* 0x001fcc000bf05270 */
[----:B------:R-:W-:-:S13]  /*67b0*/  PLOP3.LUT P0, PT, PT, PT, UP0, 0x80, 0x8 ;  /* 0x000000000008781c */ /* 0x000fda0003f0f008 */
[----:B------:R-:W-:Y:S05]  /*67c0*/  @!P0 EXIT ;  /* 0x000000000000894d */ /* 0x000fea0003800000 */
[----:B------:R-:W-:Y:S01]  /*67d0*/  MOV R15, R2 ;  /* 0x00000002000f7202 */ /* 0x000fe20000000f00 */
[----:B------:R-:W-:Y:S01]  /*67e0*/  UMOV UR9, UR4 ;  /* 0x0000000400097c82 */ /* 0x000fe20008000000 */
[----:B------:R-:W-:Y:S05]  /*67f0*/  BRA `(.L_x_353) ;  /* 0xffffffe800f87947 */ /* 0x000fea000383ffff */
.L_x_340:
        /* <DEDUP_REMOVED lines=13> */
[----:B------:R-:W-:Y:S05]  /*68d0*/  CALL.REL.NOINC `($__internal_5_$__cuda_sm3x_div_rn_noftz_f32_slowpath) ;  /* 0x0000003c00c07944 */ /* 0x000fea0003c00000 */
[----:B------:R-:W-:-:S07]  /*68e0*/  MOV R32, R2 ;  /* 0x0000000200207202 */ /* 0x000fce0000000f00 */
.L_x_354:
[----:B------:R-:W0:Y:S01]  /*68f0*/  LDCU.64 UR4, c[0x0][0x388] ;  /* 0x00007100ff0477ac */ /* 0x000e220008000a00 */
[----:B------:R-:W-:Y:S01]  /*6900*/  HFMA2 R31, -RZ, RZ, 0, 0 ;  /* 0x00000000ff1f7431 */ /* 0x000fe200000001ff */
[----:B------:R-:W-:Y:S01]  /*6910*/  PRMT R30, RZ, 0x7610, R30 ;  /* 0x00007610ff1e7816 */ /* 0x000fe2000000001e */
[----:B------:R-:W-:Y:S01]  /*6920*/  HFMA2 R27, -RZ, RZ, 0, 0 ;  /* 0x00000000ff1b7431 */ /* 0x000fe200000001ff */
[----:B------:R-:W-:Y:S01]  /*6930*/  MOV R29, 0x7fc00000 ;  /* 0x7fc00000001d7802 */ /* 0x000fe20000000f00 */
[----:B------:R-:W-:Y:S01]  /*6940*/  HFMA2 R18, -RZ, RZ, 0, 0 ;  /* 0x00000000ff127431 */ /* 0x000fe200000001ff */
[----:B------:R-:W-:Y:S02]  /*6950*/  PRMT R28, RZ, 0x7610, R28 ;  /* 0x00007610ff1c7816 */ /* 0x000fe4000000001c */
[----:B------:R-:W-:Y:S02]  /*6960*/  PRMT R26, RZ, 0x7610, R26 ;  /* 0x00007610ff1a7816 */ /* 0x000fe4000000001a */
[----:B------:R-:W-:-:S02]  /*6970*/  MOV R13, RZ ;  /* 0x000000ff000d7202 */ /* 0x000fc40000000f00 */
[----:B------:R-:W-:Y:S02]  /*6980*/  PRMT R25, RZ, 0x7610, R25 ;  /* 0x00007610ff197816 */ /* 0x000fe40000000019 */
[----:B------:R-:W-:Y:S02]  /*6990*/  PRMT R19, RZ, 0x7610, R19 ;  /* 0x00007610ff137816 */ /* 0x000fe40000000013 */
[----:B------:R-:W-:Y:S01]  /*69a0*/  MOV R17, RZ ;  /* 0x000000ff00117202 */ /* 0x000fe20000000f00 */
[----:B0-----:R-:W-:Y:S01]  /*69b0*/  ULOP3.LUT UR8, UR4, 0xf, URZ, 0xc0, !UPT ;  /* 0x0000000f04087892 */ /* 0x001fe2000f8ec0ff */
[----:B------:R-:W-:Y:S01]  /*69c0*/  MOV R5, UR5 ;  /* 0x0000000500057c02 */ /* 0x000fe20008000f00 */
[----:B------:R-:W-:Y:S02]  /*69d0*/  ULOP3.LUT UR17, UR4, 0x7, URZ, 0xc0, !UPT ;  /* 0x0000000704117892 */ /* 0x000fe4000f8ec0ff */
[----:B------:R-:W-:Y:S01]  /*69e0*/  USHF.R.U32.HI UR15, URZ, 0x1, UR4 ;  /* 0x00000001ff0f7899 */ /* 0x000fe20008011604 */
[C---:B------:R-:W-:Y:S01]  /*69f0*/  LOP3.LUT R9, R5.reuse, 0xf, RZ, 0xc0, !PT ;  /* 0x0000000f05097812 */ /* 0x040fe200078ec0ff */
[----:B------:R-:W-:Y:S01]  /*6a00*/  ULOP3.LUT UR20, UR4, 0x7ffffff0, URZ, 0xc0, !UPT ;  /* 0x7ffffff004147892 */ /* 0x000fe2000f8ec0ff */
[C---:B------:R-:W-:Y:S01]  /*6a10*/  LOP3.LUT R8, R5.reuse, 0x7, RZ, 0xc0, !PT ;  /* 0x0000000705087812 */ /* 0x040fe200078ec0ff */
[----:B------:R-:W-:Y:S01]  /*6a20*/  ULOP3.LUT UR6, UR15, 0xf, URZ, 0xc0, !UPT ;  /* 0x0000000f0f067892 */ /* 0x000fe2000f8ec0ff */
[----:B------:R-:W-:Y:S01]  /*6a30*/  MOV R15, UR8 ;  /* 0x00000008000f7c02 */ /* 0x000fe20008000f00 */
[----:B------:R-:W-:Y:S01]  /*6a40*/  ULOP3.LUT UR7, UR15, 0x7, URZ, 0xc0, !UPT ;  /* 0x000000070f077892 */ /* 0x000fe2000f8ec0ff */
[----:B------:R-:W-:Y:S01]  /*6a50*/  MOV R7, UR17 ;  /* 0x0000001100077c02 */ /* 0x000fe20008000f00 */
[----:B------:R-:W-:Y:S01]  /*6a60*/  ULOP3.LUT UR26, UR4, 0x3, URZ, 0xc0, !UPT ;  /* 0x00000003041a7892 */ /* 0x000fe2000f8ec0ff */
[C---:B------:R-:W-:Y:S01]  /*6a70*/  LOP3.LUT R6, R5.reuse, 0x7ffffff0, RZ, 0xc0, !PT ;  /* 0x7ffffff005067812 */ /* 0x040fe200078ec0ff */
[----:B------:R-:W-:Y:S01]  /*6a80*/  UIADD3 UR14, UPT, UPT, UR6, -0x1, URZ ;  /* 0xffffffff060e7890 */ /* 0x000fe2000fffe0ff */
[----:B------:R-:W-:Y:S01]  /*6a90*/  LOP3.LUT R5, R5, 0x3, RZ, 0xc0, !PT ;  /* 0x0000000305057812 */ /* 0x000fe200078ec0ff */
[----:B------:R-:W-:Y:S01]  /*6aa0*/  UIADD3 UR16, UPT, UPT, UR7, -0x1, URZ ;  /* 0xffffffff07107890 */ /* 0x000fe2000fffe0ff */
[----:B------:R-:W-:Y:S01]  /*6ab0*/  IADD3 R9, PT, PT, R9, -0x1, RZ ;  /* 0xffffffff09097810 */ /* 0x000fe20007ffe0ff */
[----:B------:R-:W-:Y:S01]  /*6ac0*/  UMOV UR4, URZ ;  /* 0x000000ff00047c82 */ /* 0x000fe20008000000 */
[----:B------:R-:W-:Y:S01]  /*6ad0*/  IADD3 R8, PT, PT, R8, -0x1, RZ ;  /* 0xffffffff08087810 */ /* 0x000fe20007ffe0ff */
[----:B------:R-:W-:Y:S01]  /*6ae0*/  UMOV UR5, URZ ;  /* 0x000000ff00057c82 */ /* 0x000fe20008000000 */
[----:B------:R-:W-:Y:S01]  /*6af0*/  IADD3 R15, PT, PT, R15, -0x1, RZ ;  /* 0xffffffff0f0f7810 */ /* 0x000fe20007ffe0ff */
[----:B------:R-:W-:Y:S01]  /*6b00*/  ULOP3.LUT UR22, UR15, 0x3ffffff0, URZ, 0xc0, !UPT ;  /* 0x3ffffff00f167892 */ /* 0x000fe2000f8ec0ff */
[----:B------:R-:W-:Y:S01]  /*6b10*/  IADD3 R7, PT, PT, R7, -0x1, RZ ;  /* 0xffffffff07077810 */ /* 0x000fe20007ffe0ff */
[----:B------:R-:W-:Y:S01]  /*6b20*/  ULOP3.LUT UR25, UR15, 0x3, URZ, 0xc0, !UPT ;  /* 0x000000030f197892 */ /* 0x000fe2000f8ec0ff */
[----:B------:R-:W-:Y:S01]  /*6b30*/  UMOV UR6, URZ ;  /* 0x000000ff00067c82 */ /* 0x000fe20008000000 */
[----:B------:R-:W-:-:S10]  /*6b40*/  UMOV UR7, URZ ;  /* 0x000000ff00077c82 */ /* 0x000fd40008000000 */
.L_x_389:
[----:B0-----:R-:W0:Y:S01]  /*6b50*/  LDC R11, c[0x0][0x39c] ;  /* 0x0000e700ff0b7b82 */ /* 0x001e220000000800 */
[----:B------:R-:W-:-:S07]  /*6b60*/  MOV R14, UR9 ;  /* 0x00000009000e7c02 */ /* 0x000fce0008000f00 */
[----:B------:R-:W1:Y:S01]  /*6b70*/  LDC.64 R2, c[0x0][0x380] ;  /* 0x0000e000ff027b82 */ /* 0x000e620000000a00 */
[----:B0-----:R-:W-:-:S04]  /*6b80*/  IMAD R14, R11, R14, UR21 ;  /* 0x000000150b0e7e24 */ /* 0x001fc8000f8e020e */
[----:B-1----:R-:W-:-:S05]  /*6b90*/  IMAD.WIDE R34, R14, 0x4, R2 ;  /* 0x000000040e227825 */ /* 0x002fca00078e0202 */
[----:B-----5:R0:W5:Y:S01]  /*6ba0*/  LDG.E.CONSTANT R10, desc[UR18][R34.64] ;  /* 0x00000012220a7981 */ /* 0x020162000c1e9900 */
[----:B------:R-:W-:-:S13]  /*6bb0*/  LOP3.LUT P0, RZ, R19, 0xff, RZ, 0xc0, !PT ;  /* 0x000000ff13ff7812 */ /* 0x000fda000780c0ff */
[----:B0-----:R-:W-:Y:S05]  /*6bc0*/  @P0 BRA `(.L_x_355) ;  /* 0x0000000c00d40947 */ /* 0x001fea0003800000 */
[----:B------:R-:W-:Y:S01]  /*6bd0*/  UISETP.GE.AND UP1, UPT, UR9, UR10, UPT ;  /* 0x0000000a0900728c */ /* 0x000fe2000bf26270 */
[----:B------:R-:W-:Y:S01]  /*6be0*/  PRMT R19, RZ, 0x7610, R19 ;  /* 0x00007610ff137816 */ /* 0x000fe20000000013 */
[----:B------:R-:W-:-:S07]  /*6bf0*/  UPLOP3.LUT UP0, UPT, UPT, UPT, UPT, 0x80, 0x8 ;  /* 0x000000000008789c */ /* 0x000fce0003f0f070 */
        /* <DEDUP_REMOVED lines=11> */
[----:B------:R-:W-:Y:S01]  /*6cb0*/  MOV R33, RZ ;  /* 0x000000ff00217202 */ /* 0x000fe20000000f00 */
[----:B------:R-:W-:-:S06]  /*6cc0*/  UMOV UR7, URZ ;  /* 0x000000ff00077c82 */ /* 0x000fcc0008000000 */
.L_x_359:
[----:B------:R-:W-:-:S04]  /*6cd0*/  IMAD R37, R12, R11, UR21 ;  /* 0x000000150c257e24 */ /* 0x000fc8000f8e020b */
[----:B------:R-:W-:-:S05]  /*6ce0*/  IMAD.WIDE R36, R37, 0x4, R2 ;  /* 0x0000000425247825 */ /* 0x000fca00078e0202 */
[----:B------:R-:W2:Y:S01]  /*6cf0*/  LDG.E.CONSTANT R42, desc[UR18][R36.64] ;  /* 0x00000012242a7981 */ /* 0x000ea2000c1e9900 */
[----:B------:R-:W-:-:S05]  /*6d00*/  IMAD.WIDE R34, R11, 0x4, R36 ;  /* 0x000000040b227825 */ /* 0x000fca00078e0224 */
[----:B------:R0:W3:Y:S02]  /*6d10*/  LDG.E.CONSTANT R19, desc[UR18][R34.64] ;  /* 0x0000001222137981 */ /* 0x0000e4000c1e9900 */
        /* <DEDUP_REMOVED lines=18> */
[----:B------:R-:W3:Y:S01]  /*6e40*/  LDG.E.CONSTANT R16, desc[UR18][R34.64] ;  /* 0x0000001222107981 */ /* 0x000ee2000c1e9900 */
[----:B------:R-:W-:-:S04]  /*6e50*/  IMAD.WIDE R36, R11, 0x4, R34 ;  /* 0x000000040b247825 */ /* 0x000fc800078e0222 */
[----:B------:R-:W-:-:S04]  /*6e60*/  FADD R39, R42, R19 ;  /* 0x000000132a277221 */ /* 0x000fc80000000000 */
[----:B------:R-:W-:-:S04]  /*6e70*/  FADD R42, -R42, R39 ;  /* 0x000000272a2a7221 */ /* 0x000fc80000000100 */
[----:B------:R-:W-:Y:S02]  /*6e80*/  FADD R42, -R19, R42 ;  /* 0x0000002a132a7221 */ /* 0x000fe40000000100 */
[----:B------:R0:W3:Y:S02]  /*6e90*/  LDG.E.CONSTANT R19, desc[UR18][R36.64] ;  /* 0x0000001224137981 */ /* 0x0000e4000c1e9900 */
[----:B----4-:R-:W-:-:S04]  /*6ea0*/  FADD R42, -R42, R43 ;  /* 0x0000002b2a2a7221 */ /* 0x010fc80000000100 */
[----:B------:R-:W-:-:S04]  /*6eb0*/  FADD R41, R39, R42 ;  /* 0x0000002a27297221 */ /* 0x000fc80000000000 */
[----:B------:R-:W-:-:S04]  /*6ec0*/  FADD R39, -R39, R41 ;  /* 0x0000002927277221 */ /* 0x000fc80000000100 */
[----:B------:R-:W-:Y:S01]  /*6ed0*/  FADD R39, -R42, R39 ;  /* 0x000000272a277221 */ /* 0x000fe20000000100 */
[----:B------:R-:W-:-:S04]  /*6ee0*/  IMAD.WIDE R42, R11, 0x4, R36 ;  /* 0x000000040b2a7825 */ /* 0x000fc800078e0224 */
[----:B------:R-:W-:Y:S02]  /*6ef0*/  FADD R44, -R39, R44 ;  /* 0x0000002c272c7221 */ /* 0x000fe40000000100 */
[----:B------:R-:W4:Y:S02]  /*6f00*/  LDG.E.CONSTANT R39, desc[UR18][R42.64] ;  /* 0x000000122a277981 */ /* 0x000f24000c1e9900 */
[----:B0-----:R-:W-:-:S04]  /*6f10*/  FADD R36, R41, R44 ;  /* 0x0000002c29247221 */ /* 0x001fc80000000000 */
[----:B------:R-:W-:Y:S01]  /*6f20*/  FADD R41, -R41, R36 ;  /* 0x0000002429297221 */ /* 0x000fe20000000100 */
[----:B------:R-:W-:-:S04]  /*6f30*/  IMAD.WIDE R34, R11, 0x4, R42 ;  /* 0x000000040b227825 */ /* 0x000fc800078e022a */
[----:B------:R-:W-:-:S04]  /*6f40*/  FADD R44, -R44, R41 ;  /* 0x000000292c2c7221 */ /* 0x000fc80000000100 */
[----:B------:R-:W-:Y:S02]  /*6f50*/  FADD R45, -R44, R45 ;  /* 0x0000002d2c2d7221 */ /* 0x000fe40000000100 */
[----:B------:R0:W4:Y:S02]  /*6f60*/  LDG.E.CONSTANT R44, desc[UR18][R34.64] ;  /* 0x00000012222c7981 */ /* 0x000124000c1e9900 */
[----:B------:R-:W-:-:S04]  /*6f70*/  FADD R41, R36, R45 ;  /* 0x0000002d24297221 */ /* 0x000fc80000000000 */
[----:B------:R-:W-:-:S04]  /*6f80*/  FADD R36, -R36, R41 ;  /* 0x0000002924247221 */ /* 0x000fc80000000100 */
[----:B------:R-:W-:Y:S01]  /*6f90*/  FADD R45, -R45, R36 ;  /* 0x000000242d2d7221 */ /* 0x000fe20000000100 */
[----:B------:R-:W-:-:S04]  /*6fa0*/  IMAD.WIDE R36, R11, 0x4, R34 ;  /* 0x000000040b247825 */ /* 0x000fc800078e0222 */
[----:B------:R-:W-:Y:S02]  /*6fb0*/  FADD R40, -R45, R40 ;  /* 0x000000282d287221 */ /* 0x000fe40000000100 */
[----:B------:R-:W4:Y:S02]  /*6fc0*/  LDG.E.CONSTANT R45, desc[UR18][R36.64] ;  /* 0x00000012242d7981 */ /* 0x000f24000c1e9900 */
[----:B0-----:R-:W-:-:S04]  /*6fd0*/  FADD R34, R41, R40 ;  /* 0x0000002829227221 */ /* 0x001fc80000000000 */
[----:B------:R-:W-:-:S04]  /*6fe0*/  FADD R41, -R41, R34 ;  /* 0x0000002229297221 */ /* 0x000fc80000000100 */
[----:B------:R-:W-:Y:S01]  /*6ff0*/  FADD R43, -R40, R41 ;  /* 0x00000029282b7221 */ /* 0x000fe20000000100 */
[----:B------:R-:W-:-:S05]  /*7000*/  IMAD.WIDE R40, R11, 0x4, R36 ;  /* 0x000000040b287825 */ /* 0x000fca00078e0224 */
[----:B------:R0:W4:Y:S01]  /*7010*/  LDG.E.CONSTANT R36, desc[UR18][R40.64] ;  /* 0x0000001228247981 */ /* 0x000122000c1e9900 */
[----:B------:R-:W-:Y:S01]  /*7020*/  FADD R35, -R43, R38 ;  /* 0x000000262b237221 */ /* 0x000fe20000000100 */
[----:B------:R-:W-:-:S04]  /*7030*/  IMAD.WIDE R42, R11, 0x4, R40 ;  /* 0x000000040b2a7825 */ /* 0x000fc800078e0228 */
[C---:B------:R-:W-:Y:S01]  /*7040*/  FADD R38, R34.reuse, R35 ;  /* 0x0000002322267221 */ /* 0x040fe20000000000 */
[----:B------:R-:W4:Y:S03]  /*7050*/  LDG.E.CONSTANT R37, desc[UR18][R42.64] ;  /* 0x000000122a257981 */ /* 0x000f26000c1e9900 */
[----:B------:R-:W-:-:S04]  /*7060*/  FADD R34, -R34, R38 ;  /* 0x0000002622227221 */ /* 0x000fc80000000100 */
[----:B0-----:R-:W-:Y:S01]  /*7070*/  FADD R40, -R35, R34 ;  /* 0x0000002223287221 */ /* 0x001fe20000000100 */
[----:B------:R-:W-:-:S06]  /*7080*/  IMAD.WIDE R34, R11, 0x4, R42 ;  /* 0x000000040b227825 */ /* 0x000fcc00078e022a */
[----:B------:R0:W4:Y:S01]  /*7090*/  LDG.E.CONSTANT R34, desc[UR18][R34.64] ;  /* 0x0000001222227981 */ /* 0x000122000c1e9900 */
[----:B------:R-:W-:-:S06]  /*70a0*/  UIADD3 UR7, UPT, UPT, UR7, 0x10, URZ ;  /* 0x0000001007077890 */ /* 0x000fcc000fffe0ff */
[----:B------:R-:W-:Y:S02]  /*70b0*/  ISETP.NE.AND P0, PT, R6, UR7, PT ;  /* 0x0000000706007c0c */ /* 0x000fe4000bf05270 */
[----:B------:R-:W-:Y:S01]  /*70c0*/  IADD3 R12, PT, PT, R12, 0x10, RZ ;  /* 0x000000100c0c7810 */ /* 0x000fe20007ffe0ff */
        /* <DEDUP_REMOVED lines=37> */
.L_x_358:
[----:B------:R-:W-:-:S09]  /*7320*/  ULOP3.LUT UP0, URZ, UR8, 0xf, URZ, 0xc0, !UPT ;  /* 0x0000000f08ff7892 */ /* 0x000fd2000f80c0ff */
[----:B------:R-:W-:Y:S05]  /*7330*/  BRA.U !UP0, `(.L_x_360) ;  /* 0x0000000508b07547 */ /* 0x000fea000b800000 */
[----:B------:R-:W-:Y:S01]  /*7340*/  ISETP.GE.U32.AND P0, PT, R9, 0x7, PT ;  /* 0x000000070900780c */ /* 0x000fe20003f06070 */
[----:B------:R-:W-:-:S12]  /*7350*/  ULOP3.LUT UP0, URZ, UR8, 0x7, URZ, 0xc0, !UPT ;  /* 0x0000000708ff7892 */ /* 0x000fd8000f80c0ff */
[----:B------:R-:W-:Y:S05]  /*7360*/  @!P0 BRA `(.L_x_361) ;  /* 0x0000000000c88947 */ /* 0x000fea0003800000 */
        /* <DEDUP_REMOVED lines=50> */
.L_x_361:
[----:B------:R-:W-:Y:S05]  /*7690*/  BRA.U !UP0, `(.L_x_360) ;  /* 0x0000000108d87547 */ /* 0x000fea000b800000 */
        /* <DEDUP_REMOVED lines=29> */
.L_x_362:
        /* <DEDUP_REMOVED lines=25> */
.L_x_360:
[----:B------:R-:W-:-:S07]  /*7a00*/  FADD R33, R16, R33 ;  /* 0x0000002110217221 */ /* 0x000fce0000000000 */
.L_x_357:
[----:B------:R-:W0:Y:S08]  /*7a10*/  MUFU.RCP R3, R24 ;  /* 0x0000001800037308 */ /* 0x000e300000001000 */
[----:B------:R-:W1:Y:S01]  /*7a20*/  FCHK P0, R33, R24 ;  /* 0x0000001821007302 */ /* 0x000e620000000000 */
[----:B0-----:R-:W-:-:S04]  /*7a30*/  FFMA R2, -R24, R3, 1 ;  /* 0x3f80000018027423 */ /* 0x001fc80000000103 */
[----:B------:R-:W-:-:S04]  /*7a40*/  FFMA R2, R3, R2, R3 ;  /* 0x0000000203027223 */ /* 0x000fc80000000003 */
[----:B------:R-:W-:-:S04]  /*7a50*/  FFMA R12, R2, R33, RZ ;  /* 0x00000021020c7223 */ /* 0x000fc800000000ff */
[----:B------:R-:W-:-:S04]  /*7a60*/  FFMA R3, -R24, R12, R33 ;  /* 0x0000000c18037223 */ /* 0x000fc80000000121 */
[----:B------:R-:W-:-:S05]  /*7a70*/  FFMA R3, R2, R3, R12 ;  /* 0x0000000302037223 */ /* 0x000fca000000000c */
[----:B------:R-:W-:Y:S01]  /*7a80*/  R2UR UR7, R3 ;  /* 0x00000000030772ca */ /* 0x000fe200000e0000 */
[----:B-1----:R-:W-:-:S14]  /*7a90*/  @!P0 BRA `(.L_x_363) ;  /* 0x0000000000148947 */ /* 0x002fdc0003800000 */
[----:B------:R-:W-:Y:S02]  /*7aa0*/  MOV R2, R33 ;  /* 0x0000002100027202 */ /* 0x000fe40000000f00 */
[----:B------:R-:W-:Y:S02]  /*7ab0*/  MOV R3, R24 ;  /* 0x0000001800037202 */ /* 0x000fe40000000f00 */
[----:B------:R-:W-:-:S07]  /*7ac0*/  MOV R12, 0x7ae0 ;  /* 0x00007ae0000c7802 */ /* 0x000fce0000000f00 */
[----:B-----5:R-:W-:Y:S05]  /*7ad0*/  CALL.REL.NOINC `($__internal_5_$__cuda_sm3x_div_rn_noftz_f32_slowpath) ;  /* 0x0000002c00407944 */ /* 0x020fea0003c00000 */
[----:B------:R-:W-:-:S15]  /*7ae0*/  R2UR UR7, R2 ;  /* 0x00000000020772ca */ /* 0x000fde00000e0000 */
.L_x_363:
[----:B------:R-:W-:Y:S01]  /*7af0*/  HFMA2 R19, -RZ, RZ, 0, 5.9604644775390625e-08 ;  /* 0x00000001ff137431 */ /* 0x000fe200000001ff */
[----:B------:R-:W-:Y:S01]  /*7b00*/  UPLOP3.LUT UP0, UPT, UPT, UPT, UPT, 0x40, 0x4 ;  /* 0x000000000004789c */ /* 0x000fe20003f0e870 */
[----:B------:R-:W-:Y:S10]  /*7b10*/  BRA `(.L_x_356) ;  /* 0x0000000000187947 */ /* 0x000ff40003800000 */
.L_x_355:
[----:B------:R-:W-:Y:S01]  /*7b20*/  MOV R3, UR23 ;  /* 0x0000001700037c02 */ /* 0x000fe20008000f00 */
[----:B-----5:R-:W-:Y:S01]  /*7b30*/  FADD R2, R10, -UR7 ;  /* 0x800000070a027e21 */ /* 0x020fe20008000000 */
[----:B------:R-:W-:Y:S01]  /*7b40*/  HFMA2 R19, -RZ, RZ, 0, 5.9604644775390625e-08 ;  /* 0x00000001ff137431 */ /* 0x000fe200000001ff */
[----:B------:R-:W-:Y:S02]  /*7b50*/  UPLOP3.LUT UP0, UPT, UPT, UPT, UPT, 0x40, 0x4 ;  /* 0x000000000004789c */ /* 0x000fe40003f0e870 */
[----:B------:R-:W-:-:S05]  /*7b60*/  FFMA R2, R2, R3, UR7 ;  /* 0x0000000702027e23 */ /* 0x000fca0008000003 */
[----:B------:R-:W-:-:S15]  /*7b70*/  R2UR UR7, R2 ;  /* 0x00000000020772ca */ /* 0x000fde00000e0000 */
.L_x_356:
[----:B------:R-:W-:-:S13]  /*7b80*/  LOP3.LUT P0, RZ, R28, 0xff, RZ, 0xc0, !PT ;  /* 0x000000ff1cff7812 */ /* 0x000fda000780c0ff */
[----:B------:R-:W-:Y:S05]  /*7b90*/  @P0 BRA `(.L_x_364) ;  /* 0x0000000c00fc0947 */ /* 0x000fea0003800000 */
[----:B------:R-:W-:Y:S01]  /*7ba0*/  UISETP.GE.AND UP1, UPT, UR9, UR12, UPT ;  /* 0x0000000c0900728c */ /* 0x000fe2000bf26270 */
[----:B------:R-:W-:Y:S02]  /*7bb0*/  PLOP3.LUT P0, PT, PT, PT, PT, 0x8, 0x80 ;  /* 0x000000000080781c */ /* 0x000fe40003f0e170 */
[----:B------:R-:W-:-:S06]  /*7bc0*/  PRMT R28, RZ, 0x7610, R28 ;  /* 0x00007610ff1c7816 */ /* 0x000fcc000000001c */
[----:B------:R-:W-:Y:S05]  /*7bd0*/  BRA.U !UP1, `(.L_x_365) ;  /* 0x0000000d09fc7547 */ /* 0x000fea000b800000 */
[----:B------:R-:W-:Y:S01]  /*7be0*/  UIADD3 UR8, UPT, UPT, UR9, 0x1, -UR15 ;  /* 0x0000000109087890 */ /* 0x000fe2000fffe80f */
[----:B------:R-:W-:-:S03]  /*7bf0*/  HFMA2 R42, -RZ, RZ, 0, 0 ;  /* 0x00000000ff2a7431 */ /* 0x000fc600000001ff */
[----:B------:R-:W-:-:S09]  /*7c00*/  UISETP.GT.AND UP1, UPT, UR8, UR9, UPT ;  /* 0x000000090800728c */ /* 0x000fd2000bf24270 */
[----:B------:R-:W-:Y:S05]  /*7c10*/  BRA.U UP1, `(.L_x_366) ;  /* 0x0000000d019c7547 */ /* 0x000fea000b800000 */
[----:B------:R-:W0:Y:S01]  /*7c20*/  LDCU UR17, c[0x0][0x388] ;  /* 0x00007100ff1177ac */ /* 0x000e220008000800 */
[----:B------:R-:W-:Y:S02]  /*7c30*/  MOV R11, UR8 ;  /* 0x00000008000b7c02 */ /* 0x000fe40008000f00 */
[----:B------:R-:W-:Y:S01]  /*7c40*/  MOV R42, RZ ;  /* 0x000000ff002a7202 */ /* 0x000fe20000000f00 */
[----:B------:R-:W-:Y:S01]  /*7c50*/  UISETP.GE.U32.AND UP2, UPT, UR24, 0xf, UPT ;  /* 0x0000000f1800788c */ /* 0x000fe2000bf46070 */
[----:B------:R-:W-:Y:S01]  /*7c60*/  MOV R27, RZ ;  /* 0x000000ff001b7202 */ /* 0x000fe20000000f00 */
[----:B0-----:R-:W-:-:S07]  /*7c70*/  ULOP3.LUT UP1, URZ, UR17, 0x1e, URZ, 0xc0, !UPT ;  /* 0x0000001e11ff7892 */ /* 0x001fce000f82c0ff */
[----:B------:R-:W-:Y:S05]  /*7c80*/  BRA.U !UP2, `(.L_x_367) ;  /* 0x000000050aa47547 */ /* 0x000fea000b800000 */
[----:B------:R-:W-:Y:S01]  /*7c90*/  MOV R42, RZ ;  /* 0x000000ff002a7202 */ /* 0x000fe20000000f00 */
[----:B------:R-:W-:-:S06]  /*7ca0*/  UMOV UR8, URZ ;  /* 0x000000ff00087c82 */ /* 0x000fcc0008000000 */
.L_x_368:
[----:B------:R-:W0:Y:S08]  /*7cb0*/  LDC R33, c[0x0][0x39c] ;  /* 0x0000e700ff217b82 */ /* 0x000e300000000800 */
[----:B------:R-:W1:Y:S01]  /*7cc0*/  LDC.64 R38, c[0x0][0x380] ;  /* 0x0000e000ff267b82 */ /* 0x000e620000000a00 */
[----:B0-----:R-:W-:-:S04]  /*7cd0*/  IMAD R3, R11, R33, UR21 ;  /* 0x000000150b037e24 */ /* 0x001fc8000f8e0221 */
[----:B-1----:R-:W-:-:S05]  /*7ce0*/  IMAD.WIDE R38, R3, 0x4, R38 ;  /* 0x0000000403267825 */ /* 0x002fca00078e0226 */
[----:B------:R-:W2:Y:S01]  /*7cf0*/  LDG.E.CONSTANT R41, desc[UR18][R38.64] ;  /* 0x0000001226297981 */ /* 0x000ea2000c1e9900 */
[----:B------:R-:W-:-:S05]  /*7d00*/  IMAD.WIDE R36, R33, 0x4, R38 ;  /* 0x0000000421247825 */ /* 0x000fca00078e0226 */
[----:B------:R0:W3:Y:S02]  /*7d10*/  LDG.E.CONSTANT R40, desc[UR18][R36.64] ;  /* 0x0000001224287981 */ /* 0x0000e4000c1e9900 */
        /* <DEDUP_REMOVED lines=34> */
[----:B0-----:R-:W-:-:S04]  /*7f40*/  IMAD.WIDE R34, R33, 0x4, R34 ;  /* 0x0000000421227825 */ /* 0x001fc800078e0222 */
[----:B------:R-:W-:Y:S02]  /*7f50*/  FADD R40, -R39, R12 ;  /* 0x0000000c27287221 */ /* 0x000fe40000000100 */
[----:B------:R-:W4:Y:S01]  /*7f60*/  LDG.E.CONSTANT R39, desc[UR18][R34.64] ;  /* 0x0000001222277981 */ /* 0x000f22000c1e9900 */
[----:B------:R-:W-:-:S04]  /*7f70*/  IMAD.WIDE R2, R33, 0x4, R34 ;  /* 0x0000000421027825 */ /* 0x000fc800078e0222 */
[----:B------:R-:W-:-:S04]  /*7f80*/  FADD R12, R37, R40 ;  /* 0x00000028250c7221 */ /* 0x000fc80000000000 */
[----:B------:R-:W-:-:S04]  /*7f90*/  FADD R37, -R37, R12 ;  /* 0x0000000c25257221 */ /* 0x000fc80000000100 */
[----:B------:R-:W-:Y:S02]  /*7fa0*/  FADD R40, -R40, R37 ;  /* 0x0000002528287221 */ /* 0x000fe40000000100 */
[----:B------:R0:W4:Y:S02]  /*7fb0*/  LDG.E.CONSTANT R37, desc[UR18][R2.64] ;  /* 0x0000001202257981 */ /* 0x000124000c1e9900 */
[----:B0-----:R-:W-:-:S05]  /*7fc0*/  IMAD.WIDE R2, R33, 0x4, R2 ;  /* 0x0000000421027825 */ /* 0x001fca00078e0202 */
[----:B------:R0:W4:Y:S01]  /*7fd0*/  LDG.E.CONSTANT R33, desc[UR18][R2.64] ;  /* 0x0000001202217981 */ /* 0x000122000c1e9900 */
[----:B------:R-:W-:Y:S01]  /*7fe0*/  FADD R16, -R40, R16 ;  /* 0x0000001028107221 */ /* 0x000fe20000000100 */
[----:B------:R-:W-:Y:S01]  /*7ff0*/  UIADD3 UR8, UPT, UPT, UR8, 0x10, URZ ;  /* 0x0000001008087890 */ /* 0x000fe2000fffe0ff */
[----:B------:R-:W-:Y:S02]  /*8000*/  IADD3 R11, PT, PT, R11, 0x10, RZ ;  /* 0x000000100b0b7810 */ /* 0x000fe40007ffe0ff */
[----:B------:R-:W-:Y:S01]  /*8010*/  FADD R40, R12, R16 ;  /* 0x000000100c287221 */ /* 0x000fe20000000000 */
[----:B------:R-:W-:-:S03]  /*8020*/  UISETP.NE.AND UP2, UPT, UR8, UR22, UPT ;  /* 0x000000160800728c */ /* 0x000fc6000bf45270 */
        /* <DEDUP_REMOVED lines=47> */
.L_x_367:
[----:B------:R-:W-:Y:S05]  /*8320*/  BRA.U !UP1, `(.L_x_369) ;  /* 0x0000000509d47547 */ /* 0x000fea000b800000 */
[----:B------:R-:W-:Y:S01]  /*8330*/  MOV R2, UR14 ;  /* 0x0000000e00027c02 */ /* 0x000fe20008000f00 */
[----:B------:R-:W-:-:S03]  /*8340*/  ULOP3.LUT UP1, URZ, UR17, 0xe, URZ, 0xc0, !UPT ;  /* 0x0000000e11ff7892 */ /* 0x000fc6000f82c0ff */
[----:B------:R-:W-:-:S13]  /*8350*/  ISETP.GE.U32.AND P0, PT, R2, 0x7, PT ;  /* 0x000000070200780c */ /* 0x000fda0003f06070 */
[----:B------:R-:W-:Y:S05]  /*8360*/  @!P0 BRA `(.L_x_370) ;  /* 0x0000000000d08947 */ /* 0x000fea0003800000 */
[----:B------:R-:W0:Y:S08]  /*8370*/  LDC R33, c[0x0][0x39c] ;  /* 0x0000e700ff217b82 */ /* 0x000e300000000800 */
[----:B------:R-:W1:Y:S01]  /*8380*/  LDC.64 R2, c[0x0][0x380] ;  /* 0x0000e000ff027b82 */ /* 0x000e620000000a00 */
[----:B0-----:R-:W-:-:S04]  /*8390*/  IMAD R35, R11, R33, UR21 ;  /* 0x000000150b237e24 */ /* 0x001fc8000f8e0221 */
        /* <DEDUP_REMOVED lines=15> */
[----:B------:R-:W3:Y:S01]  /*8490*/  LDG.E.CONSTANT R44, desc[UR18][R44.64] ;  /* 0x000000122c2c7981 */ /* 0x000ee2000c1e9900 */
        /* <DEDUP_REMOVED lines=33> */
.L_x_370:
[----:B------:R-:W-:Y:S05]  /*86b0*/  BRA.U !UP1, `(.L_x_369) ;  /* 0x0000000109f07547 */ /* 0x000fea000b800000 */
[----:B------:R-:W-:Y:S02]  /*86c0*/  MOV R2, UR16 ;  /* 0x0000001000027c02 */ /* 0x000fe40008000f00 */
[----:B------:R-:W-:Y:S02]  /*86d0*/  ISETP.NE.AND P0, PT, RZ, UR25, PT ;  /* 0x00000019ff007c0c */ /* 0x000fe4000bf05270 */
[----:B------:R-:W-:-:S13]  /*86e0*/  ISETP.GE.U32.AND P1, PT, R2, 0x3, PT ;  /* 0x000000030200780c */ /* 0x000fda0003f26070 */
[----:B------:R-:W-:Y:S05]  /*86f0*/  @!P1 BRA `(.L_x_371) ;  /* 0x0000000000709947 */ /* 0x000fea0003800000 */
[----:B------:R-:W0:Y:S08]  /*8700*/  LDC R3, c[0x0][0x39c] ;  /* 0x0000e700ff037b82 */ /* 0x000e300000000800 */
[----:B------:R-:W1:Y:S01]  /*8710*/  LDC.64 R38, c[0x0][0x380] ;  /* 0x0000e000ff267b82 */ /* 0x000e620000000a00 */
[----:B0-----:R-:W-:-:S04]  /*8720*/  IMAD R33, R11, R3, UR21 ;  /* 0x000000150b217e24 */ /* 0x001fc8000f8e0203 */
        /* <DEDUP_REMOVED lines=25> */
.L_x_371:
[----:B------:R-:W-:Y:S05]  /*88c0*/  @!P0 BRA `(.L_x_369) ;  /* 0x00000000006c8947 */ /* 0x000fea0003800000 */
[----:B------:R-:W0:Y:S08]  /*88d0*/  LDC R35, c[0x0][0x39c] ;  /* 0x0000e700ff237b82 */ /* 0x000e300000000800 */
[----:B------:R-:W1:Y:S01]  /*88e0*/  LDC.64 R2, c[0x0][0x380] ;  /* 0x0000e000ff027b82 */ /* 0x000e620000000a00 */
[----:B0-----:R-:W-:-:S04]  /*88f0*/  IMAD R11, R11, R35, UR21 ;  /* 0x000000150b0b7e24 */ /* 0x001fc8000f8e0223 */
        /* <DEDUP_REMOVED lines=24> */
.L_x_369:
[----:B------:R-:W-:-:S07]  /*8a80*/  FADD R42, R27, R42 ;  /* 0x0000002a1b2a7221 */ /* 0x000fce0000000000 */
.L_x_366:
        /* <DEDUP_REMOVED lines=11> */
[----:B-----5:R-:W-:Y:S05]  /*8b40*/  CALL.REL.NOINC `($__internal_5_$__cuda_sm3x_div_rn_noftz_f32_slowpath) ;  /* 0x0000001c00247944 */ /* 0x020fea0003c00000 */
.L_x_372:
[----:B------:R-:W-:Y:S01]  /*8b50*/  HFMA2 R28, -RZ, RZ, 0, 5.9604644775390625e-08 ;  /* 0x00000001ff1c7431 */ /* 0x000fe200000001ff */
[----:B------:R-:W-:Y:S02]  /*8b60*/  PLOP3.LUT P0, PT, PT, PT, PT, 0x80, 0x8 ;  /* 0x000000000008781c */ /* 0x000fe40003f0f070 */
[----:B------:R-:W-:Y:S01]  /*8b70*/  MOV R27, R2 ;  /* 0x00000002001b7202 */ /* 0x000fe20000000f00 */
[----:B------:R-:W-:Y:S10]  /*8b80*/  BRA `(.L_x_365) ;  /* 0x0000000000107947 */ /* 0x000ff40003800000 */
.L_x_364:
[----:B-----5:R-:W-:Y:S01]  /*8b90*/  FADD R2, -R27, R10 ;  /* 0x0000000a1b027221 */ /* 0x020fe20000000100 */
[----:B------:R-:W-:Y:S01]  /*8ba0*/  HFMA2 R28, -RZ, RZ, 0, 5.9604644775390625e-08 ;  /* 0x00000001ff1c7431 */ /* 0x000fe200000001ff */
[----:B------:R-:W-:Y:S02]  /*8bb0*/  PLOP3.LUT P0, PT, PT, PT, PT, 0x80, 0x8 ;  /* 0x000000000008781c */ /* 0x000fe40003f0f070 */
[----:B------:R-:W-:-:S11]  /*8bc0*/  FFMA R27, R2, R0, R27 ;  /* 0x00000000021b7223 */ /* 0x000fd6000000001b */
.L_x_365:
[----:B------:R-:W-:-:S13]  /*8bd0*/  LOP3.LUT P1, RZ, R30, 0xff, RZ, 0xc0, !PT ;  /* 0x000000ff1eff7812 */ /* 0x000fda000782c0ff */
[----:B------:R-:W-:Y:S05]  /*8be0*/  @P1 BRA `(.L_x_373) ;  /* 0x0000000c00fc1947 */ /* 0x000fea0003800000 */
        /* <DEDUP_REMOVED lines=10> */
[----:B------:R-:W-:Y:S01]  /*8c90*/  MOV R11, UR8 ;  /* 0x00000008000b7c02 */ /* 0x000fe20008000f00 */
[----:B------:R-:W-:Y:S01]  /*8ca0*/  ULOP3.LUT UP2, URZ, UR17, 0xf, URZ, 0xc0, !UPT ;  /* 0x0000000f11ff7892 */ /* 0x000fe2000f84c0ff */
[----:B------:R-:W-:Y:S02]  /*8cb0*/  MOV R42, RZ ;  /* 0x000000ff002a7202 */ /* 0x000fe40000000f00 */
[----:B------:R-:W-:-:S04]  /*8cc0*/  MOV R33, RZ ;  /* 0x000000ff00217202 */ /* 0x000fc80000000f00 */
[----:B------:R-:W-:Y:S05]  /*8cd0*/  BRA.U !UP1, `(.L_x_376) ;  /* 0x0000000509a87547 */ /* 0x000fea000b800000 */
[----:B------:R-:W-:Y:S01]  /*8ce0*/  MOV R42, RZ ;  /* 0x000000ff002a7202 */ /* 0x000fe20000000f00 */
[----:B------:R-:W-:-:S06]  /*8cf0*/  UMOV UR8, URZ ;  /* 0x000000ff00087c82 */ /* 0x000fcc0008000000 */
.L_x_377:
        /* <DEDUP_REMOVED lines=34> */
[----:B------:R-:W-:Y:S01]  /*8f20*/  FADD R42, -R42, R40 ;  /* 0x000000282a2a7221 */ /* 0x000fe20000000100 */
[----:B------:R0:W3:Y:S03]  /*8f30*/  LDG.E.CONSTANT R35, desc[UR18][R30.64] ;  /* 0x000000121e237981 */ /* 0x0000e6000c1e9900 */
[----:B------:R-:W-:-:S04]  /*8f40*/  FADD R37, -R37, R42 ;  /* 0x0000002a25257221 */ /* 0x000fc80000000100 */
[----:B----4-:R-:W-:-:S04]  /*8f50*/  FADD R38, -R37, R38 ;  /* 0x0000002625267221 */ /* 0x010fc80000000100 */
[----:B------:R-:W-:-:S04]  /*8f60*/  FADD R37, R40, R38 ;  /* 0x0000002628257221 */ /* 0x000fc80000000000 */
[----:B------:R-:W-:Y:S01]  /*8f70*/  FADD R40, -R40, R37 ;  /* 0x0000002528287221 */ /* 0x000fe20000000100 */
[----:B0-----:R-:W-:-:S04]  /*8f80*/  IMAD.WIDE R30, R39, 0x4, R30 ;  /* 0x00000004271e7825 */ /* 0x001fc800078e021e */
[----:B------:R-:W-:-:S04]  /*8f90*/  FADD R40, -R38, R40 ;  /* 0x0000002826287221 */ /* 0x000fc80000000100 */
[----:B------:R-:W-:Y:S02]  /*8fa0*/  FADD R38, -R40, R12 ;  /* 0x0000000c28267221 */ /* 0x000fe40000000100 */
[----:B------:R0:W4:Y:S02]  /*8fb0*/  LDG.E.CONSTANT R40, desc[UR18][R30.64] ;  /* 0x000000121e287981 */ /* 0x000124000c1e9900 */
[----:B------:R-:W-:Y:S01]  /*8fc0*/  FADD R12, R37, R38 ;  /* 0x00000026250c7221 */ /* 0x000fe20000000000 */
[----:B------:R-:W-:-:S04]  /*8fd0*/  IMAD.WIDE R2, R39, 0x4, R30 ;  /* 0x0000000427027825 */ /* 0x000fc800078e021e */
[----:B------:R-:W-:-:S04]  /*8fe0*/  FADD R37, -R37, R12 ;  /* 0x0000000c25257221 */ /* 0x000fc80000000100 */
[----:B------:R-:W-:Y:S02]  /*8ff0*/  FADD R42, -R38, R37 ;  /* 0x00000025262a7221 */ /* 0x000fe40000000100 */
[----:B------:R1:W4:Y:S01]  /*9000*/  LDG.E.CONSTANT R37, desc[UR18][R2.64] ;  /* 0x0000001202257981 */ /* 0x000322000c1e9900 */
[----:B------:R-:W-:-:S06]  /*9010*/  IMAD.WIDE R38, R39, 0x4, R2 ;  /* 0x0000000427267825 */ /* 0x000fcc00078e0202 */
[----:B------:R-:W4:Y:S01]  /*9020*/  LDG.E.CONSTANT R38, desc[UR18][R38.64] ;  /* 0x0000001226267981 */ /* 0x000f22000c1e9900 */
        /* <DEDUP_REMOVED lines=24> */
[----:B------:R-:W-:Y:S01]  /*91b0*/  UIADD3 UR8, UPT, UPT, UR8, 0x10, URZ ;  /* 0x0000001008087890 */ /* 0x000fe2000fffe0ff */
[----:B------:R-:W-:Y:S02]  /*91c0*/  IADD3 R11, PT, PT, R11, 0x10, RZ ;  /* 0x000000100b0b7810 */ /* 0x000fe40007ffe0ff */
        /* <DEDUP_REMOVED lines=20> */
[----:B------:R-:W-:-:S04]  /*9310*/  MOV R2, UR8 ;  /* 0x0000000800027c02 */ /* 0x000fc80008000f00 */
[----:B------:R-:W-:Y:S01]  /*9320*/  ISETP.NE.AND P1, PT, R2, UR20, PT ;  /* 0x0000001402007c0c */ /* 0x000fe2000bf25270 */
[----:B------:R-:W-:-:S04]  /*9330*/  FADD R31, -R31, R38 ;  /* 0x000000261f1f7221 */ /* 0x000fc80000000100 */
[----:B------:R-:W-:-:S04]  /*9340*/  FADD R33, R12, R31 ;  /* 0x0000001f0c217221 */ /* 0x000fc80000000000 */
[----:B------:R-:W-:-:S04]  /*9350*/  FADD R12, -R12, R33 ;  /* 0x000000210c0c7221 */ /* 0x000fc80000000100 */
[----:B------:R-:W-:Y:S01]  /*9360*/  FADD R42, -R31, R12 ;  /* 0x0000000c1f2a7221 */ /* 0x000fe20000000100 */
[----:B------:R-:W-:Y:S06]  /*9370*/  @P1 BRA `(.L_x_377) ;  /* 0xfffffff800601947 */ /* 0x000fec000383ffff */
.L_x_376:
[----:B------:R-:W-:Y:S05]  /*9380*/  BRA.U !UP2, `(.L_x_378) ;  /* 0x000000050ad07547 */ /* 0x000fea000b800000 */
[----:B------:R-:W-:Y:S01]  /*9390*/  ISETP.GE.U32.AND P1, PT, R15, 0x7, PT ;  /* 0x000000070f00780c */ /* 0x000fe20003f26070 */
[----:B------:R-:W-:-:S12]  /*93a0*/  ULOP3.LUT UP1, URZ, UR17, 0x7, URZ, 0xc0, !UPT ;  /* 0x0000000711ff7892 */ /* 0x000fd8000f82c0ff */
        /* <DEDUP_REMOVED lines=13> */
[----:B------:R3:W3:Y:S01]  /*9480*/  LDG.E.CONSTANT R36, desc[UR18][R34.64] ;  /* 0x0000001222247981 */ /* 0x0006e2000c1e9900 */
        /* <DEDUP_REMOVED lines=39> */
.L_x_379:
[----:B------:R-:W-:Y:S05]  /*9700*/  BRA.U !UP1, `(.L_x_378) ;  /* 0x0000000109f07547 */ /* 0x000fea000b800000 */
[----:B------:R-:W-:Y:S02]  /*9710*/  ISETP.GE.U32.AND P1, PT, R7, 0x3, PT ;  /* 0x000000030700780c */ /* 0x000fe40003f26070 */
[----:B------:R-:W-:-:S11]  /*9720*/  ISETP.NE.AND P2, PT, RZ, UR26, PT ;  /* 0x0000001aff007c0c */ /* 0x000fd6000bf45270 */
        /* <DEDUP_REMOVED lines=29> */
.L_x_380:
[----:B------:R-:W-:Y:S05]  /*9900*/  @!P2 BRA `(.L_x_378) ;  /* 0x000000000070a947 */ /* 0x000fea0003800000 */
[----:B------:R-:W0:Y:S08]  /*9910*/  LDC R31, c[0x0][0x39c] ;  /* 0x0000e700ff1f7b82 */ /* 0x000e300000000800 */
[----:B------:R-:W1:Y:S01]  /*9920*/  LDC.64 R2, c[0x0][0x380] ;  /* 0x0000e000ff027b82 */ /* 0x000e620000000a00 */
[----:B0-----:R-:W-:-:S04]  /*9930*/  IMAD R11, R11, R31, UR21 ;  /* 0x000000150b0b7e24 */ /* 0x001fc8000f8e021f */
[----:B-1----:R-:W-:-:S05]  /*9940*/  IMAD.WIDE R2, R11, 0x4, R2 ;  /* 0x000000040b027825 */ /* 0x002fca00078e0202 */
[----:B------:R-:W2:Y:S02]  /*9950*/  LDG.E.CONSTANT R11, desc[UR18][R2.64] ;  /* 0x00000012020b7981 */ /* 0x000ea4000c1e9900 */
[----:B--2---:R-:W-:Y:S01]  /*9960*/  FADD R42, -R42, R11 ;  /* 0x0000000b2a2a7221 */ /* 0x004fe20000000100 */
[----:B------:R-:W-:-:S03]  /*9970*/  MOV R11, UR26 ;  /* 0x0000001a000b7c02 */ /* 0x000fc60008000f00 */
[----:B------:R-:W-:Y:S01]  /*9980*/  FADD R12, R33, R42 ;  /* 0x0000002a210c7221 */ /* 0x000fe20000000000 */
[----:B------:R-:W-:-:S03]  /*9990*/  ISETP.NE.AND P1, PT, R11, 0x1, PT ;  /* 0x000000010b00780c */ /* 0x000fc60003f25270 */
[----:B------:R-:W-:Y:S01]  /*99a0*/  FADD R11, -R33, R12 ;  /* 0x0000000c210b7221 */ /* 0x000fe20000000100 */
[----:B------:R-:W-:-:S03]  /*99b0*/  MOV R33, R12 ;  /* 0x0000000c00217202 */ /* 0x000fc60000000f00 */
[----:B------:R-:W-:-:S06]  /*99c0*/  FADD R42, -R42, R11 ;  /* 0x0000000b2a2a7221 */ /* 0x000fcc0000000100 */
[----:B------:R-:W-:Y:S05]  /*99d0*/  @!P1 BRA `(.L_x_378) ;  /* 0x00000000003c9947 */ /* 0x000fea0003800000 */
        /* <DEDUP_REMOVED lines=15> */
.L_x_378:
[----:B------:R-:W-:-:S07]  /*9ad0*/  FADD R33, R33, R42 ;  /* 0x0000002a21217221 */ /* 0x000fce0000000000 */
.L_x_375:
        /* <DEDUP_REMOVED lines=12> */
.L_x_381:
[----:B------:R-:W-:Y:S01]  /*9ba0*/  HFMA2 R30, -RZ, RZ, 0, 5.9604644775390625e-08 ;  /* 0x00000001ff1e7431 */ /* 0x000fe200000001ff */
[----:B------:R-:W-:Y:S02]  /*9bb0*/  PLOP3.LUT P1, PT, PT, PT, PT, 0x80, 0x8 ;  /* 0x000000000008781c */ /* 0x000fe40003f2f070 */
[----:B------:R-:W-:Y:S01]  /*9bc0*/  MOV R31, R2 ;  /* 0x00000002001f7202 */ /* 0x000fe20000000f00 */
[----:B------:R-:W-:Y:S10]  /*9bd0*/  BRA `(.L_x_374) ;  /* 0x0000000000107947 */ /* 0x000ff40003800000 */
.L_x_373:
[----:B-----5:R-:W-:Y:S01]  /*9be0*/  FADD R2, -R31, R10 ;  /* 0x0000000a1f027221 */ /* 0x020fe20000000100 */
[----:B------:R-:W-:Y:S01]  /*9bf0*/  HFMA2 R30, -RZ, RZ, 0, 5.9604644775390625e-08 ;  /* 0x00000001ff1e7431 */ /* 0x000fe200000001ff */
[----:B------:R-:W-:Y:S02]  /*9c00*/  PLOP3.LUT P1, PT, PT, PT, PT, 0x80, 0x8 ;  /* 0x000000000008781c */ /* 0x000fe40003f2f070 */
[----:B------:R-:W-:-:S11]  /*9c10*/  FFMA R31, R2, R32, R31 ;  /* 0x00000020021f7223 */ /* 0x000fd6000000001f */
.L_x_374:
[----:B------:R-:W-:Y:S01]  /*9c20*/  FADD R2, R27, R27 ;  /* 0x0000001b1b027221 */ /* 0x000fe20000000000 */
[----:B------:R-:W-:-:S03]  /*9c30*/  MOV R16, R13 ;  /* 0x0000000d00107202 */ /* 0x000fc60000000f00 */
[----:B------:R-:W-:-:S05]  /*9c40*/  FADD R2, -R31, R2 ;  /* 0x000000021f027221 */ /* 0x000fca0000000100 */
[----:B------:R-:W-:-:S04]  /*9c50*/  FSEL R2, R2, +QNAN , P1 ;  /* 0x7fc0000002027808 */ /* 0x000fc80000800000 */
[----:B------:R-:W-:-:S04]  /*9c60*/  FSEL R12, R2, +QNAN , P0 ;  /* 0x7fc00000020c7808 */ /* 0x000fc80000000000 */
[----:B------:R-:W-:-:S13]  /*9c70*/  FSETP.NAN.AND P0, PT, |R12|, |R12|, PT ;  /* 0x4000000c0c00720b */ /* 0x000fda0003f08200 */
[----:B------:R-:W-:Y:S05]  /*9c80*/  @P0 BRA `(.L_x_382) ;  /* 0x0000000000c40947 */ /* 0x000fea0003800000 */
[----:B------:R-:W-:-:S09]  /*9c90*/  UISETP.GE.AND UP1, UPT, UR5, UR13, UPT ;  /* 0x0000000d0500728c */ /* 0x000fd2000bf26270 */
[----:B------:R-:W-:Y:S05]  /*9ca0*/  BRA.U UP1, `(.L_x_383) ;  /* 0x0000000101807547 */ /* 0x000fea000b800000 */
[----:B------:R-:W0:Y:S01]  /*9cb0*/  S2UR UR17, SR_CgaCtaId ;  /* 0x00000000001179c3 */ /* 0x000e220000008800 */
[----:B------:R-:W-:Y:S01]  /*9cc0*/  UMOV UR8, 0x400 ;  /* 0x0000040000087882 */ /* 0x000fe20000000000 */
[----:B------:R-:W-:Y:S01]  /*9cd0*/  FADD R18, -R18, R12 ;  /* 0x0000000c12127221 */ /* 0x000fe20000000100 */
[----:B------:R-:W-:-:S03]  /*9ce0*/  MOV R16, R13 ;  /* 0x0000000d00107202 */ /* 0x000fc60000000f00 */
[----:B------:R-:W-:-:S04]  /*9cf0*/  FADD R11, R17, R18 ;  /* 0x00000012110b7221 */ /* 0x000fc80000000000 */
[----:B------:R-:W-:Y:S01]  /*9d00*/  FADD R3, -R17, R11 ;  /* 0x0000000b11037221 */ /* 0x000fe20000000100 */
[----:B------:R-:W-:-:S03]  /*9d10*/  MOV R17, R11 ;  /* 0x0000000b00117202 */ /* 0x000fc60000000f00 */
[----:B------:R-:W-:Y:S01]  /*9d20*/  FADD R18, -R18, R3 ;  /* 0x0000000312127221 */ /* 0x000fe20000000100 */
[----:B0-----:R-:W-:-:S04]  /*9d30*/  ULEA UR8, UR17, UR8, 0x18 ;  /* 0x0000000811087291 */ /* 0x001fc8000f8ec0ff */
[----:B------:R-:W-:Y:S02]  /*9d40*/  ULEA UR8, UR5, UR8, 0x2 ;  /* 0x0000000805087291 */ /* 0x000fe4000f8e10ff */
[----:B------:R-:W-:-:S04]  /*9d50*/  UIADD3 UR5, UPT, UPT, UR5, 0x1, URZ ;  /* 0x0000000105057890 */ /* 0x000fc8000fffe0ff */
[----:B------:R-:W-:-:S03]  /*9d60*/  UISETP.NE.AND UP1, UPT, UR5, UR13, UPT ;  /* 0x0000000d0500728c */ /* 0x000fc6000bf25270 */
[----:B------:R0:W-:Y:S06]  /*9d70*/  STS [UR8], R12 ;  /* 0x0000000cff007988 */ /* 0x0001ec0008000808 */
[----:B------:R-:W-:Y:S05]  /*9d80*/  BRA.U UP1, `(.L_x_382) ;  /* 0x0000000101847547 */ /* 0x000fea000b800000 */
[----:B0-----:R-:W0:Y:S01]  /*9d90*/  MUFU.RCP R12, R23 ;  /* 0x00000017000c7308 */ /* 0x001e220000001000 */
[----:B------:R-:W-:-:S07]  /*9da0*/  FADD R2, R18, R11 ;  /* 0x0000000b12027221 */ /* 0x000fce0000000000 */
        /* <DEDUP_REMOVED lines=9> */
[----:B-----5:R-:W-:Y:S05]  /*9e40*/  CALL.REL.NOINC `($__internal_5_$__cuda_sm3x_div_rn_noftz_f32_slowpath) ;  /* 0x0000000800647944 */ /* 0x020fea0003c00000 */
[----:B------:R-:W-:-:S07]  /*9e50*/  MOV R16, R2 ;  /* 0x0000000200107202 */ /* 0x000fce0000000f00 */
.L_x_384:
[----:B------:R-:W-:Y:S01]  /*9e60*/  HFMA2 R26, -RZ, RZ, 0, 5.9604644775390625e-08 ;  /* 0x00000001ff1a7431 */ /* 0x000fe200000001ff */
[----:B------:R-:W-:Y:S01]  /*9e70*/  MOV R17, R11 ;  /* 0x0000000b00117202 */ /* 0x000fe20000000f00 */
[----:B------:R-:W-:Y:S01]  /*9e80*/  UMOV UR5, UR13 ;  /* 0x0000000d00057c82 */ /* 0x000fe20008000000 */
[----:B------:R-:W-:Y:S01]  /*9e90*/  MOV R29, R16 ;  /* 0x00000010001d7202 */ /* 0x000fe20000000f00 */
[----:B------:R-:W-:Y:S06]  /*9ea0*/  BRA `(.L_x_382) ;  /* 0x00000000003c7947 */ /* 0x000fec0003800000 */
.L_x_383:
[----:B------:R-:W0:Y:S01]  /*9eb0*/  S2UR UR17, SR_CgaCtaId ;  /* 0x00000000001179c3 */ /* 0x000e220000008800 */
[----:B------:R-:W-:Y:S01]  /*9ec0*/  UMOV UR8, 0x400 ;  /* 0x0000040000087882 */ /* 0x000fe20000000000 */
[----:B------:R-:W-:Y:S01]  /*9ed0*/  LOP3.LUT P0, RZ, R26, 0xff, RZ, 0xc0, !PT ;  /* 0x000000ff1aff7812 */ /* 0x000fe2000780c0ff */
[----:B------:R-:W-:Y:S01]  /*9ee0*/  HFMA2 R26, -RZ, RZ, 0, 5.9604644775390625e-08 ;  /* 0x00000001ff1a7431 */ /* 0x000fe200000001ff */
[-C--:B------:R-:W-:Y:S02]  /*9ef0*/  MOV R16, R12.reuse ;  /* 0x0000000c00107202 */ /* 0x080fe40000000f00 */
[----:B------:R-:W-:-:S09]  /*9f00*/  MOV R29, R12 ;  /* 0x0000000c001d7202 */ /* 0x000fd20000000f00 */
[----:B------:R-:W-:-:S04]  /*9f10*/  @P0 FADD R2, R12, -R13 ;  /* 0x8000000d0c020221 */ /* 0x000fc80000000000 */
[----:B------:R-:W-:Y:S01]  /*9f20*/  @P0 FFMA R16, R2, R4, R13 ;  /* 0x0000000402100223 */ /* 0x000fe2000000000d */
[----:B0-----:R-:W-:-:S04]  /*9f30*/  ULEA UR8, UR17, UR8, 0x18 ;  /* 0x0000000811087291 */ /* 0x001fc8000f8ec0ff */
[----:B------:R-:W-:Y:S01]  /*9f40*/  @P0 MOV R29, R16 ;  /* 0x00000010001d0202 */ /* 0x000fe20000000f00 */
[----:B------:R-:W-:Y:S02]  /*9f50*/  ULEA UR8, UR4, UR8, 0x2 ;  /* 0x0000000804087291 */ /* 0x000fe4000f8e10ff */
[----:B------:R-:W-:-:S04]  /*9f60*/  UIADD3 UR4, UPT, UPT, UR4, 0x1, URZ ;  /* 0x0000000104047890 */ /* 0x000fc8000fffe0ff */
[----:B------:R-:W-:-:S03]  /*9f70*/  UISETP.NE.AND UP1, UPT, UR4, UR13, UPT ;  /* 0x0000000d0400728c */ /* 0x000fc6000bf25270 */
[----:B------:R1:W-:Y:S01]  /*9f80*/  STS [UR8], R12 ;  /* 0x0000000cff007988 */ /* 0x0003e20008000808 */
[----:B------:R-:W-:-:S12]  /*9f90*/  USEL UR4, UR4, URZ, UP1 ;  /* 0x000000ff04047287 */ /* 0x000fd80008800000 */
.L_x_382:
[----:B01----:R-:W-:Y:S01]  /*9fa0*/  MOV R12, 0x7fc00000 ;  /* 0x7fc00000000c7802 */ /* 0x003fe20000000f00 */
[----:B------:R-:W-:Y:S01]  /*9fb0*/  UMOV UR8, UR6 ;  /* 0x0000000600087c82 */ /* 0x000fe20008000000 */
[----:B------:R-:W-:Y:S05]  /*9fc0*/  BRA.U UP0, `(.L_x_385) ;  /* 0x0000000100f87547 */ /* 0x000fea000b800000 */
[----:B------:R-:W-:Y:S01]  /*9fd0*/  LOP3.LUT P0, RZ, R25, 0xff, RZ, 0xc0, !PT ;  /* 0x000000ff19ff7812 */ /* 0x000fe2000780c0ff */
[----:B------:R-:W-:Y:S01]  /*9fe0*/  UMOV UR8, UR7 ;  /* 0x0000000700087c82 */ /* 0x000fe20008000000 */
[----:B------:R-:W-:Y:S01]  /*9ff0*/  HFMA2 R25, -RZ, RZ, 0, 5.9604644775390625e-08 ;  /* 0x00000001ff197431 */ /* 0x000fe200000001ff */
[----:B------:R-:W-:-:S10]  /*a000*/  MOV R12, UR7 ;  /* 0x00000007000c7c02 */ /* 0x000fd40008000f00 */
[----:B------:R-:W-:Y:S05]  /*a010*/  @!P0 BRA `(.L_x_385) ;  /* 0x0000000000e48947 */ /* 0x000fea0003800000 */
[----:B-----5:R-:W-:Y:S01]  /*a020*/  FADD R13, R10, -UR6 ;  /* 0x800000060a0d7e21 */ /* 0x020fe20008000000 */
[----:B------:R-:W-:-:S03]  /*a030*/  MOV R2, RZ ;  /* 0x000000ff00027202 */ /* 0x000fc60000000f00 */
[----:B------:R-:W-:-:S05]  /*a040*/  FMUL R11, R13, UR23 ;  /* 0x000000170d0b7c20 */ /* 0x000fca0008400000 */
[----:B------:R-:W-:-:S13]  /*a050*/  FSETP.GTU.AND P0, PT, |R11|, 9.999999682655225389e-21, PT ;  /* 0x1e3ce5080b00780b */ /* 0x000fda0003f0c200 */
[----:B------:R-:W-:Y:S05]  /*a060*/  @!P0 BRA `(.L_x_386) ;  /* 0x0000000000b88947 */ /* 0x000fea0003800000 */
[----:B------:R-:W0:Y:S01]  /*a070*/  MUFU.RCP R12, R11 ;  /* 0x0000000b000c7308 */ /* 0x000e220000001000 */
[----:B------:R-:W-:Y:S01]  /*a080*/  MOV R3, UR7 ;  /* 0x0000000700037c02 */ /* 0x000fe20008000f00 */
[----:B------:R-:W-:-:S04]  /*a090*/  FMUL R2, R22, UR6 ;  /* 0x0000000616027c20 */ /* 0x000fc80008400000 */
        /* <DEDUP_REMOVED lines=14> */
.L_x_387:
        /* <DEDUP_REMOVED lines=13> */
.L_x_388:
        /* <DEDUP_REMOVED lines=16> */
.L_x_386:
[----:B------:R-:W-:Y:S01]  /*a350*/  FFMA R2, R13, R2, UR7 ;  /* 0x000000070d027e23 */ /* 0x000fe20008000002 */
[----:B------:R-:W-:-:S03]  /*a360*/  MOV R3, UR23 ;  /* 0x0000001700037c02 */ /* 0x000fc60008000f00 */
[----:B------:R-:W-:-:S04]  /*a370*/  FADD R2, R2, -UR6 ;  /* 0x8000000602027e21 */ /* 0x000fc80008000000 */
[----:B------:R-:W-:-:S05]  /*a380*/  FFMA R2, R2, R3, UR6 ;  /* 0x0000000602027e23 */ /* 0x000fca0008000003 */
[----:B------:R-:W-:-:S13]  /*a390*/  R2UR UR8, R2 ;  /* 0x00000000020872ca */ /* 0x000fda00000e0000 */
[----:B------:R-:W-:-:S07]  /*a3a0*/  MOV R12, UR8 ;  /* 0x00000008000c7c02 */ /* 0x000fce0008000f00 */
.L_x_385:
[----:B------:R-:W-:Y:S01]  /*a3b0*/  FSETP.NAN.AND P0, PT, |R12|, |R12|, PT ;  /* 0x4000000c0c00720b */ /* 0x000fe20003f08200 */
[----:B------:R-:W0:Y:S01]  /*a3c0*/  LDCU UR6, c[0x0][0x398] ;  /* 0x00007300ff0677ac */ /* 0x000e220008000800 */
[----:B------:R-:W-:Y:S02]  /*a3d0*/  MOV R13, R16 ;  /* 0x00000010000d7202 */ /* 0x000fe40000000f00 */
[----:B------:R-:W-:Y:S01]  /*a3e0*/  FSETP.NAN.OR P0, PT, |R29|, |R29|, P0 ;  /* 0x4000001d1d00720b */ /* 0x000fe20000708600 */
[----:B------:R-:W-:-:S12]  /*a3f0*/  UIADD3 UR9, UPT, UPT, UR9, 0x1, URZ ;  /* 0x0000000109097890 */ /* 0x000fd8000fffe0ff */
[----:B------:R-:W1:Y:S01]  /*a400*/  @!P0 LDC.64 R2, c[0x0][0x3b0] ;  /* 0x0000ec00ff028b82 */ /* 0x000e620000000a00 */
[----:B------:R-:W-:Y:S01]  /*a410*/  @!P0 FADD R12, R29, R12 ;  /* 0x0000000c1d0c8221 */ /* 0x000fe20000000000 */
[----:B0-----:R-:W-:-:S03]  /*a420*/  UISETP.NE.AND UP0, UPT, UR9, UR6, UPT ;  /* 0x000000060900728c */ /* 0x001fc6000bf05270 */
[----:B------:R-:W-:Y:S01]  /*a430*/  @!P0 FMUL R11, R12, 0.5 ;  /* 0x3f0000000c0b8820 */ /* 0x000fe20000400000 */
[----:B------:R-:W-:Y:S01]  /*a440*/  UMOV UR6, UR8 ;  /* 0x0000000800067c82 */ /* 0x000fe20008000000 */
[----:B-1----:R-:W-:-:S05]  /*a450*/  @!P0 IMAD.WIDE R2, R14, 0x4, R2 ;  /* 0x000000040e028825 */ /* 0x002fca00078e0202 */
[----:B------:R0:W-:Y:S01]  /*a460*/  @!P0 STG.E desc[UR18][R2.64], R11 ;  /* 0x0000000b02008986 */ /* 0x0001e2000c101912 */
[----:B------:R-:W-:Y:S05]  /*a470*/  BRA.U UP0, `(.L_x_389) ;  /* 0xffffffc500b47547 */ /* 0x000fea000b83ffff */
[----:B------:R-:W-:Y:S05]  /*a480*/  EXIT ;  /* 0x000000000000794d */ /* 0x000fea0003800000 */
        .weak           $__internal_4_$__cuda_sm20_rcp_rn_f32_slowpath
        .type           $__internal_4_$__cuda_sm20_rcp_rn_f32_slowpath,@function
        .size           $__internal_4_$__cuda_sm20_rcp_rn_f32_slowpath,($__internal_5_$__cuda_sm3x_div_rn_noftz_f32_slowpath - $__internal_4_$__cuda_sm20_rcp_rn_f32_slowpath)
$__internal_4_$__cuda_sm20_rcp_rn_f32_slowpath:
[----:B------:R-:W-:-:S04]  /*a490*/  SHF.L.U32 R2, R0, 0x1, RZ ;  /* 0x0000000100027819 */ /* 0x000fc800000006ff */
[----:B------:R-:W-:-:S04]  /*a4a0*/  SHF.R.U32.HI R8, RZ, 0x18, R2 ;  /* 0x00000018ff087819 */ /* 0x000fc80000011602 */
[----:B------:R-:W-:-:S13]  /*a4b0*/  ISETP.NE.U32.AND P0, PT, R8, RZ, PT ;  /* 0x000000ff0800720c */ /* 0x000fda0003f05070 */
[----:B------:R-:W-:Y:S05]  /*a4c0*/  @P0 BRA `(.L_x_390) ;  /* 0x00000000002c0947 */ /* 0x000fea0003800000 */
[----:B------:R-:W-:-:S04]  /*a4d0*/  SHF.L.U32 R2, R0, 0x1, RZ ;  /* 0x0000000100027819 */ /* 0x000fc800000006ff */
[----:B------:R-:W-:-:S13]  /*a4e0*/  ISETP.NE.AND P0, PT, R2, RZ, PT ;  /* 0x000000ff0200720c */ /* 0x000fda0003f05270 */
[----:B------:R0:W1:Y:S01]  /*a4f0*/  @!P0 MUFU.RCP R2, R0 ;  /* 0x0000000000028308 */ /* 0x0000620000001000 */
[----:B------:R-:W-:Y:S05]  /*a500*/  @!P0 BRA `(.L_x_391) ;  /* 0x0000000000a48947 */ /* 0x000fea0003800000 */
[----:B------:R-:W-:-:S04]  /*a510*/  FFMA R3, R0, 1.84467440737095516160e+19, RZ ;  /* 0x5f80000000037823 */ /* 0x000fc800000000ff */
[----:B0-----:R-:W1:Y:S02]  /*a520*/  MUFU.RCP R0, R3 ;  /* 0x0000000300007308 */ /* 0x001e640000001000 */
[----:B-1----:R-:W-:-:S04]  /*a530*/  FFMA R2, R3, R0, -1 ;  /* 0xbf80000003027423 */ /* 0x002fc80000000000 */
[----:B------:R-:W-:-:S04]  /*a540*/  FADD.FTZ R5, -R2, -RZ ;  /* 0x800000ff02057221 */ /* 0x000fc80000010100 */
[----:B------:R-:W-:-:S04]  /*a550*/  FFMA R0, R0, R5, R0 ;  /* 0x0000000500007223 */ /* 0x000fc80000000000 */
[----:B------:R-:W-:Y:S01]  /*a560*/  FFMA R2, R0, 1.84467440737095516160e+19, RZ ;  /* 0x5f80000000027823 */ /* 0x000fe200000000ff */
[----:B------:R-:W-:Y:S06]  /*a570*/  BRA `(.L_x_391) ;  /* 0x0000000000887947 */ /* 0x000fec0003800000 */
.L_x_390:
        /* <DEDUP_REMOVED lines=33> */
.L_x_392:
[----:B------:R2:W3:Y:S02]  /*a790*/  MUFU.RCP R2, R0 ;  /* 0x0000000000027308 */ /* 0x0004e40000001000 */
.L_x_391:
[----:B-1-3--:R-:W-:Y:S02]  /*a7a0*/  MOV R10, R2 ;  /* 0x00000002000a7202 */ /* 0x00afe40000000f00 */
[----:B------:R-:W-:Y:S02]  /*a7b0*/  MOV R2, R7 ;  /* 0x0000000700027202 */ /* 0x000fe40000000f00 */
[----:B------:R-:W-:-:S04]  /*a7c0*/  MOV R3, 0x0 ;  /* 0x0000000000037802 */ /* 0x000fc80000000f00 */
[----:B0-2---:R-:W-:Y:S05]  /*a7d0*/  RET.REL.NODEC R2 `(dma_many_series_one_param_f32) ;  /* 0xffffff5802087950 */ /* 0x005fea0003c3ffff */
        .weak           $__internal_5_$__cuda_sm3x_div_rn_noftz_f32_slowpath
        .type           $__internal_5_$__cuda_sm3x_div_rn_noftz_f32_slowpath,@function
        .size           $__internal_5_$__cuda_sm3x_div_rn_noftz_f32_slowpath,(.L_x_777 - $__internal_5_$__cuda_sm3x_div_rn_noftz_f32_slowpath)
$__internal_5_$__cuda_sm3x_div_rn_noftz_f32_slowpath:
[----:B------:R-:W-:Y:S02]  /*a7e0*/  SHF.R.U32.HI R37, RZ, 0x17, R3 ;  /* 0x00000017ff257819 */ /* 0x000fe40000011603 */
        /* <DEDUP_REMOVED lines=32> */
.L_x_393:
[----:B------:R-:W-:-:S04]  /*a9f0*/  LEA R40, R37, 0xc0800000, 0x17 ;  /* 0xc080000025287811 */ /* 0x000fc800078eb8ff */
[----:B------:R-:W-:Y:S02]  /*aa00*/  IADD3 R43, PT, PT, -R40, R3, RZ ;  /* 0x00000003282b7210 */ /* 0x000fe40007ffe1ff */
[----:B------:R-:W-:Y:S02]  /*aa10*/  IADD3 R40, PT, PT, R39, -0x7f, RZ ;  /* 0xffffff8127287810 */ /* 0x000fe40007ffe0ff */
[----:B------:R-:W0:Y:S01]  /*aa20*/  MUFU.RCP R42, R43 ;  /* 0x0000002b002a7308 */ /* 0x000e220000001000 */
[----:B------:R-:W-:Y:S02]  /*aa30*/  FADD.FTZ R3, -R43, -RZ ;  /* 0x800000ff2b037221 */ /* 0x000fe40000010100 */
[----:B------:R-:W-:Y:S02]  /*aa40*/  IMAD R2, R40, -0x800000, R2 ;  /* 0xff80000028027824 */ /* 0x000fe400078e0202 */
        /* <DEDUP_REMOVED lines=25> */
[C---:B------:R-:W-:Y:S02]  /*abe0*/  IADD3 R39, PT, PT, R37.reuse, 0x20, RZ ;  /* 0x0000002025277810 */ /* 0x040fe40007ffe0ff */
[----:B------:R-:W-:Y:S02]  /*abf0*/  LOP3.LUT R40, R40, 0x7fffff, RZ, 0xc0, !PT ;  /* 0x007fffff28287812 */ /* 0x000fe400078ec0ff */
[C---:B------:R-:W-:Y:S02]  /*ac00*/  ISETP.NE.AND P3, PT, R37.reuse, RZ, PT ;  /* 0x000000ff2500720c */ /* 0x040fe40003f65270 */
        /* <DEDUP_REMOVED lines=16> */
.L_x_399:
[----:B------:R-:W-:-:S04]  /*ad10*/  LOP3.LUT R2, R2, 0x80000000, RZ, 0xc0, !PT ;  /* 0x8000000002027812 */ /* 0x000fc800078ec0ff */
[----:B------:R-:W-:Y:S01]  /*ad20*/  LOP3.LUT R2, R2, 0x7f800000, RZ, 0xfc, !PT ;  /* 0x7f80000002027812 */ /* 0x000fe200078efcff */
[----:B------:R-:W-:Y:S06]  /*ad30*/  BRA `(.L_x_400) ;  /* 0x0000000000287947 */ /* 0x000fec0003800000 */
.L_x_398:
[----:B------:R-:W-:Y:S01]  /*ad40*/  LEA R2, R41, R2, 0x17 ;  /* 0x0000000229027211 */ /* 0x000fe200078eb8ff */
[----:B------:R-:W-:Y:S06]  /*ad50*/  BRA `(.L_x_400) ;  /* 0x0000000000207947 */ /* 0x000fec0003800000 */
.L_x_397:
[----:B------:R-:W-:-:S04]  /*ad60*/  LOP3.LUT R2, R3, 0x80000000, R2, 0x48, !PT ;  /* 0x8000000003027812 */ /* 0x000fc800078e4802 */
[----:B------:R-:W-:Y:S01]  /*ad70*/  LOP3.LUT R2, R2, 0x7f800000, RZ, 0xfc, !PT ;  /* 0x7f80000002027812 */ /* 0x000fe200078efcff */
[----:B------:R-:W-:Y:S06]  /*ad80*/  BRA `(.L_x_400) ;  /* 0x0000000000147947 */ /* 0x000fec0003800000 */
.L_x_396:
[----:B------:R-:W-:Y:S01]  /*ad90*/  LOP3.LUT R2, R3, 0x80000000, R2, 0x48, !PT ;  /* 0x8000000003027812 */ /* 0x000fe200078e4802 */
[----:B------:R-:W-:Y:S06]  /*ada0*/  BRA `(.L_x_400) ;  /* 0x00000000000c7947 */ /* 0x000fec0003800000 */
.L_x_395:
[----:B------:R-:W0:Y:S01]  /*adb0*/  MUFU.RSQ R2, -QNAN ;  /* 0xffc0000000027908 */ /* 0x000e220000001400 */
[----:B------:R-:W-:Y:S05]  /*adc0*/  BRA `(.L_x_400) ;  /* 0x0000000000047947 */ /* 0x000fea0003800000 */
.L_x_394:
[----:B------:R-:W-:-:S07]  /*add0*/  FADD.FTZ R2, R2, R3 ;  /* 0x0000000302027221 */ /* 0x000fce0000010000 */
.L_x_400:
[----:B------:R-:W-:Y:S01]  /*ade0*/  HFMA2 R39, -RZ, RZ, 0, 0 ;  /* 0x00000000ff277431 */ /* 0x000fe200000001ff */
[----:B------:R-:W-:-:S04]  /*adf0*/  MOV R38, R12 ;  /* 0x0000000c00267202 */ /* 0x000fc80000000f00 */
[----:B0-----:R-:W-:Y:S05]  /*ae00*/  RET.REL.NODEC R38 `(dma_many_series_one_param_f32) ;  /* 0xffffff50267c7950 */ /* 0x001fea0003c3ffff */
.L_x_401:
        /* <DEDUP_REMOVED lines=15> */
.L_x_777:


//--------------------- .text.dma_batch_tiled_f32_tx128 --------------------------
	.section	.text.dma_batch_tiled_f32_tx128,"ax",@progbits
	.align	128
        .global         dma_batch_tiled_f32_tx128
        .type           dma_batch_tiled_f32_tx128,@function
        .size           dma_batch_tiled_f32_tx128,(.L_x_780 - dma_batch_tiled_f32_tx128)
        .other          dma_batch_tiled_f32_tx128,@"STO_CUDA_ENTRY STV_DEFAULT"
dma_batch_tiled_f32_tx128:
.text.dma_batch_tiled_f32_tx128:
[----:B------:R-:W-:Y:S01]  /*0000*/  LDC R1, c[0x0][0x37c] ;  /* 0x0000df00ff017b82 */ /* 0x000fe20000000800 */
[----:B------:R-:W0:Y:S01]  /*0010*/  S2R R10, SR_TID.X ;  /* 0x00000000000a7919 */ /* 0x000e220000002100 */
[----:B------:R-:W1:Y:S01]  /*0020*/  LDCU UR4, c[0x0][0x3b4] ;  /* 0x00007680ff0477ac */ /* 0x000e620008000800 */
[----:B------:R-:W0:Y:S01]  /*0030*/  S2R R3, SR_CTAID.X ;  /* 0x0000000000037919 */ /* 0x000e220000002500 */
[----:B------:R-:W2:Y:S01]  /*0040*/  LDCU UR5, c[0x0][0x3ac] ;  /* 0x00007580ff0577ac */ /* 0x000ea20008000800 */
[----:B------:R-:W3:Y:S01]  /*0050*/  LDCU UR6, c[0x0][0x3b0] ;  /* 0x00007600ff0677ac */ /* 0x000ee20008000800 */
[----:B0-----:R-:W-:-:S04]  /*0060*/  LEA R0, R3, R10, 0x7 ;  /* 0x0000000a03007211 */ /* 0x001fc800078e38ff */
[----:B-1----:R-:W-:-:S04]  /*0070*/  IADD3 R0, PT, PT, R0, UR4, RZ ;  /* 0x0000000400007c10 */ /* 0x002fc8000fffe0ff */
[----:B--2---:R-:W-:-:S13]  /*0080*/  ISETP.GE.AND P0, PT, R0, UR5, PT ;  /* 0x0000000500007c0c */ /* 0x004fda000bf06270 */
[----:B---3--:R-:W-:Y:S05]  /*0090*/  @P0 EXIT ;  /* 0x000000000000094d */ /* 0x008fea0003800000 */
[----:B------:R-:W0:Y:S01]  /*00a0*/  LDC.64 R4, c[0x0][0x388] ;  /* 0x0000e200ff047b82 */ /* 0x000e220000000a00 */
[----:B------:R-:W1:Y:S01]  /*00b0*/  LDCU.64 UR8, c[0x0][0x358] ;  /* 0x00006b00ff0877ac */ /* 0x000e620008000a00 */
[----:B------:R-:W2:Y:S06]  /*00c0*/  LDCU UR4, c[0x0][0x3a8] ;  /* 0x00007500ff0477ac */ /* 0x000eac0008000800 */
[----:B------:R-:W3:Y:S01]  /*00d0*/  LDC.64 R6, c[0x0][0x390] ;  /* 0x0000e400ff067b82 */ /* 0x000ee20000000a00 */
[----:B------:R-:W4:Y:S01]  /*00e0*/  LDCU UR7, c[0x0][0x3b8] ;  /* 0x00007700ff0777ac */ /* 0x000f220008000800 */
[----:B0-----:R-:W-:-:S05]  /*00f0*/  IMAD.WIDE R4, R0, 0x4, R4 ;  /* 0x0000000400047825 */ /* 0x001fca00078e0204 */
[----:B-1----:R-:W2:Y:S01]  /*0100*/  LDG.E.CONSTANT R2, desc[UR8][R4.64] ;  /* 0x0000000804027981 */ /* 0x002ea2000c1e9900 */
[----:B---3--:R-:W-:-:S05]  /*0110*/  IMAD.WIDE R6, R0, 0x4, R6 ;  /* 0x0000000400067825 */ /* 0x008fca00078e0206 */
[----:B------:R-:W2:Y:S01]  /*0120*/  LDG.E.CONSTANT R3, desc[UR8][R6.64] ;  /* 0x0000000806037981 */ /* 0x000ea2000c1e9900 */
[----:B------:R-:W0:Y:S01]  /*0130*/  S2UR UR5, SR_CgaCtaId ;  /* 0x00000000000579c3 */ /* 0x000e220000008800 */
[----:B----4-:R-:W-:Y:S01]  /*0140*/  IMAD R10, R10, UR7, RZ ;  /* 0x000000070a0a7c24 */ /* 0x010fe2000f8e02ff */
[----:B--2---:R-:W-:-:S04]  /*0150*/  VIMNMX3 R8, R2, UR4, R3, PT ;  /* 0x0000000402087c0f */ /* 0x004fc8000b800103 */
[----:B------:R-:W-:Y:S02]  /*0160*/  ISETP.GE.AND P0, PT, R8, 0x1, PT ;  /* 0x000000010800780c */ /* 0x000fe40003f06270 */
[----:B------:R-:W1:Y:S01]  /*0170*/  LDC.64 R8, c[0x0][0x398] ;  /* 0x0000e600ff087b82 */ /* 0x000e620000000a00 */
[----:B------:R-:W-:Y:S02]  /*0180*/  UMOV UR4, 0x400 ;  /* 0x0000040000047882 */ /* 0x000fe40000000000 */
[----:B0-----:R-:W-:-:S06]  /*0190*/  ULEA UR4, UR5, UR4, 0x18 ;  /* 0x0000000405047291 */ /* 0x001fcc000f8ec0ff */
[----:B------:R-:W-:Y:S02]  /*01a0*/  LEA R4, R10, UR4, 0x2 ;  /* 0x000000040a047c11 */ /* 0x000fe4000f8e10ff */
[----:B------:R-:W-:Y:S05]  /*01b0*/  @!P0 EXIT ;  /* 0x000000000000894d */ /* 0x000fea0003800000 */
[----:B------:R-:W0:Y:S01]  /*01c0*/  LDC.64 R10, c[0x0][0x3a0] ;  /* 0x0000e800ff0a7b82 */ /* 0x000e220000000a00 */
[----:B-1----:R-:W-:-:S05]  /*01d0*/  IMAD.WIDE R8, R0, 0x4, R8 ;  /* 0x0000000400087825 */ /* 0x002fca00078e0208 */
[----:B------:R1:W5:Y:S01]  /*01e0*/  LDG.E.CONSTANT R5, desc[UR8][R8.64] ;  /* 0x0000000808057981 */ /* 0x000362000c1e9900 */
[----:B0-----:R-:W-:-:S05]  /*01f0*/  IMAD.WIDE R10, R0, 0x4, R10 ;  /* 0x00000004000a7825 */ /* 0x001fca00078e020a */
[----:B------:R1:W5:Y:S01]  /*0200*/  LDG.E.CONSTANT R6, desc[UR8][R10.64] ;  /* 0x000000080a067981 */ /* 0x000362000c1e9900 */
[----:B------:R-:W-:-:S04]  /*0210*/  I2FP.F32.U32 R7, R2 ;  /* 0x0000000200077245 */ /* 0x000fc80000201000 */
[----:B------:R-:W-:Y:S01]  /*0220*/  IADD3 R13, PT, PT, R7, -0xd000000, RZ ;  /* 0xf3000000070d7810 */ /* 0x000fe20007ffe0ff */
[----:B------:R1:W0:Y:S03]  /*0230*/  MUFU.RSQ R12, R7 ;  /* 0x00000007000c7308 */ /* 0x0002260000001400 */
[----:B------:R-:W-:Y:S01]  /*0240*/  ISETP.GT.U32.AND P0, PT, R13, 0x727fffff, PT ;  /* 0x727fffff0d00780c */ /* 0x000fe20003f04070 */
[----:B------:R-:W-:-:S12]  /*0250*/  BSSY.RECONVERGENT B0, `(.L_x_402) ;  /* 0x000000a000007945 */ /* 0x000fd80003800200 */
[----:B-1----:R-:W-:Y:S05]  /*0260*/  @!P0 BRA `(.L_x_403) ;  /* 0x0000000000108947 */ /* 0x002fea0003800000 */
[----:B------:R-:W-:-:S07]  /*0270*/  MOV R13, 0x290 ;  /* 0x00000290000d7802 */ /* 0x000fce0000000f00 */
[----:B0----5:R-:W-:Y:S05]  /*0280*/  CALL.REL.NOINC `($__internal_7_$__cuda_sm20_sqrt_rn_f32_slowpath) ;  /* 0x0000007400a87944 */ /* 0x021fea0003c00000 */
[----:B------:R-:W-:Y:S01]  /*0290*/  MOV R8, R10 ;  /* 0x0000000a00087202 */ /* 0x000fe20000000f00 */
[----:B------:R-:W-:Y:S06]  /*02a0*/  BRA `(.L_x_404) ;  /* 0x0000000000107947 */ /* 0x000fec0003800000 */
.L_x_403:
[----:B0-----:R-:W-:Y:S01]  /*02b0*/  FMUL.FTZ R8, R7, R12 ;  /* 0x0000000c07087220 */ /* 0x001fe20000410000 */
[----:B------:R-:W-:-:S03]  /*02c0*/  FMUL.FTZ R12, R12, 0.5 ;  /* 0x3f0000000c0c7820 */ /* 0x000fc60000410000 */
[----:B------:R-:W-:-:S04]  /*02d0*/  FFMA R9, -R8, R8, R7 ;  /* 0x0000000808097223 */ /* 0x000fc80000000107 */
[----:B------:R-:W-:-:S07]  /*02e0*/  FFMA R8, R9, R12, R8 ;  /* 0x0000000c09087223 */ /* 0x000fce0000000008 */
.L_x_404:
[----:B------:R-:W-:Y:S05]  /*02f0*/  BSYNC.RECONVERGENT B0 ;  /* 0x0000000000007941 */ /* 0x000fea0003800200 */
.L_x_402:
[----:B------:R-:W-:Y:S01]  /*0300*/  FADD R8, R8, 0.5 ;  /* 0x3f00000008087421 */ /* 0x000fe20000000000 */
[----:B------:R-:W-:Y:S01]  /*0310*/  ISETP.GE.U32.AND P0, PT, R2, 0x2, PT ;  /* 0x000000020200780c */ /* 0x000fe20003f06070 */
[----:B------:R-:W-:Y:S01]  /*0320*/  HFMA2 R19, -RZ, RZ, 1.875, 0 ;  /* 0x3f800000ff137431 */ /* 0x000fe200000001ff */
[----:B------:R-:W-:Y:S03]  /*0330*/  BSSY.RECONVERGENT B0, `(.L_x_405) ;  /* 0x0000018000007945 */ /* 0x000fe60003800200 */
[----:B------:R-:W0:Y:S02]  /*0340*/  F2I.FLOOR.NTZ R8, R8 ;  /* 0x0000000800087305 */ /* 0x000e240000207100 */
[----:B0-----:R-:W-:-:S04]  /*0350*/  VIMNMX R9, PT, PT, R8, 0x1, !PT ;  /* 0x0000000108097848 */ /* 0x001fc80007fe0100 */
[----:B------:R-:W-:-:S05]  /*0360*/  IADD3 R10, PT, PT, R9, 0x1, RZ ;  /* 0x00000001090a7810 */ /* 0x000fca0007ffe0ff */
[----:B------:R-:W-:-:S05]  /*0370*/  IMAD.WIDE.U32 R10, R10, R9, RZ ;  /* 0x000000090a0a7225 */ /* 0x000fca00078e00ff */
[----:B------:R-:W-:Y:S02]  /*0380*/  SHF.R.U64 R11, R10, 0x1, R11 ;  /* 0x000000010a0b7819 */ /* 0x000fe4000000120b */
[----:B------:R-:W-:Y:S02]  /*0390*/  SHF.R.U32.HI R10, RZ, 0x1, R2 ;  /* 0x00000001ff0a7819 */ /* 0x000fe40000011602 */
[----:B------:R-:W-:Y:S02]  /*03a0*/  I2FP.F32.S32 R18, R11 ;  /* 0x0000000b00127245 */ /* 0x000fe40000201400 */
[----:B------:R-:W-:Y:S02]  /*03b0*/  @P0 IADD3 R13, PT, PT, R10, 0x1, RZ ;  /* 0x000000010a0d0810 */ /* 0x000fe40007ffe0ff */
[----:B------:R-:W-:-:S03]  /*03c0*/  IADD3 R11, PT, PT, R18, 0x1800000, RZ ;  /* 0x01800000120b7810 */ /* 0x000fc60007ffe0ff */
[----:B------:R-:W-:Y:S01]  /*03d0*/  @P0 IMAD.WIDE.U32 R12, R13, R10, RZ ;  /* 0x0000000a0d0c0225 */ /* 0x000fe200078e00ff */
[----:B------:R-:W-:-:S04]  /*03e0*/  LOP3.LUT R11, R11, 0x7f800000, RZ, 0xc0, !PT ;  /* 0x7f8000000b0b7812 */ /* 0x000fc800078ec0ff */
[----:B------:R-:W-:Y:S02]  /*03f0*/  ISETP.GT.U32.AND P1, PT, R11, 0x1ffffff, PT ;  /* 0x01ffffff0b00780c */ /* 0x000fe40003f24070 */
[----:B------:R-:W-:-:S04]  /*0400*/  @P0 SHF.R.U64 R12, R12, 0x1, R13 ;  /* 0x000000010c0c0819 */ /* 0x000fc8000000120d */
[----:B------:R-:W-:-:S07]  /*0410*/  @P0 I2FP.F32.S32 R19, R12 ;  /* 0x0000000c00130245 */ /* 0x000fce0000201400 */
[----:B------:R-:W-:Y:S05]  /*0420*/  @P1 BRA `(.L_x_406) ;  /* 0x0000000000101947 */ /* 0x000fea0003800000 */
[----:B------:R-:W-:-:S07]  /*0430*/  MOV R24, 0x450 ;  /* 0x0000045000187802 */ /* 0x000fce0000000f00 */
[----:B-----5:R-:W-:Y:S05]  /*0440*/  CALL.REL.NOINC `($__internal_6_$__cuda_sm20_rcp_rn_f32_slowpath) ;  /* 0x0000007000607944 */ /* 0x020fea0003c00000 */
[----:B------:R-:W-:Y:S01]  /*0450*/  MOV R11, R17 ;  /* 0x00000011000b7202 */ /* 0x000fe20000000f00 */
[----:B------:R-:W-:Y:S06]  /*0460*/  BRA `(.L_x_407) ;  /* 0x0000000000107947 */ /* 0x000fec0003800000 */
.L_x_406:
[----:B------:R-:W0:Y:S02]  /*0470*/  MUFU.RCP R11, R18 ;  /* 0x00000012000b7308 */ /* 0x000e240000001000 */
[----:B0-----:R-:W-:-:S04]  /*0480*/  FFMA R12, R18, R11, -1 ;  /* 0xbf800000120c7423 */ /* 0x001fc8000000000b */
[----:B------:R-:W-:-:S04]  /*0490*/  FADD.FTZ R12, -R12, -RZ ;  /* 0x800000ff0c0c7221 */ /* 0x000fc80000010100 */
[----:B------:R-:W-:-:S07]  /*04a0*/  FFMA R11, R11, R12, R11 ;  /* 0x0000000c0b0b7223 */ /* 0x000fce000000000b */
.L_x_407:
[----:B------:R-:W-:Y:S05]  /*04b0*/  BSYNC.RECONVERGENT B0 ;  /* 0x0000000000007941 */ /* 0x000fea0003800200 */
.L_x_405:
[----:B------:R-:W0:Y:S01]  /*04c0*/  LDC R23, c[0x0][0x3a8] ;  /* 0x0000ea00ff177b82 */ /* 0x000e220000000800 */
[----:B------:R-:W-:Y:S01]  /*04d0*/  HFMA2 R17, -RZ, RZ, 0, 0 ;  /* 0x00000000ff117431 */ /* 0x000fe200000001ff */
[C---:B0-----:R-:W-:Y:S02]  /*04e0*/  ISETP.GE.U32.AND P0, PT, R23.reuse, 0x8, PT ;  /* 0x000000081700780c */ /* 0x041fe40003f06070 */
[----:B------:R-:W-:-:S04]  /*04f0*/  LOP3.LUT R16, R23, 0x7, RZ, 0xc0, !PT ;  /* 0x0000000717107812 */ /* 0x000fc800078ec0ff */
[----:B------:R-:W-:-:S07]  /*0500*/  ISETP.NE.AND P1, PT, R16, RZ, PT ;  /* 0x000000ff1000720c */ /* 0x000fce0003f25270 */
[----:B------:R-:W-:Y:S06]  /*0510*/  @!P0 BRA `(.L_x_408) ;  /* 0x0000000000448947 */ /* 0x000fec0003800000 */
[----:B------:R-:W0:Y:S01]  /*0520*/  LDC.64 R14, c[0x0][0x3c0] ;  /* 0x0000f000ff0e7b82 */ /* 0x000e220000000a00 */
[----:B------:R-:W-:Y:S01]  /*0530*/  LOP3.LUT R17, R23, 0x7ffffff8, RZ, 0xc0, !PT ;  /* 0x7ffffff817117812 */ /* 0x000fe200078ec0ff */
[----:B------:R-:W-:Y:S01]  /*0540*/  UMOV UR4, URZ ;  /* 0x000000ff00047c82 */ /* 0x000fe20008000000 */
[----:B------:R-:W-:-:S07]  /*0550*/  MOV R21, 0x7fc00000 ;  /* 0x7fc0000000157802 */ /* 0x000fce0000000f00 */
.L_x_409:
[----:B-1----:R-:W-:Y:S01]  /*0560*/  IMAD R13, R0, R23, UR4 ;  /* 0x00000004000d7e24 */ /* 0x002fe2000f8e0217 */
[----:B------:R-:W-:-:S03]  /*0570*/  UIADD3 UR4, UPT, UPT, UR4, 0x8, URZ ;  /* 0x0000000804047890 */ /* 0x000fc6000fffe0ff */
[----:B0-----:R-:W-:-:S03]  /*0580*/  IMAD.WIDE R12, R13, 0x4, R14 ;  /* 0x000000040d0c7825 */ /* 0x001fc600078e020e */
[----:B------:R-:W-:Y:S02]  /*0590*/  ISETP.NE.AND P0, PT, R17, UR4, PT ;  /* 0x0000000411007c0c */ /* 0x000fe4000bf05270 */
[----:B------:R1:W-:Y:S04]  /*05a0*/  STG.E desc[UR8][R12.64], R21 ;  /* 0x000000150c007986 */ /* 0x0003e8000c101908 */
[----:B------:R1:W-:Y:S04]  /*05b0*/  STG.E desc[UR8][R12.64+0x4], R21 ;  /* 0x000004150c007986 */ /* 0x0003e8000c101908 */
[----:B------:R1:W-:Y:S04]  /*05c0*/  STG.E desc[UR8][R12.64+0x8], R21 ;  /* 0x000008150c007986 */ /* 0x0003e8000c101908 */
[----:B------:R1:W-:Y:S04]  /*05d0*/  STG.E desc[UR8][R12.64+0xc], R21 ;  /* 0x00000c150c007986 */ /* 0x0003e8000c101908 */
[----:B------:R1:W-:Y:S04]  /*05e0*/  STG.E desc[UR8][R12.64+0x10], R21 ;  /* 0x000010150c007986 */ /* 0x0003e8000c101908 */
[----:B------:R1:W-:Y:S04]  /*05f0*/  STG.E desc[UR8][R12.64+0x14], R21 ;  /* 0x000014150c007986 */ /* 0x0003e8000c101908 */
[----:B------:R1:W-:Y:S04]  /*0600*/  STG.E desc[UR8][R12.64+0x18], R21 ;  /* 0x000018150c007986 */ /* 0x0003e8000c101908 */
[----:B------:R1:W-:Y:S01]  /*0610*/  STG.E desc[UR8][R12.64+0x1c], R21 ;  /* 0x00001c150c007986 */ /* 0x0003e2000c101908 */
[----:B------:R-:W-:Y:S05]  /*0620*/  @P0 BRA `(.L_x_409) ;  /* 0xfffffffc00cc0947 */ /* 0x000fea000383ffff */
.L_x_408:
[----:B------:R-:W-:Y:S05]  /*0630*/  @!P1 BRA `(.L_x_410) ;  /* 0x0000000000789947 */ /* 0x000fea0003800000 */
[----:B------:R-:W-:Y:S02]  /*0640*/  ISETP.GE.U32.AND P0, PT, R16, 0x4, PT ;  /* 0x000000041000780c */ /* 0x000fe40003f06070 */
[----:B------:R-:W-:-:S04]  /*0650*/  LOP3.LUT R18, R23, 0x3, RZ, 0xc0, !PT ;  /* 0x0000000317127812 */ /* 0x000fc800078ec0ff */
[----:B------:R-:W-:-:S07]  /*0660*/  ISETP.NE.AND P1, PT, R18, RZ, PT ;  /* 0x000000ff1200720c */ /* 0x000fce0003f25270 */
[----:B------:R-:W-:Y:S06]  /*0670*/  @!P0 BRA `(.L_x_411) ;  /* 0x0000000000248947 */ /* 0x000fec0003800000 */
[----:B-1----:R-:W0:Y:S01]  /*0680*/  LDC.64 R12, c[0x0][0x3c0] ;  /* 0x0000f000ff0c7b82 */ /* 0x002e220000000a00 */
[----:B------:R-:W-:Y:S01]  /*0690*/  IMAD R15, R0, R23, R17 ;  /* 0x00000017000f7224 */ /* 0x000fe200078e0211 */
[----:B------:R-:W-:Y:S02]  /*06a0*/  MOV R21, 0x7fc00000 ;  /* 0x7fc0000000157802 */ /* 0x000fe40000000f00 */
[----:B------:R-:W-:Y:S01]  /*06b0*/  IADD3 R17, PT, PT, R17, 0x4, RZ ;  /* 0x0000000411117810 */ /* 0x000fe20007ffe0ff */
[----:B0-----:R-:W-:-:S05]  /*06c0*/  IMAD.WIDE R12, R15, 0x4, R12 ;  /* 0x000000040f0c7825 */ /* 0x001fca00078e020c */
[----:B------:R0:W-:Y:S04]  /*06d0*/  STG.E desc[UR8][R12.64], R21 ;  /* 0x000000150c007986 */ /* 0x0001e8000c101908 */
[----:B------:R0:W-:Y:S04]  /*06e0*/  STG.E desc[UR8][R12.64+0x4], R21 ;  /* 0x000004150c007986 */ /* 0x0001e8000c101908 */
[----:B------:R0:W-:Y:S04]  /*06f0*/  STG.E desc[UR8][R12.64+0x8], R21 ;  /* 0x000008150c007986 */ /* 0x0001e8000c101908 */
[----:B------:R0:W-:Y:S02]  /*0700*/  STG.E desc[UR8][R12.64+0xc], R21 ;  /* 0x00000c150c007986 */ /* 0x0001e4000c101908 */
.L_x_411:
[----:B------:R-:W-:Y:S05]  /*0710*/  @!P1 BRA `(.L_x_410) ;  /* 0x0000000000409947 */ /* 0x000fea0003800000 */
[----:B01----:R-:W-:Y:S02]  /*0720*/  LOP3.LUT R12, R23, 0x1, RZ, 0xc0, !PT ;  /* 0x00000001170c7812 */ /* 0x003fe400078ec0ff */
[----:B------:R-:W-:Y:S02]  /*0730*/  ISETP.NE.AND P0, PT, R18, 0x1, PT ;  /* 0x000000011200780c */ /* 0x000fe40003f05270 */
[----:B------:R-:W-:-:S13]  /*0740*/  ISETP.NE.U32.AND P1, PT, R12, 0x1, PT ;  /* 0x000000010c00780c */ /* 0x000fda0003f25070 */
[----:B------:R-:W0:Y:S01]  /*0750*/  @!P1 LDC.64 R14, c[0x0][0x3c0] ;  /* 0x0000f000ff0e9b82 */ /* 0x000e220000000a00 */
[----:B------:R-:W-:Y:S05]  /*0760*/  @!P0 BRA `(.L_x_412) ;  /* 0x00000000001c8947 */ /* 0x000fea0003800000 */
[----:B------:R-:W1:Y:S01]  /*0770*/  LDC.64 R12, c[0x0][0x3c0] ;  /* 0x0000f000ff0c7b82 */ /* 0x000e620000000a00 */
[----:B------:R-:W-:Y:S01]  /*0780*/  IMAD R21, R0, R23, R17 ;  /* 0x0000001700157224 */ /* 0x000fe200078e0211 */
[----:B------:R-:W-:Y:S02]  /*0790*/  MOV R25, 0x7fc00000 ;  /* 0x7fc0000000197802 */ /* 0x000fe40000000f00 */
[----:B------:R-:W-:Y:S01]  /*07a0*/  IADD3 R17, PT, PT, R17, 0x2, RZ ;  /* 0x0000000211117810 */ /* 0x000fe20007ffe0ff */
[----:B-1----:R-:W-:-:S05]  /*07b0*/  IMAD.WIDE R12, R21, 0x4, R12 ;  /* 0x00000004150c7825 */ /* 0x002fca00078e020c */
[----:B------:R1:W-:Y:S04]  /*07c0*/  STG.E desc[UR8][R12.64], R25 ;  /* 0x000000190c007986 */ /* 0x0003e8000c101908 */
[----:B------:R1:W-:Y:S02]  /*07d0*/  STG.E desc[UR8][R12.64+0x4], R25 ;  /* 0x000004190c007986 */ /* 0x0003e4000c101908 */
.L_x_412:
[----:B-1----:R-:W-:Y:S01]  /*07e0*/  @!P1 IMAD R13, R0, R23, R17 ;  /* 0x00000017000d9224 */ /* 0x002fe200078e0211 */
[----:B------:R-:W-:-:S03]  /*07f0*/  @!P1 MOV R17, 0x7fc00000 ;  /* 0x7fc0000000119802 */ /* 0x000fc60000000f00 */
[----:B0-----:R-:W-:-:S05]  /*0800*/  @!P1 IMAD.WIDE R12, R13, 0x4, R14 ;  /* 0x000000040d0c9825 */ /* 0x001fca00078e020e */
[----:B------:R2:W-:Y:S02]  /*0810*/  @!P1 STG.E desc[UR8][R12.64], R17 ;  /* 0x000000110c009986 */ /* 0x0005e4000c101908 */
.L_x_410:
[----:B------:R-:W3:Y:S02]  /*0820*/  LDCU UR4, c[0x0][0x3b0] ;  /* 0x00007600ff0477ac */ /* 0x000ee40008000800 */
[----:B---3--:R-:W-:-:S13]  /*0830*/  ISETP.LE.AND P0, PT, R23, UR4, PT ;  /* 0x0000000417007c0c */ /* 0x008fda000bf03270 */
[----:B------:R-:W-:Y:S05]  /*0840*/  @P0 EXIT ;  /* 0x000000000000094d */ /* 0x000fea0003800000 */
[----:B012---:R-:W-:Y:S01]  /*0850*/  I2FP.F32.U32 R12, R3 ;  /* 0x00000003000c7245 */ /* 0x007fe20000201000 */
[----:B------:R-:W-:Y:S01]  /*0860*/  UMOV UR4, 0x40000000 ;  /* 0x4000000000047882 */ /* 0x000fe20000000000 */
[----:B------:R-:W-:Y:S01]  /*0870*/  BSSY.RECONVERGENT B0, `(.L_x_413) ;  /* 0x0000010000007945 */ /* 0x000fe20003800200 */
[----:B------:R-:W-:Y:S02]  /*0880*/  MOV R16, UR4 ;  /* 0x0000000400107c02 */ /* 0x000fe40008000f00 */
[----:B------:R-:W-:Y:S01]  /*0890*/  FADD R39, R12, 1 ;  /* 0x3f8000000c277421 */ /* 0x000fe20000000000 */
[----:B------:R-:W-:-:S03]  /*08a0*/  ISETP.GE.U32.AND P0, PT, R2, 0x2, PT ;  /* 0x000000020200780c */ /* 0x000fc60003f06070 */
        /* <DEDUP_REMOVED lines=10> */
[----:B-----5:R-:W-:Y:S05]  /*0950*/  CALL.REL.NOINC `($__internal_8_$__cuda_sm3x_div_rn_noftz_f32_slowpath) ;  /* 0x0000007000507944 */ /* 0x020fea0003c00000 */
[----:B------:R-:W-:-:S07]  /*0960*/  MOV R12, R67 ;  /* 0x00000043000c7202 */ /* 0x000fce0000000f00 */
.L_x_414:
[----:B------:R-:W-:Y:S05]  /*0970*/  BSYNC.RECONVERGENT B0 ;  /* 0x0000000000007941 */ /* 0x000fea0003800200 */
.L_x_413:
[----:B------:R-:W-:Y:S01]  /*0980*/  BSSY.RECONVERGENT B0, `(.L_x_415) ;  /* 0x0000016000007945 */ /* 0x000fe20003800200 */
[----:B------:R-:W-:Y:S01]  /*0990*/  HFMA2 R14, -RZ, RZ, 0, 0 ;  /* 0x00000000ff0e7431 */ /* 0x000fe200000001ff */
[----:B------:R-:W-:Y:S02]  /*09a0*/  I2FP.F32.U32 R13, R9 ;  /* 0x00000009000d7245 */ /* 0x000fe40000201000 */
[----:B------:R-:W-:Y:S05]  /*09b0*/  @!P0 BRA `(.L_x_416) ;  /* 0x0000000000488947 */ /* 0x000fea0003800000 */
[----:B------:R-:W-:Y:S01]  /*09c0*/  I2FP.F32.U32 R14, R10 ;  /* 0x0000000a000e7245 */ /* 0x000fe20000201000 */
[----:B------:R-:W-:Y:S01]  /*09d0*/  UMOV UR4, 0x40000000 ;  /* 0x4000000000047882 */ /* 0x000fe20000000000 */
[----:B------:R-:W-:Y:S01]  /*09e0*/  BSSY.RECONVERGENT B3, `(.L_x_416) ;  /* 0x000000f000037945 */ /* 0x000fe20003800200 */
        /* <DEDUP_REMOVED lines=12> */
[----:B-----5:R-:W-:Y:S05]  /*0ab0*/  CALL.REL.NOINC `($__internal_8_$__cuda_sm3x_div_rn_noftz_f32_slowpath) ;  /* 0x0000006c00f87944 */ /* 0x020fea0003c00000 */
[----:B------:R-:W-:-:S07]  /*0ac0*/  MOV R14, R67 ;  /* 0x00000043000e7202 */ /* 0x000fce0000000f00 */
.L_x_417:
[----:B------:R-:W-:Y:S05]  /*0ad0*/  BSYNC.RECONVERGENT B3 ;  /* 0x0000000000037941 */ /* 0x000fea0003800200 */
.L_x_416:
[----:B------:R-:W-:Y:S05]  /*0ae0*/  BSYNC.RECONVERGENT B0 ;  /* 0x0000000000007941 */ /* 0x000fea0003800200 */
.L_x_415:
[----:B------:R-:W-:Y:S01]  /*0af0*/  FADD R39, R7, 1 ;  /* 0x3f80000007277421 */ /* 0x000fe20000000000 */
[----:B------:R-:W-:Y:S01]  /*0b00*/  UMOV UR4, 0x40000000 ;  /* 0x4000000000047882 */ /* 0x000fe20000000000 */
[----:B------:R-:W-:Y:S01]  /*0b10*/  BSSY.RECONVERGENT B0, `(.L_x_418) ;  /* 0x000000e000007945 */ /* 0x000fe20003800200 */
        /* <DEDUP_REMOVED lines=13> */
.L_x_419:
[----:B------:R-:W-:Y:S05]  /*0bf0*/  BSYNC.RECONVERGENT B0 ;  /* 0x0000000000007941 */ /* 0x000fea0003800200 */
.L_x_418:
[----:B------:R-:W-:Y:S01]  /*0c00*/  IADD3 R17, PT, PT, R2, 0x1, RZ ;  /* 0x0000000102117810 */ /* 0x000fe20007ffe0ff */
[----:B------:R-:W-:Y:S04]  /*0c10*/  BSSY.RECONVERGENT B0, `(.L_x_420) ;  /* 0x0000010000007945 */ /* 0x000fe80003800200 */
[----:B------:R-:W-:-:S05]  /*0c20*/  IMAD.WIDE.U32 R16, R17, R2, RZ ;  /* 0x0000000211107225 */ /* 0x000fca00078e00ff */
[----:B------:R-:W-:-:S04]  /*0c30*/  SHF.R.U64 R18, R16, 0x1, R17 ;  /* 0x0000000110127819 */ /* 0x000fc80000001211 */
[----:B------:R-:W-:-:S04]  /*0c40*/  I2FP.F32.S32 R18, R18 ;  /* 0x0000001200127245 */ /* 0x000fc80000201400 */
[----:B------:R-:W-:-:S04]  /*0c50*/  IADD3 R16, PT, PT, R18, 0x1800000, RZ ;  /* 0x0180000012107810 */ /* 0x000fc80007ffe0ff */
[----:B------:R-:W-:-:S04]  /*0c60*/  LOP3.LUT R16, R16, 0x7f800000, RZ, 0xc0, !PT ;  /* 0x7f80000010107812 */ /* 0x000fc800078ec0ff */
[----:B------:R-:W-:-:S13]  /*0c70*/  ISETP.GT.U32.AND P0, PT, R16, 0x1ffffff, PT ;  /* 0x01ffffff1000780c */ /* 0x000fda0003f04070 */
[----:B------:R-:W-:Y:S05]  /*0c80*/  @P0 BRA `(.L_x_421) ;  /* 0x0000000000100947 */ /* 0x000fea0003800000 */
[----:B------:R-:W-:-:S07]  /*0c90*/  MOV R24, 0xcb0 ;  /* 0x00000cb000187802 */ /* 0x000fce0000000f00 */
[----:B-----5:R-:W-:Y:S05]  /*0ca0*/  CALL.REL.NOINC `($__internal_6_$__cuda_sm20_rcp_rn_f32_slowpath) ;  /* 0x0000006800487944 */ /* 0x020fea0003c00000 */
[----:B------:R-:W-:Y:S01]  /*0cb0*/  MOV R16, R17 ;  /* 0x0000001100107202 */ /* 0x000fe20000000f00 */
[----:B------:R-:W-:Y:S06]  /*0cc0*/  BRA `(.L_x_422) ;  /* 0x0000000000107947 */ /* 0x000fec0003800000 */
.L_x_421:
[----:B------:R-:W0:Y:S02]  /*0cd0*/  MUFU.RCP R17, R18 ;  /* 0x0000001200117308 */ /* 0x000e240000001000 */
[----:B0-----:R-:W-:-:S04]  /*0ce0*/  FFMA R16, R18, R17, -1 ;  /* 0xbf80000012107423 */ /* 0x001fc80000000011 */
[----:B------:R-:W-:-:S04]  /*0cf0*/  FADD.FTZ R16, -R16, -RZ ;  /* 0x800000ff10107221 */ /* 0x000fc80000010100 */
[----:B------:R-:W-:-:S07]  /*0d00*/  FFMA R16, R17, R16, R17 ;  /* 0x0000001011107223 */ /* 0x000fce0000000011 */
.L_x_422:
[----:B------:R-:W-:Y:S05]  /*0d10*/  BSYNC.RECONVERGENT B0 ;  /* 0x0000000000007941 */ /* 0x000fea0003800200 */
.L_x_420:
[----:B------:R-:W-:Y:S01]  /*0d20*/  IADD3 R17, PT, PT, R19, 0x1800000, RZ ;  /* 0x0180000013117810 */ /* 0x000fe20007ffe0ff */
[----:B------:R-:W-:Y:S03]  /*0d30*/  BSSY.RECONVERGENT B0, `(.L_x_423) ;  /* 0x000000c000007945 */ /* 0x000fe60003800200 */
[----:B------:R-:W-:-:S04]  /*0d40*/  LOP3.LUT R17, R17, 0x7f800000, RZ, 0xc0, !PT ;  /* 0x7f80000011117812 */ /* 0x000fc800078ec0ff */
[----:B------:R-:W-:-:S13]  /*0d50*/  ISETP.GT.U32.AND P0, PT, R17, 0x1ffffff, PT ;  /* 0x01ffffff1100780c */ /* 0x000fda0003f04070 */
[----:B------:R-:W-:Y:S05]  /*0d60*/  @P0 BRA `(.L_x_424) ;  /* 0x0000000000100947 */ /* 0x000fea0003800000 */
[----:B------:R-:W-:Y:S02]  /*0d70*/  MOV R18, R19 ;  /* 0x0000001300127202 */ /* 0x000fe40000000f00 */
[----:B------:R-:W-:-:S07]  /*0d80*/  MOV R24, 0xda0 ;  /* 0x00000da000187802 */ /* 0x000fce0000000f00 */
[----:B-----5:R-:W-:Y:S05]  /*0d90*/  CALL.REL.NOINC `($__internal_6_$__cuda_sm20_rcp_rn_f32_slowpath) ;  /* 0x00000068000c7944 */ /* 0x020fea0003c00000 */
[----:B------:R-:W-:Y:S05]  /*0da0*/  BRA `(.L_x_425) ;  /* 0x0000000000107947 */ /* 0x000fea0003800000 */
.L_x_424:
[----:B------:R-:W0:Y:S02]  /*0db0*/  MUFU.RCP R18, R19 ;  /* 0x0000001300127308 */ /* 0x000e240000001000 */
[----:B0-----:R-:W-:-:S04]  /*0dc0*/  FFMA R17, R18, R19, -1 ;  /* 0xbf80000012117423 */ /* 0x001fc80000000013 */
[----:B------:R-:W-:-:S04]  /*0dd0*/  FADD.FTZ R17, -R17, -RZ ;  /* 0x800000ff11117221 */ /* 0x000fc80000010100 */
[----:B------:R-:W-:-:S07]  /*0de0*/  FFMA R17, R18, R17, R18 ;  /* 0x0000001112117223 */ /* 0x000fce0000000012 */
.L_x_425:
[----:B------:R-:W-:Y:S05]  /*0df0*/  BSYNC.RECONVERGENT B0 ;  /* 0x0000000000007941 */ /* 0x000fea0003800200 */
.L_x_423:
        /* <DEDUP_REMOVED lines=16> */
.L_x_427:
[----:B------:R-:W-:Y:S05]  /*0f00*/  BSYNC.RECONVERGENT B0 ;  /* 0x0000000000007941 */ /* 0x000fea0003800200 */
.L_x_426:
[----:B------:R-:W0:Y:S01]  /*0f10*/  LDC R61, c[0x0][0x3b0] ;  /* 0x0000ec00ff3d7b82 */ /* 0x000e220000000800 */
[----:B------:R-:W-:Y:S01]  /*0f20*/  ISETP.GE.U32.AND P0, PT, R2, 0x2, PT ;  /* 0x000000020200780c */ /* 0x000fe20003f06070 */
[----:B------:R-:W-:Y:S01]  /*0f30*/  HFMA2 R25, -RZ, RZ, 0, 0 ;  /* 0x00000000ff197431 */ /* 0x000fe200000001ff */
[C---:B------:R-:W-:Y:S01]  /*0f40*/  IADD3 R19, PT, PT, R10.reuse, -0x1, RZ ;  /* 0xffffffff0a137810 */ /* 0x040fe20007ffe0ff */
[----:B------:R-:W-:Y:S01]  /*0f50*/  HFMA2 R28, -RZ, RZ, 0, 0 ;  /* 0x00000000ff1c7431 */ /* 0x000fe200000001ff */
[----:B------:R-:W-:Y:S01]  /*0f60*/  LOP3.LUT R56, R3, 0x7ffffff0, RZ, 0xc0, !PT ;  /* 0x7ffffff003387812 */ /* 0x000fe200078ec0ff */
[----:B------:R-:W-:Y:S01]  /*0f70*/  HFMA2 R64, -RZ, RZ, 0, 0 ;  /* 0x00000000ff407431 */ /* 0x000fe200000001ff */
[----:B------:R-:W-:Y:S02]  /*0f80*/  SEL R60, R19, RZ, P0 ;  /* 0x000000ff133c7207 */ /* 0x000fe40000000000 */
[----:B------:R-:W-:Y:S02]  /*0f90*/  CS2R R20, SRZ ;  /* 0x0000000000147805 */ /* 0x000fe4000001ff00 */
[----:B------:R-:W-:-:S02]  /*0fa0*/  LOP3.LUT R57, R10, 0x7, RZ, 0xc0, !PT ;  /* 0x000000070a397812 */ /* 0x000fc400078ec0ff */
[----:B------:R-:W-:Y:S02]  /*0fb0*/  CS2R R34, SRZ ;  /* 0x0000000000227805 */ /* 0x000fe4000001ff00 */
[----:B------:R-:W-:Y:S02]  /*0fc0*/  LOP3.LUT R53, R2, 0x7, RZ, 0xc0, !PT ;  /* 0x0000000702357812 */ /* 0x000fe400078ec0ff */
[----:B------:R-:W-:Y:S02]  /*0fd0*/  CS2R R36, SRZ ;  /* 0x0000000000247805 */ /* 0x000fe4000001ff00 */
[----:B------:R-:W-:Y:S02]  /*0fe0*/  PRMT R22, RZ, 0x7610, R22 ;  /* 0x00007610ff167816 */ /* 0x000fe40000000016 */
[----:B------:R-:W-:Y:S02]  /*0ff0*/  CS2R R40, SRZ ;  /* 0x0000000000287805 */ /* 0x000fe4000001ff00 */
[----:B------:R-:W-:-:S02]  /*1000*/  MOV R23, 0x7fc00000 ;  /* 0x7fc0000000177802 */ /* 0x000fc40000000f00 */
[----:B------:R-:W-:Y:S02]  /*1010*/  CS2R R42, SRZ ;  /* 0x00000000002a7805 */ /* 0x000fe4000001ff00 */
[----:B------:R-:W-:Y:S02]  /*1020*/  PRMT R24, RZ, 0x7610, R24 ;  /* 0x00007610ff187816 */ /* 0x000fe40000000018 */
[----:B------:R-:W-:Y:S02]  /*1030*/  CS2R R44, SRZ ;  /* 0x00000000002c7805 */ /* 0x000fe4000001ff00 */
[----:B------:R-:W-:Y:S02]  /*1040*/  PRMT R26, RZ, 0x7610, R26 ;  /* 0x00007610ff1a7816 */ /* 0x000fe4000000001a */
[----:B------:R-:W-:Y:S02]  /*1050*/  CS2R R46, SRZ ;  /* 0x00000000002e7805 */ /* 0x000fe4000001ff00 */
[----:B------:R-:W-:-:S02]  /*1060*/  MOV R27, RZ ;  /* 0x000000ff001b7202 */ /* 0x000fc40000000f00 */
[----:B------:R-:W-:Y:S02]  /*1070*/  CS2R R48, SRZ ;  /* 0x0000000000307805 */ /* 0x000fe4000001ff00 */
[----:B------:R-:W-:Y:S02]  /*1080*/  PRMT R29, RZ, 0x7610, R29 ;  /* 0x00007610ff1d7816 */ /* 0x000fe4000000001d */
[----:B0-----:R-:W-:Y:S02]  /*1090*/  IADD3 R59, PT, PT, R3, -0x1, R61 ;  /* 0xffffffff033b7810 */ /* 0x001fe40007ffe03d */
[----:B------:R-:W-:Y:S02]  /*10a0*/  IADD3 R60, PT, PT, R60, R61, RZ ;  /* 0x0000003d3c3c7210 */ /* 0x000fe40007ffe0ff */
[----:B------:R-:W-:Y:S02]  /*10b0*/  PRMT R30, RZ, 0x7610, R30 ;  /* 0x00007610ff1e7816 */ /* 0x000fe4000000001e */
[----:B------:R-:W-:-:S02]  /*10c0*/  PRMT R31, RZ, 0x7610, R31 ;  /* 0x00007610ff1f7816 */ /* 0x000fc4000000001f */
[----:B------:R-:W-:Y:S02]  /*10d0*/  MOV R33, RZ ;  /* 0x000000ff00217202 */ /* 0x000fe40000000f00 */
[----:B------:R-:W-:Y:S02]  /*10e0*/  PRMT R32, RZ, 0x7610, R32 ;  /* 0x00007610ff207816 */ /* 0x000fe40000000020 */
[C---:B------:R-:W-:Y:S02]  /*10f0*/  LOP3.LUT R50, R2.reuse, 0x3, RZ, 0xc0, !PT ;  /* 0x0000000302327812 */ /* 0x040fe400078ec0ff */
[----:B------:R-:W-:Y:S02]  /*1100*/  LOP3.LUT R51, R2, 0xe, RZ, 0xc0, !PT ;  /* 0x0000000e02337812 */ /* 0x000fe400078ec0ff */
[----:B------:R-:W-:Y:S02]  /*1110*/  I2FP.F32.U32 R52, R10 ;  /* 0x0000000a00347245 */ /* 0x000fe40000201000 */
[----:B------:R-:W-:-:S02]  /*1120*/  LOP3.LUT R54, R10, 0x3ffffff0, RZ, 0xc0, !PT ;  /* 0x3ffffff00a367812 */ /* 0x000fc400078ec0ff */
[----:B------:R-:W-:Y:S02]  /*1130*/  LOP3.LUT R55, R10, 0x3, RZ, 0xc0, !PT ;  /* 0x000000030a377812 */ /* 0x000fe400078ec0ff */
[----:B------:R-:W-:Y:S02]  /*1140*/  IADD3 R56, PT, PT, -R56, RZ, RZ ;  /* 0x000000ff38387210 */ /* 0x000fe40007ffe1ff */
[----:B------:R-:W-:Y:S02]  /*1150*/  IADD3 R57, PT, PT, R57, -0x1, RZ ;  /* 0xffffffff39397810 */ /* 0x000fe40007ffe0ff */
[----:B------:R-:W-:Y:S02]  /*1160*/  IADD3 R58, PT, PT, R53, -0x1, RZ ;  /* 0xffffffff353a7810 */ /* 0x000fe40007ffe0ff */
[----:B------:R-:W-:-:S07]  /*1170*/  IADD3 R61, PT, PT, R2, -0x1, R61 ;  /* 0xffffffff023d7810 */ /* 0x000fce0007ffe03d */
.L_x_526:
[----:B0-----:R-:W0:Y:S02]  /*1180*/  LDCU.64 UR10, c[0x0][0x380] ;  /* 0x00007000ff0a77ac */ /* 0x001e240008000a00 */
[----:B0-----:R-:W-:-:S06]  /*1190*/  UIMAD.WIDE UR4, UR6, 0x4, UR10 ;  /* 0x00000004060478a5 */ /* 0x001fcc000f8e020a */
[----:B------:R-:W-:Y:S02]  /*11a0*/  MOV R38, UR4 ;  /* 0x0000000400267c02 */ /* 0x000fe40008000f00 */
[----:B------:R-:W-:-:S05]  /*11b0*/  MOV R39, UR5 ;  /* 0x0000000500277c02 */ /* 0x000fca0008000f00 */
[----:B------:R-:W2:Y:S01]  /*11c0*/  LDG.E.CONSTANT R38, desc[UR8][R38.64] ;  /* 0x0000000826267981 */ /* 0x000ea2000c1e9900 */
[----:B------:R-:W-:Y:S01]  /*11d0*/  LOP3.LUT P0, RZ, R32, 0xff, RZ, 0xc0, !PT ;  /* 0x000000ff20ff7812 */ /* 0x000fe2000780c0ff */
[----:B------:R-:W-:Y:S01]  /*11e0*/  BSSY.RECONVERGENT B0, `(.L_x_428) ;  /* 0x00000f9000007945 */ /* 0x000fe20003800200 */
[----:B--2---:R-:W-:-:S11]  /*11f0*/  R2UR UR4, R38 ;  /* 0x00000000260472ca */ /* 0x004fd600000e0000 */
[----:B------:R-:W-:Y:S05]  /*1200*/  @P0 BRA `(.L_x_429) ;  /* 0x0000000c00c40947 */ /* 0x000fea0003800000 */
[----:B------:R-:W-:Y:S02]  /*1210*/  ISETP.LE.AND P1, PT, R59, UR6, PT ;  /* 0x000000063b007c0c */ /* 0x000fe4000bf23270 */
[----:B------:R-:W-:Y:S02]  /*1220*/  PLOP3.LUT P0, PT, PT, PT, PT, 0x80, 0x8 ;  /* 0x000000000008781c */ /* 0x000fe40003f0f070 */
[----:B------:R-:W-:-:S09]  /*1230*/  PRMT R32, RZ, 0x7610, R32 ;  /* 0x00007610ff207816 */ /* 0x000fd20000000020 */
[----:B------:R-:W-:Y:S05]  /*1240*/  @!P1 BRA `(.L_x_430) ;  /* 0x0000000c00c89947 */ /* 0x000fea0003800000 */
[----:B------:R-:W-:Y:S01]  /*1250*/  MOV R32, UR6 ;  /* 0x0000000600207c02 */ /* 0x000fe20008000f00 */
[----:B------:R-:W-:Y:S01]  /*1260*/  BSSY.RECONVERGENT B1, `(.L_x_431) ;  /* 0x00000da000017945 */ /* 0x000fe20003800200 */
[----:B------:R-:W-:Y:S02]  /*1270*/  HFMA2 R38, -RZ, RZ, 0, 0 ;  /* 0x00000000ff267431 */ /* 0x000fe400000001ff */
[----:B------:R-:W-:-:S04]  /*1280*/  IADD3 R32, PT, PT, R32, 0x1, -R3 ;  /* 0x0000000120207810 */ /* 0x000fc80007ffe803 */
[----:B------:R-:W-:-:S13]  /*1290*/  ISETP.GT.AND P0, PT, R32, UR6, PT ;  /* 0x0000000620007c0c */ /* 0x000fda000bf04270 */
[----:B------:R-:W-:Y:S05]  /*12a0*/  @P0 BRA `(.L_x_432) ;  /* 0x0000000c00540947 */ /* 0x000fea0003800000 */
[----:B------:R-:W-:Y:S01]  /*12b0*/  IADD3 R35, PT, PT, R3, -0x1, RZ ;  /* 0xffffffff03237810 */ /* 0x000fe20007ffe0ff */
[----:B------:R-:W-:Y:S01]  /*12c0*/  BSSY.RECONVERGENT B2, `(.L_x_433) ;  /* 0x0000064000027945 */ /* 0x000fe20003800200 */
[----:B------:R-:W-:Y:S02]  /*12d0*/  MOV R69, RZ ;  /* 0x000000ff00457202 */ /* 0x000fe40000000f00 */
[----:B------:R-:W-:Y:S02]  /*12e0*/  ISETP.GE.U32.AND P0, PT, R35, 0xf, PT ;  /* 0x0000000f2300780c */ /* 0x000fe40003f06070 */
[----:B------:R-:W-:-:S11]  /*12f0*/  MOV R35, RZ ;  /* 0x000000ff00237202 */ /* 0x000fd60000000f00 */
[----:B------:R-:W-:Y:S05]  /*1300*/  @!P0 BRA `(.L_x_434) ;  /* 0x00000004007c8947 */ /* 0x000fea0003800000 */
[----:B------:R-:W-:Y:S01]  /*1310*/  HFMA2 R62, -RZ, RZ, 0, 0 ;  /* 0x00000000ff3e7431 */ /* 0x000fe200000001ff */
[----:B------:R-:W-:Y:S01]  /*1320*/  BSSY.RECONVERGENT B3, `(.L_x_435) ;  /* 0x000005b000037945 */ /* 0x000fe20003800200 */
[----:B------:R-:W-:Y:S02]  /*1330*/  IADD3 R32, PT, PT, -R3, UR6, RZ ;  /* 0x0000000603207c10 */ /* 0x000fe4000fffe1ff */
[----:B------:R-:W-:Y:S02]  /*1340*/  MOV R69, RZ ;  /* 0x000000ff00457202 */ /* 0x000fe40000000f00 */
[----:B------:R-:W-:-:S07]  /*1350*/  MOV R35, R56 ;  /* 0x0000003800237202 */ /* 0x000fce0000000f00 */
.L_x_436:
[----:B------:R-:W-:Y:S02]  /*1360*/  IADD3 R38, PT, PT, R32, 0x1, RZ ;  /* 0x0000000120267810 */ /* 0x000fe40007ffe0ff */
[----:B------:R-:W-:-:S05]  /*1370*/  MOV R39, 0x4 ;  /* 0x0000000400277802 */ /* 0x000fca0000000f00 */
[----:B------:R-:W-:-:S05]  /*1380*/  IMAD.WIDE R38, R38, R39, UR10 ;  /* 0x0000000a26267e25 */ /* 0x000fca000f8e0227 */
[----:B------:R-:W2:Y:S04]  /*1390*/  LDG.E.CONSTANT R68, desc[UR8][R38.64] ;  /* 0x0000000826447981 */ /* 0x000ea8000c1e9900 */
[----:B------:R-:W3:Y:S04]  /*13a0*/  LDG.E.CONSTANT R75, desc[UR8][R38.64+0x4] ;  /* 0x00000408264b7981 */ /* 0x000ee8000c1e9900 */
[----:B------:R-:W4:Y:S04]  /*13b0*/  LDG.E.CONSTANT R71, desc[UR8][R38.64+0x8] ;  /* 0x0000080826477981 */ /* 0x000f28000c1e9900 */
[----:B------:R-:W4:Y:S04]  /*13c0*/  LDG.E.CONSTANT R70, desc[UR8][R38.64+0xc] ;  /* 0x00000c0826467981 */ /* 0x000f28000c1e9900 */
[----:B------:R-:W4:Y:S04]  /*13d0*/  LDG.E.CONSTANT R67, desc[UR8][R38.64+0x10] ;  /* 0x0000100826437981 */ /* 0x000f28000c1e9900 */
[----:B------:R-:W4:Y:S04]  /*13e0*/  LDG.E.CONSTANT R66, desc[UR8][R38.64+0x14] ;  /* 0x0000140826427981 */ /* 0x000f28000c1e9900 */
[----:B------:R-:W4:Y:S04]  /*13f0*/  LDG.E.CONSTANT R63, desc[UR8][R38.64+0x18] ;  /* 0x00001808263f7981 */ /* 0x000f28000c1e9900 */
[----:B------:R-:W4:Y:S01]  /*1400*/  LDG.E.CONSTANT R65, desc[UR8][R38.64+0x1c] ;  /* 0x00001c0826417981 */ /* 0x000f22000c1e9900 */
[----:B--2---:R-:W-:-:S03]  /*1410*/  FADD R73, R68, -R69 ;  /* 0x8000004544497221 */ /* 0x004fc60000000000 */
[----:B------:R-:W2:Y:S01]  /*1420*/  LDG.E.CONSTANT R68, desc[UR8][R38.64+0x20] ;  /* 0x0000200826447981 */ /* 0x000ea2000c1e9900 */
[----:B------:R-:W-:-:S04]  /*1430*/  FADD R69, R73, R62 ;  /* 0x0000003e49457221 */ /* 0x000fc80000000000 */
[----:B------:R-:W-:-:S04]  /*1440*/  FADD R62, R69, -R62 ;  /* 0x8000003e453e7221 */ /* 0x000fc80000000000 */
[----:B------:R-:W-:-:S04]  /*1450*/  FADD R62, -R73, R62 ;  /* 0x0000003e493e7221 */ /* 0x000fc80000000100 */
[----:B---3--:R-:W-:Y:S02]  /*1460*/  FADD R74, -R62, R75 ;  /* 0x0000004b3e4a7221 */ /* 0x008fe40000000100 */
[----:B------:R-:W3:Y:S02]  /*1470*/  LDG.E.CONSTANT R62, desc[UR8][R38.64+0x24] ;  /* 0x00002408263e7981 */ /* 0x000ee4000c1e9900 */
[----:B------:R-:W-:-:S04]  /*1480*/  FADD R72, R69, R74 ;  /* 0x0000004a45487221 */ /* 0x000fc80000000000 */
[----:B------:R-:W-:-:S04]  /*1490*/  FADD R69, -R69, R72 ;  /* 0x0000004845457221 */ /* 0x000fc80000000100 */
[----:B------:R-:W-:Y:S02]  /*14a0*/  FADD R74, -R74, R69 ;  /* 0x000000454a4a7221 */ /* 0x000fe40000000100 */
[----:B------:R-:W3:Y:S02]  /*14b0*/  LDG.E.CONSTANT R69, desc[UR8][R38.64+0x28] ;  /* 0x0000280826457981 */ /* 0x000ee4000c1e9900 */
[----:B----4-:R-:W-:-:S04]  /*14c0*/  FADD R73, -R74, R71 ;  /* 0x000000474a497221 */ /* 0x010fc80000000100 */
[----:B------:R-:W-:-:S04]  /*14d0*/  FADD R71, R72, R73 ;  /* 0x0000004948477221 */ /* 0x000fc80000000000 */
[----:B------:R-:W-:-:S04]  /*14e0*/  FADD R72, -R72, R71 ;  /* 0x0000004748487221 */ /* 0x000fc80000000100 */
[----:B------:R-:W-:-:S04]  /*14f0*/  FADD R73, -R73, R72 ;  /* 0x0000004849497221 */ /* 0x000fc80000000100 */
[----:B------:R-:W-:Y:S02]  /*1500*/  FADD R74, -R73, R70 ;  /* 0x00000046494a7221 */ /* 0x000fe40000000100 */
[----:B------:R-:W4:Y:S02]  /*1510*/  LDG.E.CONSTANT R70, desc[UR8][R38.64+0x2c] ;  /* 0x00002c0826467981 */ /* 0x000f24000c1e9900 */
[----:B------:R-:W-:-:S04]  /*1520*/  FADD R72, R71, R74 ;  /* 0x0000004a47487221 */ /* 0x000fc80000000000 */
[----:B------:R-:W-:-:S04]  /*1530*/  FADD R71, -R71, R72 ;  /* 0x0000004847477221 */ /* 0x000fc80000000100 */
[----:B------:R-:W-:-:S04]  /*1540*/  FADD R74, -R74, R71 ;  /* 0x000000474a4a7221 */ /* 0x000fc80000000100 */
[----:B------:R-:W-:Y:S02]  /*1550*/  FADD R73, -R74, R67 ;  /* 0x000000434a497221 */ /* 0x000fe40000000100 */
[----:B------:R-:W4:Y:S02]  /*1560*/  LDG.E.CONSTANT R67, desc[UR8][R38.64+0x30] ;  /* 0x0000300826437981 */ /* 0x000f24000c1e9900 */
[----:B------:R-:W-:-:S04]  /*1570*/  FADD R71, R72, R73 ;  /* 0x0000004948477221 */ /* 0x000fc80000000000 */
[----:B------:R-:W-:-:S04]  /*1580*/  FADD R72, -R72, R71 ;  /* 0x0000004748487221 */ /* 0x000fc80000000100 */
[----:B------:R-:W-:Y:S02]  /*1590*/  FADD R73, -R73, R72 ;  /* 0x0000004849497221 */ /* 0x000fe40000000100 */
[----:B------:R-:W4:Y:S02]  /*15a0*/  LDG.E.CONSTANT R72, desc[UR8][R38.64+0x34] ;  /* 0x0000340826487981 */ /* 0x000f24000c1e9900 */
[----:B------:R-:W-:Y:S02]  /*15b0*/  FADD R74, -R73, R66 ;  /* 0x00000042494a7221 */ /* 0x000fe40000000100 */
[----:B------:R-:W4:Y:S02]  /*15c0*/  LDG.E.CONSTANT R73, desc[UR8][R38.64+0x3c] ;  /* 0x00003c0826497981 */ /* 0x000f24000c1e9900 */
[----:B------:R-:W-:-:S04]  /*15d0*/  FADD R66, R71, R74 ;  /* 0x0000004a47427221 */ /* 0x000fc80000000000 */
[----:B------:R-:W-:-:S04]  /*15e0*/  FADD R71, -R71, R66 ;  /* 0x0000004247477221 */ /* 0x000fc80000000100 */
[----:B------:R-:W-:Y:S02]  /*15f0*/  FADD R74, -R74, R71 ;  /* 0x000000474a4a7221 */ /* 0x000fe40000000100 */
[----:B------:R0:W4:Y:S02]  /*1600*/  LDG.E.CONSTANT R71, desc[UR8][R38.64+0x38] ;  /* 0x0000380826477981 */ /* 0x000124000c1e9900 */
        /* <DEDUP_REMOVED lines=8> */
[----:B------:R-:W-:-:S04]  /*1690*/  IADD3 R35, PT, PT, R35, 0x10, RZ ;  /* 0x0000001023237810 */ /* 0x000fc80007ffe0ff */
[----:B------:R-:W-:Y:S02]  /*16a0*/  ISETP.NE.AND P0, PT, R35, RZ, PT ;  /* 0x000000ff2300720c */ /* 0x000fe40003f05270 */
[----:B------:R-:W-:Y:S01]  /*16b0*/  IADD3 R32, PT, PT, R32, 0x10, RZ ;  /* 0x0000001020207810 */ /* 0x000fe20007ffe0ff */
[----:B--2---:R-:W-:-:S04]  /*16c0*/  FADD R75, -R75, R68 ;  /* 0x000000444b4b7221 */ /* 0x004fc80000000100 */
[----:B------:R-:W-:-:S04]  /*16d0*/  FADD R63, R74, R75 ;  /* 0x0000004b4a3f7221 */ /* 0x000fc80000000000 */
[----:B------:R-:W-:-:S04]  /*16e0*/  FADD R74, -R74, R63 ;  /* 0x0000003f4a4a7221 */ /* 0x000fc80000000100 */
[----:B------:R-:W-:-:S04]  /*16f0*/  FADD R75, -R75, R74 ;  /* 0x0000004a4b4b7221 */ /* 0x000fc80000000100 */
[----:B---3--:R-:W-:-:S04]  /*1700*/  FADD R62, -R75, R62 ;  /* 0x0000003e4b3e7221 */ /* 0x008fc80000000100 */
[----:B0-----:R-:W-:-:S04]  /*1710*/  FADD R38, R63, R62 ;  /* 0x0000003e3f267221 */ /* 0x001fc80000000000 */
        /* <DEDUP_REMOVED lines=27> */
[----:B------:R-:W-:Y:S05]  /*18d0*/  BSYNC.RECONVERGENT B3 ;  /* 0x0000000000037941 */ /* 0x000fea0003800200 */
.L_x_435:
[----:B------:R-:W-:Y:S02]  /*18e0*/  IADD3 R32, PT, PT, R32, 0x1, RZ ;  /* 0x0000000120207810 */ /* 0x000fe40007ffe0ff */
[----:B------:R-:W-:-:S07]  /*18f0*/  MOV R35, R62 ;  /* 0x0000003e00237202 */ /* 0x000fce0000000f00 */
.L_x_434:
[----:B------:R-:W-:Y:S05]  /*1900*/  BSYNC.RECONVERGENT B2 ;  /* 0x0000000000027941 */ /* 0x000fea0003800200 */
.L_x_433:
[----:B------:R-:W-:Y:S01]  /*1910*/  LOP3.LUT R38, R3, 0xf, RZ, 0xc0, !PT ;  /* 0x0000000f03267812 */ /* 0x000fe200078ec0ff */
[----:B------:R-:W-:Y:S03]  /*1920*/  BSSY.RECONVERGENT B2, `(.L_x_437) ;  /* 0x000006c000027945 */ /* 0x000fe60003800200 */
[----:B------:R-:W-:-:S13]  /*1930*/  ISETP.NE.AND P0, PT, R38, RZ, PT ;  /* 0x000000ff2600720c */ /* 0x000fda0003f05270 */
[----:B------:R-:W-:Y:S05]  /*1940*/  @!P0 BRA `(.L_x_438) ;  /* 0x0000000400a48947 */ /* 0x000fea0003800000 */
[----:B------:R-:W-:Y:S01]  /*1950*/  IADD3 R38, PT, PT, R38, -0x1, RZ ;  /* 0xffffffff26267810 */ /* 0x000fe20007ffe0ff */
[----:B------:R-:W-:Y:S01]  /*1960*/  BSSY.RECONVERGENT B3, `(.L_x_439) ;  /* 0x0000031000037945 */ /* 0x000fe20003800200 */
[----:B------:R-:W-:Y:S02]  /*1970*/  LOP3.LUT R63, R3, 0x7, RZ, 0xc0, !PT ;  /* 0x00000007033f7812 */ /* 0x000fe400078ec0ff */
[----:B------:R-:W-:Y:S02]  /*1980*/  ISETP.GE.U32.AND P0, PT, R38, 0x7, PT ;  /* 0x000000072600780c */ /* 0x000fe40003f06070 */
[----:B------:R-:W-:-:S11]  /*1990*/  ISETP.NE.AND P1, PT, R63, RZ, PT ;  /* 0x000000ff3f00720c */ /* 0x000fd60003f25270 */
[----:B------:R-:W-:Y:S05]  /*19a0*/  @!P0 BRA `(.L_x_440) ;  /* 0x0000000000b08947 */ /* 0x000fea0003800000 */
[----:B------:R-:W-:-:S05]  /*19b0*/  HFMA2 R39, -RZ, RZ, 0, 2.384185791015625e-07 ;  /* 0x00000004ff277431 */ /* 0x000fca00000001ff */
        /* <DEDUP_REMOVED lines=8> */
[----:B------:R0:W4:Y:S01]  /*1a40*/  LDG.E.CONSTANT R70, desc[UR8][R38.64+0x1c] ;  /* 0x00001c0826467981 */ /* 0x000122000c1e9900 */
        /* <DEDUP_REMOVED lines=34> */
.L_x_440:
[----:B------:R-:W-:Y:S05]  /*1c70*/  BSYNC.RECONVERGENT B3 ;  /* 0x0000000000037941 */ /* 0x000fea0003800200 */
.L_x_439:
        /* <DEDUP_REMOVED lines=31> */
.L_x_442:
[----:B------:R-:W-:Y:S05]  /*1e70*/  BSYNC.RECONVERGENT B3 ;  /* 0x0000000000037941 */ /* 0x000fea0003800200 */
.L_x_441:
[----:B------:R-:W-:Y:S05]  /*1e80*/  @!P1 BRA `(.L_x_438) ;  /* 0x0000000000549947 */ /* 0x000fea0003800000 */
[----:B------:R-:W-:-:S05]  /*1e90*/  HFMA2 R39, -RZ, RZ, 0, 2.384185791015625e-07 ;  /* 0x00000004ff277431 */ /* 0x000fca00000001ff */
[----:B------:R-:W-:-:S05]  /*1ea0*/  IMAD.WIDE R38, R32, R39, UR10 ;  /* 0x0000000a20267e25 */ /* 0x000fca000f8e0227 */
[----:B------:R-:W2:Y:S01]  /*1eb0*/  LDG.E.CONSTANT R32, desc[UR8][R38.64] ;  /* 0x0000000826207981 */ /* 0x000ea2000c1e9900 */
[----:B------:R-:W-:Y:S01]  /*1ec0*/  ISETP.NE.AND P0, PT, R65, 0x1, PT ;  /* 0x000000014100780c */ /* 0x000fe20003f05270 */
[----:B--2---:R-:W-:-:S04]  /*1ed0*/  FADD R32, -R69, R32 ;  /* 0x0000002045207221 */ /* 0x004fc80000000100 */
[----:B------:R-:W-:-:S04]  /*1ee0*/  FADD R62, R32, R35 ;  /* 0x00000023203e7221 */ /* 0x000fc80000000000 */
[----:B------:R-:W-:-:S04]  /*1ef0*/  FADD R69, R62, -R35 ;  /* 0x800000233e457221 */ /* 0x000fc80000000000 */
[----:B------:R-:W-:Y:S01]  /*1f00*/  FADD R69, -R32, R69 ;  /* 0x0000004520457221 */ /* 0x000fe20000000100 */
[----:B------:R-:W-:Y:S06]  /*1f10*/  @!P0 BRA `(.L_x_438) ;  /* 0x0000000000308947 */ /* 0x000fec0003800000 */
[----:B------:R-:W2:Y:S01]  /*1f20*/  LDG.E.CONSTANT R32, desc[UR8][R38.64+0x4] ;  /* 0x0000040826207981 */ /* 0x000ea2000c1e9900 */
[----:B------:R-:W-:-:S13]  /*1f30*/  ISETP.NE.AND P0, PT, R65, 0x2, PT ;  /* 0x000000024100780c */ /* 0x000fda0003f05270 */
        /* <DEDUP_REMOVED lines=10> */
.L_x_438:
[----:B------:R-:W-:Y:S05]  /*1fe0*/  BSYNC.RECONVERGENT B2 ;  /* 0x0000000000027941 */ /* 0x000fea0003800200 */
.L_x_437:
[----:B------:R-:W-:-:S07]  /*1ff0*/  FADD R38, R62, R69 ;  /* 0x000000453e267221 */ /* 0x000fce0000000000 */
.L_x_432:
[----:B------:R-:W-:Y:S05]  /*2000*/  BSYNC.RECONVERGENT B1 ;  /* 0x0000000000017941 */ /* 0x000fea0003800200 */
.L_x_431:
[----:B------:R-:W-:Y:S01]  /*2010*/  I2FP.F32.U32 R39, R3 ;  /* 0x0000000300277245 */ /* 0x000fe20000201000 */
[----:B------:R-:W-:Y:S03]  /*2020*/  BSSY.RECONVERGENT B3, `(.L_x_443) ;  /* 0x000000c000037945 */ /* 0x000fe60003800200 */
        /* <DEDUP_REMOVED lines=8> */
[----:B------:R-:W-:-:S07]  /*20b0*/  MOV R66, 0x20d0 ;  /* 0x000020d000427802 */ /* 0x000fce0000000f00 */
[----:B-----5:R-:W-:Y:S05]  /*20c0*/  CALL.REL.NOINC `($__internal_8_$__cuda_sm3x_div_rn_noftz_f32_slowpath) ;  /* 0x0000005800747944 */ /* 0x020fea0003c00000 */
[----:B------:R-:W-:-:S07]  /*20d0*/  MOV R35, R67 ;  /* 0x0000004300237202 */ /* 0x000fce0000000f00 */
.L_x_444:
[----:B------:R-:W-:Y:S05]  /*20e0*/  BSYNC.RECONVERGENT B3 ;  /* 0x0000000000037941 */ /* 0x000fea0003800200 */
.L_x_443:
[----:B------:R-:W-:Y:S01]  /*20f0*/  HFMA2 R32, -RZ, RZ, 0, 5.9604644775390625e-08 ;  /* 0x00000001ff207431 */ /* 0x000fe200000001ff */
[----:B------:R-:W-:Y:S01]  /*2100*/  PLOP3.LUT P0, PT, PT, PT, PT, 0x8, 0x80 ;  /* 0x000000000080781c */ /* 0x000fe20003f0e170 */
[----:B------:R-:W-:-:S12]  /*2110*/  BRA `(.L_x_430) ;  /* 0x0000000000147947 */ /* 0x000fd80003800000 */
.L_x_429:
[----:B------:R-:W-:Y:S02]  /*2120*/  HFMA2 R38, -RZ, RZ, 0, 5.9604644775390625e-08 ;  /* 0x00000001ff267431 */ /* 0x000fe400000001ff */
[----:B------:R-:W-:Y:S01]  /*2130*/  FADD R32, -R35, UR4 ;  /* 0x0000000423207e21 */ /* 0x000fe20008000100 */
[----:B------:R-:W-:-:S03]  /*2140*/  PLOP3.LUT P0, PT, PT, PT, PT, 0x8, 0x80 ;  /* 0x000000000080781c */ /* 0x000fc60003f0e170 */
[----:B------:R-:W-:Y:S01]  /*2150*/  FFMA R35, R32, R12, R35 ;  /* 0x0000000c20237223 */ /* 0x000fe20000000023 */
[----:B------:R-:W-:-:S09]  /*2160*/  PRMT R32, R38, 0x7610, R32 ;  /* 0x0000761026207816 */ /* 0x000fd20000000020 */
.L_x_430:
[----:B------:R-:W-:Y:S05]  /*2170*/  BSYNC.RECONVERGENT B0 ;  /* 0x0000000000007941 */ /* 0x000fea0003800200 */
.L_x_428:
[----:B-----5:R-:W-:Y:S01]  /*2180*/  ISETP.NE.AND P2, PT, R6, RZ, PT ;  /* 0x000000ff0600720c */ /* 0x020fe20003f45270 */
[----:B------:R-:W-:-:S12]  /*2190*/  BSSY.RECONVERGENT B0, `(.L_x_445) ;  /* 0x00003d3000007945 */ /* 0x000fd80003800200 */
[----:B------:R-:W-:Y:S05]  /*21a0*/  @P2 BRA `(.L_x_446) ;  /* 0x0000001c00c42947 */ /* 0x000fea0003800000 */
[----:B------:R-:W-:Y:S01]  /*21b0*/  ISETP.GE.U32.AND P1, PT, R2, 0x2, PT ;  /* 0x000000020200780c */ /* 0x000fe20003f26070 */
[----:B------:R-:W-:-:S12]  /*21c0*/  BSSY.RECONVERGENT B1, `(.L_x_447) ;  /* 0x00000ee000017945 */ /* 0x000fd80003800200 */
[----:B------:R-:W-:Y:S05]  /*21d0*/  @!P1 BRA `(.L_x_448) ;  /* 0x0000000c00b09947 */ /* 0x000fea0003800000 */
[----:B------:R-:W-:-:S13]  /*21e0*/  LOP3.LUT P1, RZ, R30, 0xff, RZ, 0xc0, !PT ;  /* 0x000000ff1eff7812 */ /* 0x000fda000782c0ff */
[----:B------:R-:W-:Y:S05]  /*21f0*/  @!P1 BRA `(.L_x_449) ;  /* 0x0000000000489947 */ /* 0x000fea0003800000 */
[----:B------:R-:W0:Y:S01]  /*2200*/  LDC.64 R38, c[0x0][0x380] ;  /* 0x0000e000ff267b82 */ /* 0x000e220000000a00 */
[----:B------:R-:W-:-:S05]  /*2210*/  IADD3 R63, PT, PT, -R10, UR6, RZ ;  /* 0x000000060a3f7c10 */ /* 0x000fca000fffe1ff */
[----:B0-----:R-:W-:-:S06]  /*2220*/  IMAD.WIDE R38, R63, 0x4, R38 ;  /* 0x000000043f267825 */ /* 0x001fcc00078e0226 */
[----:B------:R-:W2:Y:S01]  /*2230*/  LDG.E.CONSTANT R38, desc[UR8][R38.64] ;  /* 0x0000000826267981 */ /* 0x000ea2000c1e9900 */
[----:B------:R-:W-:-:S04]  /*2240*/  FFMA R66, R52, UR4, -R45 ;  /* 0x0000000434427c23 */ /* 0x000fc8000800082d */
[----:B------:R-:W-:-:S04]  /*2250*/  FADD R47, -R47, R66 ;  /* 0x000000422f2f7221 */ /* 0x000fc80000000100 */
[----:B------:R-:W-:-:S04]  /*2260*/  FADD R63, R64, R47 ;  /* 0x0000002f403f7221 */ /* 0x000fc80000000000 */
[----:B------:R-:W-:-:S04]  /*2270*/  FADD R64, -R64, R63 ;  /* 0x0000003f40407221 */ /* 0x000fc80000000100 */
[----:B------:R-:W-:Y:S01]  /*2280*/  FADD R47, -R47, R64 ;  /* 0x000000402f2f7221 */ /* 0x000fe20000000100 */
[----:B------:R-:W-:Y:S01]  /*2290*/  MOV R64, R63 ;  /* 0x0000003f00407202 */ /* 0x000fe20000000f00 */
[----:B--2---:R-:W-:-:S04]  /*22a0*/  FADD R30, -R38, UR4 ;  /* 0x00000004261e7e21 */ /* 0x004fc80008000100 */
[----:B------:R-:W-:Y:S01]  /*22b0*/  FADD R66, -R49, R30 ;  /* 0x0000001e31427221 */ /* 0x000fe20000000100 */
[----:B------:R-:W-:-:S03]  /*22c0*/  MOV R30, 0x1 ;  /* 0x00000001001e7802 */ /* 0x000fc60000000f00 */
[----:B------:R-:W-:-:S04]  /*22d0*/  FADD R68, R45, R66 ;  /* 0x000000422d447221 */ /* 0x000fc80000000000 */
[----:B------:R-:W-:Y:S01]  /*22e0*/  FADD R49, -R45, R68 ;  /* 0x000000442d317221 */ /* 0x000fe20000000100 */
[----:B------:R-:W-:-:S03]  /*22f0*/  MOV R45, R68 ;  /* 0x00000044002d7202 */ /* 0x000fc60000000f00 */
[----:B------:R-:W-:Y:S01]  /*2300*/  FADD R49, -R66, R49 ;  /* 0x0000003142317221 */ /* 0x000fe20000000100 */
[----:B------:R-:W-:Y:S06]  /*2310*/  BRA `(.L_x_448) ;  /* 0x0000000c00607947 */ /* 0x000fec0003800000 */
.L_x_449:
[----:B------:R-:W-:Y:S02]  /*2320*/  ISETP.LE.AND P1, PT, R60, UR6, PT ;  /* 0x000000063c007c0c */ /* 0x000fe4000bf23270 */
[----:B------:R-:W-:-:S11]  /*2330*/  PRMT R30, RZ, 0x7610, R30 ;  /* 0x00007610ff1e7816 */ /* 0x000fd6000000001e */
[----:B------:R-:W-:Y:S05]  /*2340*/  @!P1 BRA `(.L_x_448) ;  /* 0x0000000c00549947 */ /* 0x000fea0003800000 */
[----:B------:R-:W-:Y:S01]  /*2350*/  ISETP.GE.U32.AND P1, PT, R19, 0x7, PT ;  /* 0x000000071300780c */ /* 0x000fe20003f26070 */
[----:B------:R-:W-:Y:S01]  /*2360*/  BSSY.RECONVERGENT B2, `(.L_x_450) ;  /* 0x000006c000027945 */ /* 0x000fe20003800200 */
[----:B------:R-:W-:Y:S01]  /*2370*/  MOV R63, UR6 ;  /* 0x00000006003f7c02 */ /* 0x000fe20008000f00 */
[----:B------:R-:W-:Y:S01]  /*2380*/  HFMA2 R47, -RZ, RZ, 0, 0 ;  /* 0x00000000ff2f7431 */ /* 0x000fe200000001ff */
[----:B------:R-:W-:Y:S01]  /*2390*/  MOV R66, RZ ;  /* 0x000000ff00427202 */ /* 0x000fe20000000f00 */
[----:B------:R-:W-:Y:S01]  /*23a0*/  HFMA2 R64, -RZ, RZ, 0, 0 ;  /* 0x00000000ff407431 */ /* 0x000fe200000001ff */
[----:B------:R-:W-:Y:S01]  /*23b0*/  MOV R49, RZ ;  /* 0x000000ff00317202 */ /* 0x000fe20000000f00 */
[----:B------:R-:W-:Y:S01]  /*23c0*/  HFMA2 R45, -RZ, RZ, 0, 0 ;  /* 0x00000000ff2d7431 */ /* 0x000fe200000001ff */
[----:B------:R-:W-:-:S05]  /*23d0*/  IADD3 R63, PT, PT, R63, 0x1, -R10 ;  /* 0x000000013f3f7810 */ /* 0x000fca0007ffe80a */
[----:B------:R-:W-:Y:S05]  /*23e0*/  @!P1 BRA `(.L_x_451) ;  /* 0x00000004008c9947 */ /* 0x000fea0003800000 */
[----:B------:R-:W-:Y:S01]  /*23f0*/  BSSY.RECONVERGENT B3, `(.L_x_452) ;  /* 0x0000061000037945 */ /* 0x000fe20003800200 */
[----:B------:R-:W-:Y:S02]  /*2400*/  MOV R47, RZ ;  /* 0x000000ff002f7202 */ /* 0x000fe40000000f00 */
[----:B------:R-:W-:-:S07]  /*2410*/  MOV R30, RZ ;  /* 0x000000ff001e7202 */ /* 0x000fce0000000f00 */
.L_x_453:
[----:B------:R-:W0:Y:S01]  /*2420*/  LDC.64 R38, c[0x0][0x380] ;  /* 0x0000e000ff267b82 */ /* 0x000e220000000a00 */
[----:B------:R-:W-:-:S05]  /*2430*/  IADD3 R65, PT, PT, R63, R30, RZ ;  /* 0x0000001e3f417210 */ /* 0x000fca0007ffe0ff */
[----:B0-----:R-:W-:-:S05]  /*2440*/  IMAD.WIDE R38, R65, 0x4, R38 ;  /* 0x0000000441267825 */ /* 0x001fca00078e0226 */
[----:B------:R-:W2:Y:S04]  /*2450*/  LDG.E.CONSTANT R74, desc[UR8][R38.64] ;  /* 0x00000008264a7981 */ /* 0x000ea8000c1e9900 */
[----:B------:R-:W3:Y:S04]  /*2460*/  LDG.E.CONSTANT R71, desc[UR8][R38.64+0x4] ;  /* 0x0000040826477981 */ /* 0x000ee8000c1e9900 */
[----:B------:R-:W4:Y:S04]  /*2470*/  LDG.E.CONSTANT R70, desc[UR8][R38.64+0x8] ;  /* 0x0000080826467981 */ /* 0x000f28000c1e9900 */
[----:B------:R-:W5:Y:S04]  /*2480*/  LDG.E.CONSTANT R69, desc[UR8][R38.64+0xc] ;  /* 0x00000c0826457981 */ /* 0x000f68000c1e9900 */
[----:B------:R-:W5:Y:S04]  /*2490*/  LDG.E.CONSTANT R67, desc[UR8][R38.64+0x10] ;  /* 0x0000100826437981 */ /* 0x000f68000c1e9900 */
[----:B------:R-:W5:Y:S04]  /*24a0*/  LDG.E.CONSTANT R65, desc[UR8][R38.64+0x14] ;  /* 0x0000140826417981 */ /* 0x000f68000c1e9900 */
[----:B------:R-:W5:Y:S04]  /*24b0*/  LDG.E.CONSTANT R66, desc[UR8][R38.64+0x18] ;  /* 0x0000180826427981 */ /* 0x000f68000c1e9900 */
[----:B------:R0:W5:Y:S01]  /*24c0*/  LDG.E.CONSTANT R68, desc[UR8][R38.64+0x1c] ;  /* 0x00001c0826447981 */ /* 0x000162000c1e9900 */
[----:B------:R-:W-:-:S04]  /*24d0*/  IADD3 R72, PT, PT, R30, 0x1, RZ ;  /* 0x000000011e487810 */ /* 0x000fc80007ffe0ff */
[----:B------:R-:W-:Y:S02]  /*24e0*/  I2FP.F32.U32 R72, R72 ;  /* 0x0000004800487245 */ /* 0x000fe40000201000 */
[----:B0-----:R-:W-:-:S04]  /*24f0*/  IADD3 R38, PT, PT, R30, 0x2, RZ ;  /* 0x000000021e267810 */ /* 0x001fc80007ffe0ff */
[----:B------:R-:W-:Y:S01]  /*2500*/  I2FP.F32.U32 R39, R38 ;  /* 0x0000002600277245 */ /* 0x000fe20000201000 */
[----:B--2---:R-:W-:Y:S01]  /*2510*/  FFMA R73, R72, R74, -R47 ;  /* 0x0000004a48497223 */ /* 0x004fe2000000082f */
[----:B------:R-:W-:Y:S01]  /*2520*/  FADD R74, R74, -R49 ;  /* 0x800000314a4a7221 */ /* 0x000fe20000000000 */
[----:B------:R-:W-:Y:S02]  /*2530*/  IADD3 R49, PT, PT, R30, 0x5, RZ ;  /* 0x000000051e317810 */ /* 0x000fe40007ffe0ff */
[--C-:B------:R-:W-:Y:S01]  /*2540*/  FADD R47, R73, R64.reuse ;  /* 0x00000040492f7221 */ /* 0x100fe20000000000 */
[--C-:B------:R-:W-:Y:S01]  /*2550*/  FADD R72, R74, R45.reuse ;  /* 0x0000002d4a487221 */ /* 0x100fe20000000000 */
[----:B------:R-:W-:Y:S02]  /*2560*/  I2FP.F32.U32 R49, R49 ;  /* 0x0000003100317245 */ /* 0x000fe40000201000 */
[----:B------:R-:W-:Y:S01]  /*2570*/  FADD R64, R47, -R64 ;  /* 0x800000402f407221 */ /* 0x000fe20000000000 */
[----:B------:R-:W-:-:S03]  /*2580*/  FADD R45, R72, -R45 ;  /* 0x8000002d482d7221 */ /* 0x000fc60000000000 */
[----:B------:R-:W-:Y:S01]  /*2590*/  FADD R64, -R73, R64 ;  /* 0x0000004049407221 */ /* 0x000fe20000000100 */
[----:B------:R-:W-:Y:S01]  /*25a0*/  FADD R74, -R74, R45 ;  /* 0x0000002d4a4a7221 */ /* 0x000fe20000000100 */
[----:B------:R-:W-:Y:S02]  /*25b0*/  IADD3 R45, PT, PT, R30, 0x3, RZ ;  /* 0x000000031e2d7810 */ /* 0x000fe40007ffe0ff */
[----:B---3--:R-:W-:Y:S01]  /*25c0*/  FFMA R64, R39, R71, -R64 ;  /* 0x0000004727407223 */ /* 0x008fe20000000840 */
[----:B------:R-:W-:-:S03]  /*25d0*/  FADD R71, -R74, R71 ;  /* 0x000000474a477221 */ /* 0x000fc60000000100 */
[----:B------:R-:W-:Y:S01]  /*25e0*/  FADD R38, R47, R64 ;  /* 0x000000402f267221 */ /* 0x000fe20000000000 */
[----:B------:R-:W-:-:S03]  /*25f0*/  FADD R39, R72, R71 ;  /* 0x0000004748277221 */ /* 0x000fc60000000000 */
[----:B------:R-:W-:Y:S01]  /*2600*/  FADD R47, -R47, R38 ;  /* 0x000000262f2f7221 */ /* 0x000fe20000000100 */
[----:B------:R-:W-:-:S03]  /*2610*/  FADD R72, -R72, R39 ;  /* 0x0000002748487221 */ /* 0x000fc60000000100 */
[----:B------:R-:W-:Y:S01]  /*2620*/  FADD R47, -R64, R47 ;  /* 0x0000002f402f7221 */ /* 0x000fe20000000100 */
[----:B------:R-:W-:Y:S01]  /*2630*/  FADD R71, -R71, R72 ;  /* 0x0000004847477221 */ /* 0x000fe20000000100 */
[----:B------:R-:W-:-:S03]  /*2640*/  I2FP.F32.U32 R64, R45 ;  /* 0x0000002d00407245 */ /* 0x000fc60000201000 */
[----:B----4-:R-:W-:Y:S02]  /*2650*/  FADD R72, -R71, R70 ;  /* 0x0000004647487221 */ /* 0x010fe40000000100 */
[----:B------:R-:W-:Y:S02]  /*2660*/  FFMA R47, R64, R70, -R47 ;  /* 0x00000046402f7223 */ /* 0x000fe4000000082f */
[----:B------:R-:W-:-:S04]  /*2670*/  FADD R64, R39, R72 ;  /* 0x0000004827407221 */ /* 0x000fc80000000000 */
[----:B------:R-:W-:Y:S01]  /*2680*/  FADD R45, -R39, R64 ;  /* 0x00000040272d7221 */ /* 0x000fe20000000100 */
[----:B------:R-:W-:-:S03]  /*2690*/  FADD R39, R38, R47 ;  /* 0x0000002f26277221 */ /* 0x000fc60000000000 */
[----:B------:R-:W-:Y:S01]  /*26a0*/  FADD R72, -R72, R45 ;  /* 0x0000002d48487221 */ /* 0x000fe20000000100 */
[----:B------:R-:W-:Y:S01]  /*26b0*/  IADD3 R45, PT, PT, R30, 0x4, RZ ;  /* 0x000000041e2d7810 */ /* 0x000fe20007ffe0ff */
[----:B------:R-:W-:-:S03]  /*26c0*/  FADD R38, -R38, R39 ;  /* 0x0000002726267221 */ /* 0x000fc60000000100 */
[----:B------:R-:W-:Y:S01]  /*26d0*/  I2FP.F32.U32 R45, R45 ;  /* 0x0000002d002d7245 */ /* 0x000fe20000201000 */
[----:B------:R-:W-:Y:S01]  /*26e0*/  FADD R38, -R47, R38 ;  /* 0x000000262f267221 */ /* 0x000fe20000000100 */
[----:B-----5:R-:W-:-:S03]  /*26f0*/  FADD R47, -R72, R69 ;  /* 0x00000045482f7221 */ /* 0x020fc60000000100 */
[----:B------:R-:W-:Y:S01]  /*2700*/  FFMA R70, R45, R69, -R38 ;  /* 0x000000452d467223 */ /* 0x000fe20000000826 */
[----:B------:R-:W-:-:S03]  /*2710*/  FADD R45, R64, R47 ;  /* 0x0000002f402d7221 */ /* 0x000fc60000000000 */
[----:B------:R-:W-:Y:S01]  /*2720*/  FADD R38, R39, R70 ;  /* 0x0000004627267221 */ /* 0x000fe20000000000 */
[----:B------:R-:W-:-:S03]  /*2730*/  FADD R64, -R64, R45 ;  /* 0x0000002d40407221 */ /* 0x000fc60000000100 */
[----:B------:R-:W-:Y:S01]  /*2740*/  FADD R39, -R39, R38 ;  /* 0x0000002627277221 */ /* 0x000fe20000000100 */
[----:B------:R-:W-:Y:S01]  /*2750*/  FADD R64, -R47, R64 ;  /* 0x000000402f407221 */ /* 0x000fe20000000100 */
[----:B------:R-:W-:Y:S02]  /*2760*/  IADD3 R47, PT, PT, R30, 0x6, RZ ;  /* 0x000000061e2f7810 */ /* 0x000fe40007ffe0ff */
[----:B------:R-:W-:Y:S01]  /*2770*/  FADD R70, -R70, R39 ;  /* 0x0000002746467221 */ /* 0x000fe20000000100 */
[----:B------:R-:W-:Y:S01]  /*2780*/  FADD R64, -R64, R67 ;  /* 0x0000004340407221 */ /* 0x000fe20000000100 */
[----:B------:R-:W-:Y:S02]  /*2790*/  I2FP.F32.U32 R47, R47 ;  /* 0x0000002f002f7245 */ /* 0x000fe40000201000 */
[----:B------:R-:W-:Y:S01]  /*27a0*/  FFMA R49, R49, R67, -R70 ;  /* 0x0000004331317223 */ /* 0x000fe20000000846 */
[----:B------:R-:W-:-:S03]  /*27b0*/  FADD R70, R45, R64 ;  /* 0x000000402d467221 */ /* 0x000fc60000000000 */
[----:B------:R-:W-:Y:S01]  /*27c0*/  FADD R39, R38, R49 ;  /* 0x0000003126277221 */ /* 0x000fe20000000000 */
[----:B------:R-:W-:-:S03]  /*27d0*/  FADD R45, -R45, R70 ;  /* 0x000000462d2d7221 */ /* 0x000fc60000000100 */
[----:B------:R-:W-:Y:S01]  /*27e0*/  FADD R38, -R38, R39 ;  /* 0x0000002726267221 */ /* 0x000fe20000000100 */
[----:B------:R-:W-:-:S03]  /*27f0*/  FADD R64, -R64, R45 ;  /* 0x0000002d40407221 */ /* 0x000fc60000000100 */
[----:B------:R-:W-:Y:S01]  /*2800*/  FADD R38, -R49, R38 ;  /* 0x0000002631267221 */ /* 0x000fe20000000100 */
[----:B------:R-:W-:Y:S01]  /*2810*/  FADD R45, -R64, R65 ;  /* 0x00000041402d7221 */ /* 0x000fe20000000100 */
[----:B------:R-:W-:Y:S02]  /*2820*/  IADD3 R49, PT, PT, R30, 0x7, RZ ;  /* 0x000000071e317810 */ /* 0x000fe40007ffe0ff */
[----:B------:R-:W-:Y:S01]  /*2830*/  FFMA R38, R47, R65, -R38 ;  /* 0x000000412f267223 */ /* 0x000fe20000000826 */
[----:B------:R-:W-:Y:S01]  /*2840*/  FADD R47, R70, R45 ;  /* 0x0000002d462f7221 */ /* 0x000fe20000000000 */
[----:B------:R-:W-:Y:S02]  /*2850*/  IADD3 R30, PT, PT, R30, 0x8, RZ ;  /* 0x000000081e1e7810 */ /* 0x000fe40007ffe0ff */
[----:B------:R-:W-:Y:S01]  /*2860*/  FADD R64, R39, R38 ;  /* 0x0000002627407221 */ /* 0x000fe20000000000 */
[----:B------:R-:W-:Y:S01]  /*2870*/  FADD R70, -R70, R47 ;  /* 0x0000002f46467221 */ /* 0x000fe20000000100 */
[----:B------:R-:W-:-:S02]  /*2880*/  LOP3.LUT R65, R10, 0x3ffffff8, RZ, 0xc0, !PT ;  /* 0x3ffffff80a417812 */ /* 0x000fc400078ec0ff */
[----:B------:R-:W-:Y:S01]  /*2890*/  FADD R39, -R39, R64 ;  /* 0x0000004027277221 */ /* 0x000fe20000000100 */
[----:B------:R-:W-:Y:S01]  /*28a0*/  FADD R45, -R45, R70 ;  /* 0x000000462d2d7221 */ /* 0x000fe20000000100 */
[----:B------:R-:W-:Y:S02]  /*28b0*/  I2FP.F32.U32 R70, R49 ;  /* 0x0000003100467245 */ /* 0x000fe40000201000 */
[----:B------:R-:W-:Y:S01]  /*28c0*/  FADD R39, -R38, R39 ;  /* 0x0000002726277221 */ /* 0x000fe20000000100 */
[----:B------:R-:W-:Y:S01]  /*28d0*/  FADD R38, -R45, R66 ;  /* 0x000000422d267221 */ /* 0x000fe20000000100 */
[----:B------:R-:W-:Y:S02]  /*28e0*/  ISETP.NE.AND P1, PT, R30, R65, PT ;  /* 0x000000411e00720c */ /* 0x000fe40003f25270 */
[----:B------:R-:W-:Y:S01]  /*28f0*/  FFMA R39, R70, R66, -R39 ;  /* 0x0000004246277223 */ /* 0x000fe20000000827 */
[----:B------:R-:W-:-:S03]  /*2900*/  FADD R66, R47, R38 ;  /* 0x000000262f427221 */ /* 0x000fc60000000000 */
[----:B------:R-:W-:Y:S01]  /*2910*/  FADD R49, R64, R39 ;  /* 0x0000002740317221 */ /* 0x000fe20000000000 */
[----:B------:R-:W-:-:S03]  /*2920*/  FADD R47, -R47, R66 ;  /* 0x000000422f2f7221 */ /* 0x000fc60000000100 */
[----:B------:R-:W-:Y:S01]  /*2930*/  FADD R64, -R64, R49 ;  /* 0x0000003140407221 */ /* 0x000fe20000000100 */
[----:B------:R-:W-:Y:S01]  /*2940*/  FADD R47, -R38, R47 ;  /* 0x0000002f262f7221 */ /* 0x000fe20000000100 */
[----:B------:R-:W-:Y:S02]  /*2950*/  I2FP.F32.U32 R38, R30 ;  /* 0x0000001e00267245 */ /* 0x000fe40000201000 */
[----:B------:R-:W-:Y:S01]  /*2960*/  FADD R39, -R39, R64 ;  /* 0x0000004027277221 */ /* 0x000fe20000000100 */
[----:B------:R-:W-:-:S03]  /*2970*/  FADD R47, -R47, R68 ;  /* 0x000000442f2f7221 */ /* 0x000fc60000000100 */
[----:B------:R-:W-:Y:S01]  /*2980*/  FFMA R38, R38, R68, -R39 ;  /* 0x0000004426267223 */ /* 0x000fe20000000827 */
[----:B------:R-:W-:-:S03]  /*2990*/  FADD R45, R66, R47 ;  /* 0x0000002f422d7221 */ /* 0x000fc60000000000 */
[----:B------:R-:W-:Y:S01]  /*29a0*/  FADD R64, R49, R38 ;  /* 0x0000002631407221 */ /* 0x000fe20000000000 */
[----:B------:R-:W-:-:S03]  /*29b0*/  FADD R66, -R66, R45 ;  /* 0x0000002d42427221 */ /* 0x000fc60000000100 */
[----:B------:R-:W-:Y:S01]  /*29c0*/  FADD R39, -R49, R64 ;  /* 0x0000004031277221 */ /* 0x000fe20000000100 */
[----:B------:R-:W-:-:S03]  /*29d0*/  FADD R49, -R47, R66 ;  /* 0x000000422f317221 */ /* 0x000fc60000000100 */
[----:B------:R-:W-:Y:S01]  /*29e0*/  FADD R47, -R38, R39 ;  /* 0x00000027262f7221 */ /* 0x000fe20000000100 */
[----:B------:R-:W-:Y:S06]  /*29f0*/  @P1 BRA `(.L_x_453) ;  /* 0xfffffff800881947 */ /* 0x000fec000383ffff */
[----:B------:R-:W-:Y:S05]  /*2a00*/  BSYNC.RECONVERGENT B3 ;  /* 0x0000000000037941 */ /* 0x000fea0003800200 */
.L_x_452:
[----:B------:R-:W-:-:S07]  /*2a10*/  MOV R66, R65 ;  /* 0x0000004100427202 */ /* 0x000fce0000000f00 */
.L_x_451:
[----:B------:R-:W-:Y:S05]  /*2a20*/  BSYNC.RECONVERGENT B2 ;  /* 0x0000000000027941 */ /* 0x000fea0003800200 */
.L_x_450:
[----:B------:R-:W-:Y:S01]  /*2a30*/  ISETP.NE.AND P1, PT, R51, RZ, PT ;  /* 0x000000ff3300720c */ /* 0x000fe20003f25270 */
[----:B------:R-:W-:-:S12]  /*2a40*/  HFMA2 R30, -RZ, RZ, 0, 5.9604644775390625e-08 ;  /* 0x00000001ff1e7431 */ /* 0x000fd800000001ff */
[----:B------:R-:W-:Y:S05]  /*2a50*/  @!P1 BRA `(.L_x_448) ;  /* 0x0000000400909947 */ /* 0x000fea0003800000 */
[----:B------:R-:W-:Y:S01]  /*2a60*/  ISETP.GE.U32.AND P1, PT, R57, 0x3, PT ;  /* 0x000000033900780c */ /* 0x000fe20003f26070 */
[----:B------:R-:W-:Y:S01]  /*2a70*/  BSSY.RECONVERGENT B2, `(.L_x_454) ;  /* 0x0000032000027945 */ /* 0x000fe20003800200 */
[----:B------:R-:W-:-:S11]  /*2a80*/  LOP3.LUT P3, R71, R2, 0x6, RZ, 0xc0, !PT ;  /* 0x0000000602477812 */ /* 0x000fd6000786c0ff */
[----:B------:R-:W-:Y:S05]  /*2a90*/  @!P1 BRA `(.L_x_455) ;  /* 0x0000000000bc9947 */ /* 0x000fea0003800000 */
[----:B------:R-:W0:Y:S01]  /*2aa0*/  LDC.64 R38, c[0x0][0x380] ;  /* 0x0000e000ff267b82 */ /* 0x000e220000000a00 */
[----:B------:R-:W-:-:S05]  /*2ab0*/  IADD3 R65, PT, PT, R63, R66, RZ ;  /* 0x000000423f417210 */ /* 0x000fca0007ffe0ff */
[----:B0-----:R-:W-:-:S05]  /*2ac0*/  IMAD.WIDE R38, R65, 0x4, R38 ;  /* 0x0000000441267825 */ /* 0x001fca00078e0226 */
[----:B------:R-:W2:Y:S04]  /*2ad0*/  LDG.E.CONSTANT R72, desc[UR8][R38.64] ;  /* 0x0000000826487981 */ /* 0x000ea8000c1e9900 */
[----:B------:R-:W3:Y:S04]  /*2ae0*/  LDG.E.CONSTANT R68, desc[UR8][R38.64+0x4] ;  /* 0x0000040826447981 */ /* 0x000ee8000c1e9900 */
[----:B------:R-:W4:Y:S04]  /*2af0*/  LDG.E.CONSTANT R65, desc[UR8][R38.64+0x8] ;  /* 0x0000080826417981 */ /* 0x000f28000c1e9900 */
[----:B------:R0:W5:Y:S01]  /*2b00*/  LDG.E.CONSTANT R67, desc[UR8][R38.64+0xc] ;  /* 0x00000c0826437981 */ /* 0x000162000c1e9900 */
[----:B------:R-:W-:-:S04]  /*2b10*/  IADD3 R69, PT, PT, R66, 0x1, RZ ;  /* 0x0000000142457810 */ /* 0x000fc80007ffe0ff */
[----:B------:R-:W-:Y:S02]  /*2b20*/  I2FP.F32.U32 R70, R69 ;  /* 0x0000004500467245 */ /* 0x000fe40000201000 */
[----:B------:R-:W-:-:S04]  /*2b30*/  IADD3 R69, PT, PT, R66, 0x2, RZ ;  /* 0x0000000242457810 */ /* 0x000fc80007ffe0ff */
[----:B0-----:R-:W-:Y:S01]  /*2b40*/  I2FP.F32.U32 R38, R69 ;  /* 0x0000004500267245 */ /* 0x001fe20000201000 */
[----:B--2---:R-:W-:Y:S01]  /*2b50*/  FADD R74, -R49, R72 ;  /* 0x00000048314a7221 */ /* 0x004fe20000000100 */
[----:B------:R-:W-:-:S03]  /*2b60*/  FFMA R49, R70, R72, -R47 ;  /* 0x0000004846317223 */ /* 0x000fc6000000082f */
[----:B------:R-:W-:-:S04]  /*2b70*/  FADD R70, R45, R74 ;  /* 0x0000004a2d467221 */ /* 0x000fc80000000000 */
[----:B------:R-:W-:Y:S01]  /*2b80*/  FADD R47, -R45, R70 ;  /* 0x000000462d2f7221 */ /* 0x000fe20000000100 */
[----:B------:R-:W-:-:S03]  /*2b90*/  FADD R45, R64, R49 ;  /* 0x00000031402d7221 */ /* 0x000fc60000000000 */
[----:B------:R-:W-:Y:S01]  /*2ba0*/  FADD R47, -R74, R47 ;  /* 0x0000002f4a2f7221 */ /* 0x000fe20000000100 */
[----:B------:R-:W-:-:S03]  /*2bb0*/  FADD R64, -R64, R45 ;  /* 0x0000002d40407221 */ /* 0x000fc60000000100 */
[----:B---3--:R-:W-:Y:S01]  /*2bc0*/  FADD R47, -R47, R68 ;  /* 0x000000442f2f7221 */ /* 0x008fe20000000100 */
[----:B------:R-:W-:-:S03]  /*2bd0*/  FADD R49, -R49, R64 ;  /* 0x0000004031317221 */ /* 0x000fc60000000100 */
[----:B------:R-:W-:Y:S01]  /*2be0*/  FADD R39, R70, R47 ;  /* 0x0000002f46277221 */ /* 0x000fe20000000000 */
[----:B------:R-:W-:Y:S01]  /*2bf0*/  FFMA R68, R38, R68, -R49 ;  /* 0x0000004426447223 */ /* 0x000fe20000000831 */
[----:B------:R-:W-:Y:S02]  /*2c00*/  IADD3 R49, PT, PT, R66, 0x3, RZ ;  /* 0x0000000342317810 */ /* 0x000fe40007ffe0ff */
[----:B------:R-:W-:Y:S01]  /*2c10*/  FADD R70, -R70, R39 ;  /* 0x0000002746467221 */ /* 0x000fe20000000100 */
[----:B------:R-:W-:Y:S01]  /*2c20*/  FADD R38, R45, R68 ;  /* 0x000000442d267221 */ /* 0x000fe20000000000 */
[----:B------:R-:W-:Y:S02]  /*2c30*/  I2FP.F32.U32 R49, R49 ;  /* 0x0000003100317245 */ /* 0x000fe40000201000 */
[----:B------:R-:W-:Y:S01]  /*2c40*/  FADD R70, -R47, R70 ;  /* 0x000000462f467221 */ /* 0x000fe20000000100 */
[----:B------:R-:W-:Y:S01]  /*2c50*/  FADD R45, -R45, R38 ;  /* 0x000000262d2d7221 */ /* 0x000fe20000000100 */
[----:B------:R-:W-:-:S02]  /*2c60*/  IADD3 R66, PT, PT, R66, 0x4, RZ ;  /* 0x0000000442427810 */ /* 0x000fc40007ffe0ff */
[----:B----4-:R-:W-:Y:S01]  /*2c70*/  FADD R70, -R70, R65 ;  /* 0x0000004146467221 */ /* 0x010fe20000000100 */
[----:B------:R-:W-:-:S04]  /*2c80*/  FADD R68, -R68, R45 ;  /* 0x0000002d44447221 */ /* 0x000fc80000000100 */
        /* <DEDUP_REMOVED lines=8> */
[----:B-----5:R-:W-:-:S03]  /*2d10*/  FADD R49, -R70, R67 ;  /* 0x0000004346317221 */ /* 0x020fc60000000100 */
[----:B------:R-:W-:Y:S01]  /*2d20*/  FFMA R38, R39, R67, -R38 ;  /* 0x0000004327267223 */ /* 0x000fe20000000826 */
[----:B------:R-:W-:-:S03]  /*2d30*/  FADD R45, R68, R49 ;  /* 0x00000031442d7221 */ /* 0x000fc60000000000 */
[----:B------:R-:W-:Y:S01]  /*2d40*/  FADD R64, R47, R38 ;  /* 0x000000262f407221 */ /* 0x000fe20000000000 */
[----:B------:R-:W-:-:S03]  /*2d50*/  FADD R68, -R68, R45 ;  /* 0x0000002d44447221 */ /* 0x000fc60000000100 */
[----:B------:R-:W-:Y:S01]  /*2d60*/  FADD R47, -R47, R64 ;  /* 0x000000402f2f7221 */ /* 0x000fe20000000100 */
[----:B------:R-:W-:-:S03]  /*2d70*/  FADD R49, -R49, R68 ;  /* 0x0000004431317221 */ /* 0x000fc60000000100 */
[----:B------:R-:W-:-:S07]  /*2d80*/  FADD R47, -R38, R47 ;  /* 0x0000002f262f7221 */ /* 0x000fce0000000100 */
.L_x_455:
[----:B------:R-:W-:Y:S05]  /*2d90*/  BSYNC.RECONVERGENT B2 ;  /* 0x0000000000027941 */ /* 0x000fea0003800200 */
.L_x_454:
[----:B------:R-:W-:Y:S05]  /*2da0*/  @!P3 BRA `(.L_x_448) ;  /* 0x0000000000bcb947 */ /* 0x000fea0003800000 */
[----:B------:R-:W-:Y:S01]  /*2db0*/  ISETP.NE.AND P1, PT, R71, 0x2, PT ;  /* 0x000000024700780c */ /* 0x000fe20003f25270 */
[----:B------:R-:W-:Y:S01]  /*2dc0*/  BSSY.RECONVERGENT B2, `(.L_x_456) ;  /* 0x000001c000027945 */ /* 0x000fe20003800200 */
[----:B------:R-:W-:-:S11]  /*2dd0*/  LOP3.LUT P3, RZ, R2, 0x2, RZ, 0xc0, !PT ;  /* 0x0000000202ff7812 */ /* 0x000fd6000786c0ff */
[----:B------:R-:W-:Y:S05]  /*2de0*/  @!P1 BRA `(.L_x_457) ;  /* 0x0000000000649947 */ /* 0x000fea0003800000 */
[----:B------:R-:W0:Y:S01]  /*2df0*/  LDC.64 R38, c[0x0][0x380] ;  /* 0x0000e000ff267b82 */ /* 0x000e220000000a00 */
[----:B------:R-:W-:-:S05]  /*2e00*/  IADD3 R65, PT, PT, R63, R66, RZ ;  /* 0x000000423f417210 */ /* 0x000fca0007ffe0ff */
[----:B0-----:R-:W-:-:S05]  /*2e10*/  IMAD.WIDE R38, R65, 0x4, R38 ;  /* 0x0000000441267825 */ /* 0x001fca00078e0226 */
[----:B------:R-:W2:Y:S04]  /*2e20*/  LDG.E.CONSTANT R70, desc[UR8][R38.64] ;  /* 0x0000000826467981 */ /* 0x000ea8000c1e9900 */
[----:B------:R0:W3:Y:S01]  /*2e30*/  LDG.E.CONSTANT R74, desc[UR8][R38.64+0x4] ;  /* 0x00000408264a7981 */ /* 0x0000e2000c1e9900 */
[C---:B------:R-:W-:Y:S02]  /*2e40*/  IADD3 R65, PT, PT, R66.reuse, 0x1, RZ ;  /* 0x0000000142417810 */ /* 0x040fe40007ffe0ff */
[----:B------:R-:W-:Y:S02]  /*2e50*/  IADD3 R66, PT, PT, R66, 0x2, RZ ;  /* 0x0000000242427810 */ /* 0x000fe40007ffe0ff */
[----:B------:R-:W-:Y:S02]  /*2e60*/  I2FP.F32.U32 R68, R65 ;  /* 0x0000004100447245 */ /* 0x000fe40000201000 */
[----:B0-----:R-:W-:Y:S01]  /*2e70*/  I2FP.F32.U32 R39, R66 ;  /* 0x0000004200277245 */ /* 0x001fe20000201000 */
[----:B--2---:R-:W-:-:S02]  /*2e80*/  FADD R72, -R49, R70 ;  /* 0x0000004631487221 */ /* 0x004fc40000000100 */
[----:B------:R-:W-:Y:S02]  /*2e90*/  FFMA R47, R68, R70, -R47 ;  /* 0x00000046442f7223 */ /* 0x000fe4000000082f */
[C---:B------:R-:W-:Y:S02]  /*2ea0*/  FADD R68, R45.reuse, R72 ;  /* 0x000000482d447221 */ /* 0x040fe40000000000 */
[C---:B------:R-:W-:Y:S02]  /*2eb0*/  FADD R49, R64.reuse, R47 ;  /* 0x0000002f40317221 */ /* 0x040fe40000000000 */
[----:B------:R-:W-:Y:S02]  /*2ec0*/  FADD R45, -R45, R68 ;  /* 0x000000442d2d7221 */ /* 0x000fe40000000100 */
[----:B------:R-:W-:Y:S02]  /*2ed0*/  FADD R64, -R64, R49 ;  /* 0x0000003140407221 */ /* 0x000fe40000000100 */
[----:B------:R-:W-:-:S02]  /*2ee0*/  FADD R45, -R72, R45 ;  /* 0x0000002d482d7221 */ /* 0x000fc40000000100 */
[----:B------:R-:W-:Y:S02]  /*2ef0*/  FADD R64, -R47, R64 ;  /* 0x000000402f407221 */ /* 0x000fe40000000100 */
[----:B---3--:R-:W-:Y:S02]  /*2f00*/  FADD R47, -R45, R74 ;  /* 0x0000004a2d2f7221 */ /* 0x008fe40000000100 */
[----:B------:R-:W-:Y:S02]  /*2f10*/  FFMA R74, R39, R74, -R64 ;  /* 0x0000004a274a7223 */ /* 0x000fe40000000840 */
[C---:B------:R-:W-:Y:S02]  /*2f20*/  FADD R45, R68.reuse, R47 ;  /* 0x0000002f442d7221 */ /* 0x040fe40000000000 */
[----:B------:R-:W-:Y:S02]  /*2f30*/  FADD R64, R49, R74 ;  /* 0x0000004a31407221 */ /* 0x000fe40000000000 */
[----:B------:R-:W-:-:S02]  /*2f40*/  FADD R68, -R68, R45 ;  /* 0x0000002d44447221 */ /* 0x000fc40000000100 */
[----:B------:R-:W-:Y:S02]  /*2f50*/  FADD R39, -R49, R64 ;  /* 0x0000004031277221 */ /* 0x000fe40000000100 */
[----:B------:R-:W-:Y:S02]  /*2f60*/  FADD R49, -R47, R68 ;  /* 0x000000442f317221 */ /* 0x000fe40000000100 */
[----:B------:R-:W-:-:S07]  /*2f70*/  FADD R47, -R74, R39 ;  /* 0x000000274a2f7221 */ /* 0x000fce0000000100 */
.L_x_457:
[----:B------:R-:W-:Y:S05]  /*2f80*/  BSYNC.RECONVERGENT B2 ;  /* 0x0000000000027941 */ /* 0x000fea0003800200 */
.L_x_456:
[----:B------:R-:W-:Y:S05]  /*2f90*/  @!P3 BRA `(.L_x_448) ;  /* 0x000000000040b947 */ /* 0x000fea0003800000 */
[----:B------:R-:W0:Y:S01]  /*2fa0*/  LDC.64 R38, c[0x0][0x380] ;  /* 0x0000e000ff267b82 */ /* 0x000e220000000a00 */
[----:B------:R-:W-:-:S05]  /*2fb0*/  IADD3 R63, PT, PT, R63, R66, RZ ;  /* 0x000000423f3f7210 */ /* 0x000fca0007ffe0ff */
[----:B0-----:R-:W-:-:S06]  /*2fc0*/  IMAD.WIDE R38, R63, 0x4, R38 ;  /* 0x000000043f267825 */ /* 0x001fcc00078e0226 */
        /* <DEDUP_REMOVED lines=13> */
.L_x_448:
[----:B------:R-:W-:Y:S05]  /*30a0*/  BSYNC.RECONVERGENT B1 ;  /* 0x0000000000017941 */ /* 0x000fea0003800200 */
.L_x_447:
[----:B------:R-:W-:Y:S01]  /*30b0*/  LOP3.LUT P1, RZ, R29, 0xff, RZ, 0xc0, !PT ;  /* 0x000000ff1dff7812 */ /* 0x000fe2000782c0ff */
[----:B------:R-:W-:-:S12]  /*30c0*/  BSSY.RECONVERGENT B1, `(.L_x_458) ;  /* 0x00000f1000017945 */ /* 0x000fd80003800200 */
[----:B------:R-:W-:Y:S05]  /*30d0*/  @!P1 BRA `(.L_x_459) ;  /* 0x0000000000509947 */ /* 0x000fea0003800000 */
[----:B------:R-:W0:Y:S01]  /*30e0*/  LDC.64 R38, c[0x0][0x380] ;  /* 0x0000e000ff267b82 */ /* 0x000e220000000a00 */
[----:B------:R-:W-:-:S05]  /*30f0*/  IADD3 R29, PT, PT, -R2, UR6, RZ ;  /* 0x00000006021d7c10 */ /* 0x000fca000fffe1ff */
[----:B0-----:R-:W-:-:S06]  /*3100*/  IMAD.WIDE R38, R29, 0x4, R38 ;  /* 0x000000041d267825 */ /* 0x001fcc00078e0226 */
[----:B------:R-:W2:Y:S01]  /*3110*/  LDG.E.CONSTANT R38, desc[UR8][R38.64] ;  /* 0x0000000826267981 */ /* 0x000ea2000c1e9900 */
[----:B------:R-:W-:Y:S01]  /*3120*/  FFMA R66, R7, UR4, -R48 ;  /* 0x0000000407427c23 */ /* 0x000fe20008000830 */
[----:B------:R-:W-:-:S03]  /*3130*/  PLOP3.LUT P1, PT, PT, PT, PT, 0x80, 0x8 ;  /* 0x000000000008781c */ /* 0x000fc60003f2f070 */
[----:B------:R-:W-:-:S04]  /*3140*/  FADD R43, -R43, R66 ;  /* 0x000000422b2b7221 */ /* 0x000fc80000000100 */
[----:B------:R-:W-:-:S04]  /*3150*/  FADD R65, R46, R43 ;  /* 0x0000002b2e417221 */ /* 0x000fc80000000000 */
[----:B------:R-:W-:-:S04]  /*3160*/  FADD R46, -R46, R65 ;  /* 0x000000412e2e7221 */ /* 0x000fc80000000100 */
[----:B------:R-:W-:Y:S01]  /*3170*/  FADD R43, -R43, R46 ;  /* 0x0000002e2b2b7221 */ /* 0x000fe20000000100 */
[----:B------:R-:W-:Y:S01]  /*3180*/  MOV R46, R65 ;  /* 0x00000041002e7202 */ /* 0x000fe20000000f00 */
[----:B--2---:R-:W-:-:S04]  /*3190*/  FADD R29, -R38, UR4 ;  /* 0x00000004261d7e21 */ /* 0x004fc80008000100 */
[----:B------:R-:W-:-:S04]  /*31a0*/  FADD R29, -R44, R29 ;  /* 0x0000001d2c1d7221 */ /* 0x000fc80000000100 */
[----:B------:R-:W-:-:S04]  /*31b0*/  FADD R63, R48, R29 ;  /* 0x0000001d303f7221 */ /* 0x000fc80000000000 */
[----:B------:R-:W-:Y:S01]  /*31c0*/  FADD R44, -R48, R63 ;  /* 0x0000003f302c7221 */ /* 0x000fe20000000100 */
[----:B------:R-:W-:-:S03]  /*31d0*/  HFMA2 R48, -RZ, RZ, 0, 5.9604644775390625e-08 ;  /* 0x00000001ff307431 */ /* 0x000fc600000001ff */
[----:B------:R-:W-:Y:S02]  /*31e0*/  FADD R44, -R29, R44 ;  /* 0x0000002c1d2c7221 */ /* 0x000fe40000000100 */
[----:B------:R-:W-:Y:S02]  /*31f0*/  PRMT R29, R48, 0x7610, R29 ;  /* 0x00007610301d7816 */ /* 0x000fe4000000001d */
[----:B------:R-:W-:Y:S01]  /*3200*/  MOV R48, R63 ;  /* 0x0000003f00307202 */ /* 0x000fe20000000f00 */
[----:B------:R-:W-:Y:S06]  /*3210*/  BRA `(.L_x_460) ;  /* 0x0000000c006c7947 */ /* 0x000fec0003800000 */
.L_x_459:
[----:B------:R-:W-:Y:S02]  /*3220*/  ISETP.LE.AND P3, PT, R61, UR6, PT ;  /* 0x000000063d007c0c */ /* 0x000fe4000bf63270 */
[----:B------:R-:W-:Y:S02]  /*3230*/  PLOP3.LUT P1, PT, PT, PT, PT, 0x8, 0x80 ;  /* 0x000000000080781c */ /* 0x000fe40003f2e170 */
[----:B------:R-:W-:-:S09]  /*3240*/  PRMT R29, RZ, 0x7610, R29 ;  /* 0x00007610ff1d7816 */ /* 0x000fd2000000001d */
        /* <DEDUP_REMOVED lines=14> */
.L_x_464:
        /* <DEDUP_REMOVED lines=24> */
[----:B------:R-:W-:Y:S01]  /*34b0*/  FFMA R46, R39, R71, -R46 ;  /* 0x00000047272e7223 */ /* 0x000fe2000000082e */
[----:B------:R-:W-:Y:S02]  /*34c0*/  IADD3 R39, PT, PT, R66, 0x3, RZ ;  /* 0x0000000342277810 */ /* 0x000fe40007ffe0ff */
[----:B------:R-:W-:Y:S01]  /*34d0*/  FADD R44, R43, R48 ;  /* 0x000000302b2c7221 */ /* 0x000fe20000000000 */
[----:B------:R-:W-:-:S03]  /*34e0*/  FADD R38, R73, R46 ;  /* 0x0000002e49267221 */ /* 0x000fc60000000000 */
[----:B------:R-:W-:Y:S01]  /*34f0*/  FADD R43, -R43, R44 ;  /* 0x0000002c2b2b7221 */ /* 0x000fe20000000100 */
[----:B------:R-:W-:-:S03]  /*3500*/  FADD R73, -R73, R38 ;  /* 0x0000002649497221 */ /* 0x000fc60000000100 */
[----:B------:R-:W-:Y:S01]  /*3510*/  FADD R43, -R48, R43 ;  /* 0x0000002b302b7221 */ /* 0x000fe20000000100 */
[----:B------:R-:W-:Y:S01]  /*3520*/  FADD R73, -R46, R73 ;  /* 0x000000492e497221 */ /* 0x000fe20000000100 */
[----:B------:R-:W-:Y:S02]  /*3530*/  I2FP.F32.U32 R46, R39 ;  /* 0x00000027002e7245 */ /* 0x000fe40000201000 */
[----:B----4-:R-:W-:-:S03]  /*3540*/  FADD R71, -R43, R70 ;  /* 0x000000462b477221 */ /* 0x010fc60000000100 */
[----:B------:R-:W-:Y:S01]  /*3550*/  FFMA R73, R46, R70, -R73 ;  /* 0x000000462e497223 */ /* 0x000fe20000000849 */
[----:B------:R-:W-:Y:S01]  /*3560*/  FADD R39, R44, R71 ;  /* 0x000000472c277221 */ /* 0x000fe20000000000 */
[----:B------:R-:W-:Y:S02]  /*3570*/  IADD3 R46, PT, PT, R66, 0x4, RZ ;  /* 0x00000004422e7810 */ /* 0x000fe40007ffe0ff */
        /* <DEDUP_REMOVED lines=8> */
[----:B------:R-:W-:Y:S01]  /*3600*/  FADD R44, R39, R46 ;  /* 0x0000002e272c7221 */ /* 0x000fe20000000000 */
[----:B------:R-:W-:Y:S02]  /*3610*/  IADD3 R69, PT, PT, R66, 0x5, RZ ;  /* 0x0000000542457810 */ /* 0x000fe40007ffe0ff */
[----:B------:R-:W-:Y:S01]  /*3620*/  FADD R38, R43, R48 ;  /* 0x000000302b267221 */ /* 0x000fe20000000000 */
[----:B------:R-:W-:Y:S01]  /*3630*/  FADD R39, -R39, R44 ;  /* 0x0000002c27277221 */ /* 0x000fe20000000100 */
[----:B------:R-:W-:Y:S02]  /*3640*/  I2FP.F32.U32 R69, R69 ;  /* 0x0000004500457245 */ /* 0x000fe40000201000 */
[----:B------:R-:W-:Y:S01]  /*3650*/  FADD R43, -R43, R38 ;  /* 0x000000262b2b7221 */ /* 0x000fe20000000100 */
[----:B------:R-:W-:-:S03]  /*3660*/  FADD R46, -R46, R39 ;  /* 0x000000272e2e7221 */ /* 0x000fc60000000100 */
[----:B------:R-:W-:Y:S01]  /*3670*/  FADD R48, -R48, R43 ;  /* 0x0000002b30307221 */ /* 0x000fe20000000100 */
[----:B------:R-:W-:Y:S01]  /*3680*/  FADD R43, -R46, R67 ;  /* 0x000000432e2b7221 */ /* 0x000fe20000000100 */
[----:B------:R-:W-:Y:S02]  /*3690*/  IADD3 R46, PT, PT, R66, 0x6, RZ ;  /* 0x00000006422e7810 */ /* 0x000fe40007ffe0ff */
        /* <DEDUP_REMOVED lines=10> */
[----:B------:R-:W-:Y:S01]  /*3740*/  FADD R38, R67, R44 ;  /* 0x0000002c43267221 */ /* 0x000fe20000000000 */
[----:B------:R-:W-:Y:S02]  /*3750*/  IADD3 R29, PT, PT, R66, 0x7, RZ ;  /* 0x00000007421d7810 */ /* 0x000fe40007ffe0ff */
[----:B------:R-:W-:Y:S01]  /*3760*/  FADD R48, R39, R46 ;  /* 0x0000002e27307221 */ /* 0x000fe20000000000 */
[----:B------:R-:W-:Y:S01]  /*3770*/  FADD R67, -R67, R38 ;  /* 0x0000002643437221 */ /* 0x000fe20000000100 */
[----:B------:R-:W-:Y:S02]  /*3780*/  I2FP.F32.U32 R29, R29 ;  /* 0x0000001d001d7245 */ /* 0x000fe40000201000 */
[----:B------:R-:W-:Y:S01]  /*3790*/  FADD R39, -R39, R48 ;  /* 0x0000003027277221 */ /* 0x000fe20000000100 */
[----:B------:R-:W-:Y:S01]  /*37a0*/  FADD R44, -R44, R67 ;  /* 0x000000432c2c7221 */ /* 0x000fe20000000100 */
[----:B------:R-:W-:-:S02]  /*37b0*/  IADD3 R66, PT, PT, R66, 0x8, RZ ;  /* 0x0000000842427810 */ /* 0x000fc40007ffe0ff */
[----:B------:R-:W-:Y:S01]  /*37c0*/  FADD R46, -R46, R39 ;  /* 0x000000272e2e7221 */ /* 0x000fe20000000100 */
[----:B------:R-:W-:-:S03]  /*37d0*/  FADD R39, -R44, R65 ;  /* 0x000000412c277221 */ /* 0x000fc60000000100 */
        /* <DEDUP_REMOVED lines=8> */
[----:B------:R-:W-:Y:S01]  /*3860*/  FADD R44, -R39, R68 ;  /* 0x00000044272c7221 */ /* 0x000fe20000000100 */
[----:B------:R-:W-:Y:S02]  /*3870*/  LOP3.LUT R39, R2, 0x7ffffff8, RZ, 0xc0, !PT ;  /* 0x7ffffff802277812 */ /* 0x000fe400078ec0ff */
[----:B------:R-:W-:Y:S01]  /*3880*/  FFMA R38, R38, R68, -R65 ;  /* 0x0000004426267223 */ /* 0x000fe20000000841 */
[----:B------:R-:W-:Y:S01]  /*3890*/  FADD R48, R29, R44 ;  /* 0x0000002c1d307221 */ /* 0x000fe20000000000 */
[----:B------:R-:W-:-:S02]  /*38a0*/  ISETP.NE.AND P1, PT, R66, R39, PT ;  /* 0x000000274200720c */ /* 0x000fc40003f25270 */
[----:B------:R-:W-:Y:S01]  /*38b0*/  FADD R46, R43, R38 ;  /* 0x000000262b2e7221 */ /* 0x000fe20000000000 */
[----:B------:R-:W-:-:S03]  /*38c0*/  FADD R29, -R29, R48 ;  /* 0x000000301d1d7221 */ /* 0x000fc60000000100 */
[----:B------:R-:W-:Y:S01]  /*38d0*/  FADD R43, -R43, R46 ;  /* 0x0000002e2b2b7221 */ /* 0x000fe20000000100 */
[----:B------:R-:W-:-:S03]  /*38e0*/  FADD R44, -R44, R29 ;  /* 0x0000001d2c2c7221 */ /* 0x000fc60000000100 */
[----:B------:R-:W-:-:S03]  /*38f0*/  FADD R43, -R38, R43 ;  /* 0x0000002b262b7221 */ /* 0x000fc60000000100 */
[----:B------:R-:W-:Y:S05]  /*3900*/  @P1 BRA `(.L_x_464) ;  /* 0xfffffff800881947 */ /* 0x000fea000383ffff */
[----:B------:R-:W-:Y:S05]  /*3910*/  BSYNC.RECONVERGENT B3 ;  /* 0x0000000000037941 */ /* 0x000fea0003800200 */
.L_x_463:
[----:B------:R-:W-:-:S07]  /*3920*/  MOV R66, R39 ;  /* 0x0000002700427202 */ /* 0x000fce0000000f00 */
.L_x_462:
[----:B------:R-:W-:Y:S05]  /*3930*/  BSYNC.RECONVERGENT B2 ;  /* 0x0000000000027941 */ /* 0x000fea0003800200 */
.L_x_461:
[----:B------:R-:W-:Y:S01]  /*3940*/  ISETP.NE.AND P3, PT, R53, RZ, PT ;  /* 0x000000ff3500720c */ /* 0x000fe20003f65270 */
[----:B------:R-:W-:Y:S01]  /*3950*/  HFMA2 R29, -RZ, RZ, 0, 5.9604644775390625e-08 ;  /* 0x00000001ff1d7431 */ /* 0x000fe200000001ff */
[----:B------:R-:W-:-:S11]  /*3960*/  PLOP3.LUT P1, PT, PT, PT, PT, 0x80, 0x8 ;  /* 0x000000000008781c */ /* 0x000fd60003f2f070 */
[----:B------:R-:W-:Y:S05]  /*3970*/  @!P3 BRA `(.L_x_460) ;  /* 0x000000040094b947 */ /* 0x000fea0003800000 */
[----:B------:R-:W-:Y:S01]  /*3980*/  ISETP.GE.U32.AND P3, PT, R58, 0x3, PT ;  /* 0x000000033a00780c */ /* 0x000fe20003f66070 */
[----:B------:R-:W-:Y:S01]  /*3990*/  BSSY.RECONVERGENT B2, `(.L_x_465) ;  /* 0x0000032000027945 */ /* 0x000fe20003800200 */
[----:B------:R-:W-:-:S11]  /*39a0*/  ISETP.NE.AND P4, PT, R50, RZ, PT ;  /* 0x000000ff3200720c */ /* 0x000fd60003f85270 */
        /* <DEDUP_REMOVED lines=15> */
[----:B0-----:R-:W-:Y:S01]  /*3aa0*/  I2FP.F32.U32 R39, R44 ;  /* 0x0000002c00277245 */ /* 0x001fe20000201000 */
[----:B------:R-:W-:Y:S02]  /*3ab0*/  FADD R48, -R48, R69 ;  /* 0x0000004530307221 */ /* 0x000fe40000000100 */
[----:B------:R-:W-:Y:S02]  /*3ac0*/  FADD R46, -R46, R43 ;  /* 0x0000002b2e2e7221 */ /* 0x000fe40000000100 */
[----:B------:R-:W-:-:S02]  /*3ad0*/  FADD R48, -R73, R48 ;  /* 0x0000003049307221 */ /* 0x000fc40000000100 */
[----:B------:R-:W-:Y:S02]  /*3ae0*/  FADD R46, -R71, R46 ;  /* 0x0000002e472e7221 */ /* 0x000fe40000000100 */
[----:B---3--:R-:W-:Y:S02]  /*3af0*/  FADD R48, -R48, R67 ;  /* 0x0000004330307221 */ /* 0x008fe40000000100 */
[----:B------:R-:W-:Y:S01]  /*3b00*/  FFMA R46, R39, R67, -R46 ;  /* 0x00000043272e7223 */ /* 0x000fe2000000082e */
[----:B------:R-:W-:Y:S01]  /*3b10*/  IADD3 R39, PT, PT, R66, 0x3, RZ ;  /* 0x0000000342277810 */ /* 0x000fe20007ffe0ff */
[----:B------:R-:W-:Y:S02]  /*3b20*/  FADD R44, R69, R48 ;  /* 0x00000030452c7221 */ /* 0x000fe40000000000 */
[----:B------:R-:W-:Y:S01]  /*3b30*/  FADD R38, R43, R46 ;  /* 0x0000002e2b267221 */ /* 0x000fe20000000000 */
        /* <DEDUP_REMOVED lines=23> */
.L_x_466:
[----:B------:R-:W-:Y:S05]  /*3cb0*/  BSYNC.RECONVERGENT B2 ;  /* 0x0000000000027941 */ /* 0x000fea0003800200 */
.L_x_465:
[----:B------:R-:W-:Y:S05]  /*3cc0*/  @!P4 BRA `(.L_x_460) ;  /* 0x0000000000c0c947 */ /* 0x000fea0003800000 */
[----:B------:R-:W-:Y:S01]  /*3cd0*/  ISETP.NE.AND P3, PT, R50, 0x1, PT ;  /* 0x000000013200780c */ /* 0x000fe20003f65270 */
[----:B------:R-:W-:Y:S01]  /*3ce0*/  BSSY.RECONVERGENT B2, `(.L_x_467) ;  /* 0x000001d000027945 */ /* 0x000fe20003800200 */
[----:B------:R-:W-:-:S04]  /*3cf0*/  LOP3.LUT R38, R2, 0x1, RZ, 0xc0, !PT ;  /* 0x0000000102267812 */ /* 0x000fc800078ec0ff */
[----:B------:R-:W-:-:S07]  /*3d00*/  ISETP.NE.U32.AND P4, PT, R38, 0x1, PT ;  /* 0x000000012600780c */ /* 0x000fce0003f85070 */
[----:B------:R-:W-:Y:S06]  /*3d10*/  @!P3 BRA `(.L_x_468) ;  /* 0x000000000064b947 */ /* 0x000fec0003800000 */
        /* <DEDUP_REMOVED lines=11> */
[----:B------:R-:W-:Y:S02]  /*3dd0*/  FADD R43, R48, R65 ;  /* 0x00000041302b7221 */ /* 0x000fe40000000000 */
[----:B------:R-:W-:Y:S02]  /*3de0*/  FADD R69, R46, R67 ;  /* 0x000000432e457221 */ /* 0x000fe40000000000 */
[----:B------:R-:W-:Y:S02]  /*3df0*/  FADD R48, -R48, R43 ;  /* 0x0000002b30307221 */ /* 0x000fe40000000100 */
[----:B------:R-:W-:Y:S02]  /*3e00*/  FADD R46, -R46, R69 ;  /* 0x000000452e2e7221 */ /* 0x000fe40000000100 */
[----:B------:R-:W-:-:S02]  /*3e10*/  FADD R48, -R65, R48 ;  /* 0x0000003041307221 */ /* 0x000fc40000000100 */
[----:B------:R-:W-:Y:S02]  /*3e20*/  FADD R46, -R67, R46 ;  /* 0x0000002e432e7221 */ /* 0x000fe40000000100 */
[----:B---3--:R-:W-:Y:S02]  /*3e30*/  FADD R44, -R48, R71 ;  /* 0x00000047302c7221 */ /* 0x008fe40000000100 */
[----:B------:R-:W-:Y:S02]  /*3e40*/  FFMA R38, R39, R71, -R46 ;  /* 0x0000004727267223 */ /* 0x000fe4000000082e */
[----:B------:R-:W-:Y:S02]  /*3e50*/  FADD R48, R43, R44 ;  /* 0x0000002c2b307221 */ /* 0x000fe40000000000 */
[----:B------:R-:W-:Y:S02]  /*3e60*/  FADD R46, R69, R38 ;  /* 0x00000026452e7221 */ /* 0x000fe40000000000 */
[----:B------:R-:W-:-:S02]  /*3e70*/  FADD R43, -R43, R48 ;  /* 0x000000302b2b7221 */ /* 0x000fc40000000100 */
[----:B------:R-:W-:Y:S02]  /*3e80*/  FADD R69, -R69, R46 ;  /* 0x0000002e45457221 */ /* 0x000fe40000000100 */
[----:B------:R-:W-:Y:S02]  /*3e90*/  FADD R44, -R44, R43 ;  /* 0x0000002b2c2c7221 */ /* 0x000fe40000000100 */
[----:B------:R-:W-:-:S07]  /*3ea0*/  FADD R43, -R38, R69 ;  /* 0x00000045262b7221 */ /* 0x000fce0000000100 */
.L_x_468:
[----:B------:R-:W-:Y:S05]  /*3eb0*/  BSYNC.RECONVERGENT B2 ;  /* 0x0000000000027941 */ /* 0x000fea0003800200 */
.L_x_467:
[----:B------:R-:W-:Y:S05]  /*3ec0*/  @P4 BRA `(.L_x_460) ;  /* 0x0000000000404947 */ /* 0x000fea0003800000 */
        /* <DEDUP_REMOVED lines=16> */
.L_x_460:
[----:B------:R-:W-:Y:S05]  /*3fd0*/  BSYNC.RECONVERGENT B1 ;  /* 0x0000000000017941 */ /* 0x000fea0003800200 */
.L_x_458:
[----:B------:R-:W-:Y:S02]  /*3fe0*/  LOP3.LUT P3, RZ, R30, 0xff, RZ, 0xc0, !PT ;  /* 0x000000ff1eff7812 */ /* 0x000fe4000786c0ff */
[----:B------:R-:W-:Y:S02]  /*3ff0*/  MOV R38, 0x7fc00000 ;  /* 0x7fc0000000267802 */ /* 0x000fe40000000f00 */
[----:B------:R-:W-:-:S13]  /*4000*/  PLOP3.LUT P1, PT, P3, P1, PT, 0x2f, 0xf2 ;  /* 0x0000000000f2781c */ /* 0x000fda0001f22577 */
[----:B------:R-:W-:Y:S05]  /*4010*/  @P1 BRA `(.L_x_469) ;  /* 0x0000001c00a81947 */ /* 0x000fea0003800000 */
[----:B------:R-:W-:Y:S01]  /*4020*/  FADD R30, R47, R64 ;  /* 0x000000402f1e7221 */ /* 0x000fe20000000000 */
[----:B------:R-:W-:Y:S01]  /*4030*/  HFMA2 R63, -RZ, RZ, 0, 5.9604644775390625e-08 ;  /* 0x00000001ff3f7431 */ /* 0x000fe200000001ff */
[----:B------:R-:W-:Y:S01]  /*4040*/  MOV R65, 0x1 ;  /* 0x0000000100417802 */ /* 0x000fe20000000f00 */
[----:B------:R-:W-:Y:S01]  /*4050*/  FADD R39, R43, R46 ;  /* 0x0000002e2b277221 */ /* 0x000fe20000000000 */
[----:B------:R-:W-:-:S04]  /*4060*/  FMUL R29, R30, R17 ;  /* 0x000000111e1d7220 */ /* 0x000fc80000400000 */
[--C-:B------:R-:W-:Y:S01]  /*4070*/  FFMA R38, R30, R17, R29.reuse ;  /* 0x000000111e267223 */ /* 0x100fe2000000001d */
[----:B------:R-:W-:Y:S02]  /*4080*/  PRMT R29, R65, 0x7610, R29 ;  /* 0x00007610411d7816 */ /* 0x000fe4000000001d */
[----:B------:R-:W-:Y:S01]  /*4090*/  PRMT R30, R63, 0x7610, R30 ;  /* 0x000076103f1e7816 */ /* 0x000fe2000000001e */
[----:B------:R-:W-:Y:S01]  /*40a0*/  FFMA R38, R39, -R16, R38 ;  /* 0x8000001027267223 */ /* 0x000fe20000000026 */
[----:B------:R-:W-:Y:S06]  /*40b0*/  BRA `(.L_x_469) ;  /* 0x0000001c00807947 */ /* 0x000fec0003800000 */
.L_x_446:
[----:B------:R-:W-:Y:S01]  /*40c0*/  ISETP.GE.U32.AND P1, PT, R2, 0x2, PT ;  /* 0x000000020200780c */ /* 0x000fe20003f26070 */
[----:B------:R-:W-:-:S12]  /*40d0*/  BSSY.RECONVERGENT B3, `(.L_x_470) ;  /* 0x00000ea000037945 */ /* 0x000fd80003800200 */
[----:B------:R-:W-:Y:S05]  /*40e0*/  @!P1 BRA `(.L_x_471) ;  /* 0x0000000c00a09947 */ /* 0x000fea0003800000 */
[----:B------:R-:W-:-:S13]  /*40f0*/  LOP3.LUT P1, RZ, R24, 0xff, RZ, 0xc0, !PT ;  /* 0x000000ff18ff7812 */ /* 0x000fda000782c0ff */
[----:B------:R-:W-:Y:S05]  /*4100*/  @P1 BRA `(.L_x_472) ;  /* 0x0000000c00881947 */ /* 0x000fea0003800000 */
[----:B------:R-:W-:Y:S02]  /*4110*/  ISETP.LE.AND P1, PT, R60, UR6, PT ;  /* 0x000000063c007c0c */ /* 0x000fe4000bf23270 */
[----:B------:R-:W-:-:S11]  /*4120*/  PRMT R24, RZ, 0x7610, R24 ;  /* 0x00007610ff187816 */ /* 0x000fd60000000018 */
[----:B------:R-:W-:Y:S05]  /*4130*/  @!P1 BRA `(.L_x_471) ;  /* 0x0000000c008c9947 */ /* 0x000fea0003800000 */
[----:B------:R-:W-:Y:S01]  /*4140*/  MOV R63, UR6 ;  /* 0x00000006003f7c02 */ /* 0x000fe20008000f00 */
[----:B------:R-:W-:Y:S01]  /*4150*/  BSSY.RECONVERGENT B1, `(.L_x_473) ;  /* 0x00000cd000017945 */ /* 0x000fe20003800200 */
[----:B------:R-:W-:Y:S02]  /*4160*/  HFMA2 R38, -RZ, RZ, 0, 0 ;  /* 0x00000000ff267431 */ /* 0x000fe400000001ff */
[----:B------:R-:W-:-:S04]  /*4170*/  IADD3 R63, PT, PT, R63, 0x1, -R10 ;  /* 0x000000013f3f7810 */ /* 0x000fc80007ffe80a */
[----:B------:R-:W-:-:S13]  /*4180*/  ISETP.GT.AND P1, PT, R63, UR6, PT ;  /* 0x000000063f007c0c */ /* 0x000fda000bf24270 */
[----:B------:R-:W-:Y:S05]  /*4190*/  @P1 BRA `(.L_x_474) ;  /* 0x0000000c00201947 */ /* 0x000fea0003800000 */
[----:B------:R-:W-:Y:S01]  /*41a0*/  ISETP.GE.U32.AND P1, PT, R19, 0xf, PT ;  /* 0x0000000f1300780c */ /* 0x000fe20003f26070 */
[----:B------:R-:W-:Y:S01]  /*41b0*/  BSSY.RECONVERGENT B2, `(.L_x_475) ;  /* 0x000005c000027945 */ /* 0x000fe20003800200 */
[----:B------:R-:W-:Y:S02]  /*41c0*/  LOP3.LUT P3, RZ, R2, 0x1e, RZ, 0xc0, !PT ;  /* 0x0000001e02ff7812 */ /* 0x000fe4000786c0ff */
[----:B------:R-:W-:-:S09]  /*41d0*/  CS2R R38, SRZ ;  /* 0x0000000000267805 */ /* 0x000fd2000001ff00 */
[----:B------:R-:W-:Y:S05]  /*41e0*/  @!P1 BRA `(.L_x_476) ;  /* 0x0000000400609947 */ /* 0x000fea0003800000 */
[----:B------:R-:W-:Y:S01]  /*41f0*/  HFMA2 R38, -RZ, RZ, 0, 0 ;  /* 0x00000000ff267431 */ /* 0x000fe200000001ff */
[----:B------:R-:W-:-:S07]  /*4200*/  MOV R65, RZ ;  /* 0x000000ff00417202 */ /* 0x000fce0000000f00 */
.L_x_477:
[----:B------:R-:W0:Y:S02]  /*4210*/  LDC.64 R24, c[0x0][0x380] ;  /* 0x0000e000ff187b82 */ /* 0x000e240000000a00 */
[----:B0-----:R-:W-:-:S05]  /*4220*/  IMAD.WIDE R24, R63, 0x4, R24 ;  /* 0x000000043f187825 */ /* 0x001fca00078e0218 */
[----:B------:R-:W2:Y:S04]  /*4230*/  LDG.E.CONSTANT R71, desc[UR8][R24.64] ;  /* 0x0000000818477981 */ /* 0x000ea8000c1e9900 */
[----:B------:R-:W3:Y:S04]  /*4240*/  LDG.E.CONSTANT R76, desc[UR8][R24.64+0x4] ;  /* 0x00000408184c7981 */ /* 0x000ee8000c1e9900 */
[----:B------:R-:W4:Y:S04]  /*4250*/  LDG.E.CONSTANT R69, desc[UR8][R24.64+0x8] ;  /* 0x0000080818457981 */ /* 0x000f28000c1e9900 */
[----:B------:R-:W5:Y:S04]  /*4260*/  LDG.E.CONSTANT R70, desc[UR8][R24.64+0xc] ;  /* 0x00000c0818467981 */ /* 0x000f68000c1e9900 */
[----:B------:R-:W5:Y:S04]  /*4270*/  LDG.E.CONSTANT R68, desc[UR8][R24.64+0x10] ;  /* 0x0000100818447981 */ /* 0x000f68000c1e9900 */
[----:B------:R-:W5:Y:S04]  /*4280*/  LDG.E.CONSTANT R67, desc[UR8][R24.64+0x14] ;  /* 0x0000140818437981 */ /* 0x000f68000c1e9900 */
[----:B------:R-:W5:Y:S01]  /*4290*/  LDG.E.CONSTANT R66, desc[UR8][R24.64+0x18] ;  /* 0x0000180818427981 */ /* 0x000f62000c1e9900 */
        /* <DEDUP_REMOVED lines=9> */
[----:B------:R-:W-:-:S04]  /*4330*/  FADD R72, -R73, R72 ;  /* 0x0000004849487221 */ /* 0x000fc80000000100 */
[----:B----4-:R-:W-:Y:S02]  /*4340*/  FADD R74, -R72, R69 ;  /* 0x00000045484a7221 */ /* 0x010fe40000000100 */
[----:B------:R-:W4:Y:S02]  /*4350*/  LDG.E.CONSTANT R69, desc[UR8][R24.64+0x24] ;  /* 0x0000240818457981 */ /* 0x000f24000c1e9900 */
[----:B------:R-:W-:-:S04]  /*4360*/  FADD R72, R71, R74 ;  /* 0x0000004a47487221 */ /* 0x000fc80000000000 */
[----:B------:R-:W-:-:S04]  /*4370*/  FADD R71, -R71, R72 ;  /* 0x0000004847477221 */ /* 0x000fc80000000100 */
[----:B------:R-:W-:-:S04]  /*4380*/  FADD R71, -R74, R71 ;  /* 0x000000474a477221 */ /* 0x000fc80000000100 */
[----:B-----5:R-:W-:Y:S02]  /*4390*/  FADD R73, -R71, R70 ;  /* 0x0000004647497221 */ /* 0x020fe40000000100 */
[----:B------:R-:W5:Y:S02]  /*43a0*/  LDG.E.CONSTANT R70, desc[UR8][R24.64+0x28] ;  /* 0x0000280818467981 */ /* 0x000f64000c1e9900 */
[----:B------:R-:W-:-:S04]  /*43b0*/  FADD R71, R72, R73 ;  /* 0x0000004948477221 */ /* 0x000fc80000000000 */
[----:B------:R-:W-:-:S04]  /*43c0*/  FADD R72, -R72, R71 ;  /* 0x0000004748487221 */ /* 0x000fc80000000100 */
[----:B------:R-:W-:-:S04]  /*43d0*/  FADD R73, -R73, R72 ;  /* 0x0000004849497221 */ /* 0x000fc80000000100 */
[----:B------:R-:W-:Y:S02]  /*43e0*/  FADD R74, -R73, R68 ;  /* 0x00000044494a7221 */ /* 0x000fe40000000100 */
        /* <DEDUP_REMOVED lines=8> */
[----:B------:R-:W-:Y:S02]  /*4470*/  FADD R73, -R73, R72 ;  /* 0x0000004849497221 */ /* 0x000fe40000000100 */
[----:B------:R-:W5:Y:S02]  /*4480*/  LDG.E.CONSTANT R72, desc[UR8][R24.64+0x34] ;  /* 0x0000340818487981 */ /* 0x000f64000c1e9900 */
[----:B------:R-:W-:Y:S02]  /*4490*/  FADD R74, -R73, R66 ;  /* 0x00000042494a7221 */ /* 0x000fe40000000100 */
[----:B------:R-:W5:Y:S02]  /*44a0*/  LDG.E.CONSTANT R73, desc[UR8][R24.64+0x3c] ;  /* 0x00003c0818497981 */ /* 0x000f64000c1e9900 */
[----:B------:R-:W-:-:S04]  /*44b0*/  FADD R66, R71, R74 ;  /* 0x0000004a47427221 */ /* 0x000fc80000000000 */
[----:B------:R-:W-:-:S04]  /*44c0*/  FADD R71, -R71, R66 ;  /* 0x0000004247477221 */ /* 0x000fc80000000100 */
[----:B------:R-:W-:Y:S02]  /*44d0*/  FADD R75, -R74, R71 ;  /* 0x000000474a4b7221 */ /* 0x000fe40000000100 */
[----:B------:R0:W5:Y:S01]  /*44e0*/  LDG.E.CONSTANT R71, desc[UR8][R24.64+0x38] ;  /* 0x0000380818477981 */ /* 0x000162000c1e9900 */
[----:B------:R-:W-:-:S04]  /*44f0*/  IADD3 R65, PT, PT, R65, 0x10, RZ ;  /* 0x0000001041417810 */ /* 0x000fc80007ffe0ff */
[----:B------:R-:W-:Y:S02]  /*4500*/  ISETP.NE.AND P1, PT, R65, R54, PT ;  /* 0x000000364100720c */ /* 0x000fe40003f25270 */
        /* <DEDUP_REMOVED lines=38> */
.L_x_476:
[----:B------:R-:W-:Y:S05]  /*4770*/  BSYNC.RECONVERGENT B2 ;  /* 0x0000000000027941 */ /* 0x000fea0003800200 */
.L_x_475:
[----:B------:R-:W-:Y:S04]  /*4780*/  BSSY.RECONVERGENT B2, `(.L_x_478) ;  /* 0x0000068000027945 */ /* 0x000fe80003800200 */
[----:B------:R-:W-:Y:S05]  /*4790*/  @!P3 BRA `(.L_x_479) ;  /* 0x000000040098b947 */ /* 0x000fea0003800000 */
[----:B------:R-:W-:Y:S01]  /*47a0*/  LOP3.LUT R24, R10, 0xf, RZ, 0xc0, !PT ;  /* 0x0000000f0a187812 */ /* 0x000fe200078ec0ff */
[----:B------:R-:W-:Y:S01]  /*47b0*/  BSSY.RECONVERGENT B4, `(.L_x_480) ;  /* 0x0000030000047945 */ /* 0x000fe20003800200 */
[----:B------:R-:W-:Y:S02]  /*47c0*/  ISETP.NE.AND P3, PT, R51, RZ, PT ;  /* 0x000000ff3300720c */ /* 0x000fe40003f65270 */
[----:B------:R-:W-:-:S04]  /*47d0*/  IADD3 R24, PT, PT, R24, -0x1, RZ ;  /* 0xffffffff18187810 */ /* 0x000fc80007ffe0ff */
[----:B------:R-:W-:-:S13]  /*47e0*/  ISETP.GE.U32.AND P1, PT, R24, 0x7, PT ;  /* 0x000000071800780c */ /* 0x000fda0003f26070 */
[----:B------:R-:W-:Y:S05]  /*47f0*/  @!P1 BRA `(.L_x_481) ;  /* 0x0000000000ac9947 */ /* 0x000fea0003800000 */
        /* <DEDUP_REMOVED lines=43> */
.L_x_481:
[----:B------:R-:W-:Y:S05]  /*4ab0*/  BSYNC.RECONVERGENT B4 ;  /* 0x0000000000047941 */ /* 0x000fea0003800200 */
.L_x_480:
[----:B------:R-:W-:Y:S05]  /*4ac0*/  @!P3 BRA `(.L_x_479) ;  /* 0x0000000000ccb947 */ /* 0x000fea0003800000 */
[----:B------:R-:W-:Y:S01]  /*4ad0*/  ISETP.GE.U32.AND P3, PT, R57, 0x3, PT ;  /* 0x000000033900780c */ /* 0x000fe20003f66070 */
[----:B------:R-:W-:Y:S01]  /*4ae0*/  BSSY.RECONVERGENT B4, `(.L_x_482) ;  /* 0x000001a000047945 */ /* 0x000fe20003800200 */
[----:B------:R-:W-:-:S11]  /*4af0*/  ISETP.NE.AND P1, PT, R55, RZ, PT ;  /* 0x000000ff3700720c */ /* 0x000fd60003f25270 */
[----:B------:R-:W-:Y:S05]  /*4b00*/  @!P3 BRA `(.L_x_483) ;  /* 0x00000000005cb947 */ /* 0x000fea0003800000 */
[----:B------:R-:W0:Y:S02]  /*4b10*/  LDC.64 R24, c[0x0][0x380] ;  /* 0x0000e000ff187b82 */ /* 0x000e240000000a00 */
[----:B0-----:R-:W-:-:S05]  /*4b20*/  IMAD.WIDE R24, R63, 0x4, R24 ;  /* 0x000000043f187825 */ /* 0x001fca00078e0218 */
[----:B------:R-:W2:Y:S04]  /*4b30*/  LDG.E.CONSTANT R67, desc[UR8][R24.64] ;  /* 0x0000000818437981 */ /* 0x000ea8000c1e9900 */
[----:B------:R-:W3:Y:S04]  /*4b40*/  LDG.E.CONSTANT R68, desc[UR8][R24.64+0x4] ;  /* 0x0000040818447981 */ /* 0x000ee8000c1e9900 */
[----:B------:R-:W4:Y:S04]  /*4b50*/  LDG.E.CONSTANT R69, desc[UR8][R24.64+0x8] ;  /* 0x0000080818457981 */ /* 0x000f28000c1e9900 */
        /* <DEDUP_REMOVED lines=18> */
.L_x_483:
[----:B------:R-:W-:Y:S05]  /*4c80*/  BSYNC.RECONVERGENT B4 ;  /* 0x0000000000047941 */ /* 0x000fea0003800200 */
.L_x_482:
[----:B------:R-:W-:Y:S05]  /*4c90*/  @!P1 BRA `(.L_x_479) ;  /* 0x0000000000589947 */ /* 0x000fea0003800000 */
[----:B------:R-:W0:Y:S02]  /*4ca0*/  LDC.64 R24, c[0x0][0x380] ;  /* 0x0000e000ff187b82 */ /* 0x000e240000000a00 */
[----:B0-----:R-:W-:-:S05]  /*4cb0*/  IMAD.WIDE R24, R63, 0x4, R24 ;  /* 0x000000043f187825 */ /* 0x001fca00078e0218 */
[----:B------:R-:W2:Y:S01]  /*4cc0*/  LDG.E.CONSTANT R63, desc[UR8][R24.64] ;  /* 0x00000008183f7981 */ /* 0x000ea2000c1e9900 */
[----:B------:R-:W-:Y:S01]  /*4cd0*/  ISETP.NE.AND P1, PT, R55, 0x1, PT ;  /* 0x000000013700780c */ /* 0x000fe20003f25270 */
[----:B--2---:R-:W-:-:S04]  /*4ce0*/  FADD R38, -R38, R63 ;  /* 0x0000003f26267221 */ /* 0x004fc80000000100 */
[----:B------:R-:W-:-:S04]  /*4cf0*/  FADD R66, R39, R38 ;  /* 0x0000002627427221 */ /* 0x000fc80000000000 */
[----:B------:R-:W-:-:S04]  /*4d00*/  FADD R39, -R39, R66 ;  /* 0x0000004227277221 */ /* 0x000fc80000000100 */
[----:B------:R-:W-:Y:S01]  /*4d10*/  FADD R38, -R38, R39 ;  /* 0x0000002726267221 */ /* 0x000fe20000000100 */
[----:B------:R-:W-:Y:S01]  /*4d20*/  MOV R39, R66 ;  /* 0x0000004200277202 */ /* 0x000fe20000000f00 */
[----:B------:R-:W-:Y:S06]  /*4d30*/  @!P1 BRA `(.L_x_479) ;  /* 0x0000000000309947 */ /* 0x000fec0003800000 */
[----:B------:R-:W2:Y:S01]  /*4d40*/  LDG.E.CONSTANT R39, desc[UR8][R24.64+0x4] ;  /* 0x0000040818277981 */ /* 0x000ea2000c1e9900 */
[----:B------:R-:W-:-:S13]  /*4d50*/  ISETP.NE.AND P1, PT, R55, 0x2, PT ;  /* 0x000000023700780c */ /* 0x000fda0003f25270 */
        /* <DEDUP_REMOVED lines=10> */
.L_x_479:
[----:B------:R-:W-:Y:S05]  /*4e00*/  BSYNC.RECONVERGENT B2 ;  /* 0x0000000000027941 */ /* 0x000fea0003800200 */
.L_x_478:
[----:B------:R-:W-:-:S07]  /*4e10*/  FADD R38, R39, R38 ;  /* 0x0000002627267221 */ /* 0x000fce0000000000 */
.L_x_474:
[----:B------:R-:W-:Y:S05]  /*4e20*/  BSYNC.RECONVERGENT B1 ;  /* 0x0000000000017941 */ /* 0x000fea0003800200 */
.L_x_473:
        /* <DEDUP_REMOVED lines=11> */
[----:B------:R-:W-:Y:S05]  /*4ee0*/  CALL.REL.NOINC `($__internal_8_$__cuda_sm3x_div_rn_noftz_f32_slowpath) ;  /* 0x0000002800ec7944 */ /* 0x000fea0003c00000 */
[----:B------:R-:W-:-:S07]  /*4ef0*/  MOV R25, R67 ;  /* 0x0000004300197202 */ /* 0x000fce0000000f00 */
.L_x_485:
[----:B------:R-:W-:Y:S05]  /*4f00*/  BSYNC.RECONVERGENT B4 ;  /* 0x0000000000047941 */ /* 0x000fea0003800200 */
.L_x_484:
[----:B------:R-:W-:Y:S01]  /*4f10*/  HFMA2 R24, -RZ, RZ, 0, 5.9604644775390625e-08 ;  /* 0x00000001ff187431 */ /* 0x000fe200000001ff */
[----:B------:R-:W-:Y:S06]  /*4f20*/  BRA `(.L_x_471) ;  /* 0x0000000000107947 */ /* 0x000fec0003800000 */
.L_x_472:
[----:B------:R-:W-:Y:S01]  /*4f30*/  FADD R24, -R25, UR4 ;  /* 0x0000000419187e21 */ /* 0x000fe20008000100 */
[----:B------:R-:W-:-:S03]  /*4f40*/  MOV R38, 0x1 ;  /* 0x0000000100267802 */ /* 0x000fc60000000f00 */
[----:B------:R-:W-:Y:S01]  /*4f50*/  FFMA R25, R24, R14, R25 ;  /* 0x0000000e18197223 */ /* 0x000fe20000000019 */
[----:B------:R-:W-:-:S07]  /*4f60*/  PRMT R24, R38, 0x7610, R24 ;  /* 0x0000761026187816 */ /* 0x000fce0000000018 */
.L_x_471:
[----:B------:R-:W-:Y:S05]  /*4f70*/  BSYNC.RECONVERGENT B3 ;  /* 0x0000000000037941 */ /* 0x000fea0003800200 */
.L_x_470:
[----:B------:R-:W-:Y:S01]  /*4f80*/  LOP3.LUT P1, RZ, R22, 0xff, RZ, 0xc0, !PT ;  /* 0x000000ff16ff7812 */ /* 0x000fe2000782c0ff */
[----:B------:R-:W-:-:S12]  /*4f90*/  BSSY.RECONVERGENT B3, `(.L_x_486) ;  /* 0x00000ed000037945 */ /* 0x000fd80003800200 */
        /* <DEDUP_REMOVED lines=11> */
[C---:B------:R-:W-:Y:S01]  /*5050*/  IADD3 R20, PT, PT, R2.reuse, -0x1, RZ ;  /* 0xffffffff02147810 */ /* 0x040fe20007ffe0ff */
[----:B------:R-:W-:Y:S01]  /*5060*/  BSSY.RECONVERGENT B2, `(.L_x_491) ;  /* 0x0000060000027945 */ /* 0x000fe20003800200 */
[----:B------:R-:W-:Y:S02]  /*5070*/  LOP3.LUT R22, R2, 0xf, RZ, 0xc0, !PT ;  /* 0x0000000f02167812 */ /* 0x000fe400078ec0ff */
[----:B------:R-:W-:Y:S02]  /*5080*/  ISETP.GE.U32.AND P1, PT, R20, 0xf, PT ;  /* 0x0000000f1400780c */ /* 0x000fe40003f26070 */
[----:B------:R-:W-:Y:S02]  /*5090*/  ISETP.NE.AND P3, PT, R22, RZ, PT ;  /* 0x000000ff1600720c */ /* 0x000fe40003f65270 */
[----:B------:R-:W-:Y:S02]  /*50a0*/  MOV R20, RZ ;  /* 0x000000ff00147202 */ /* 0x000fe40000000f00 */
[----:B------:R-:W-:-:S07]  /*50b0*/  MOV R63, RZ ;  /* 0x000000ff003f7202 */ /* 0x000fce0000000f00 */
[----:B------:R-:W-:Y:S05]  /*50c0*/  @!P1 BRA `(.L_x_492) ;  /* 0x0000000400649947 */ /* 0x000fea0003800000 */
[----:B------:R-:W-:Y:S01]  /*50d0*/  HFMA2 R20, -RZ, RZ, 0, 0 ;  /* 0x00000000ff147431 */ /* 0x000fe200000001ff */
[----:B------:R-:W-:-:S07]  /*50e0*/  MOV R66, RZ ;  /* 0x000000ff00427202 */ /* 0x000fce0000000f00 */
.L_x_493:
[----:B------:R-:W0:Y:S02]  /*50f0*/  LDC.64 R38, c[0x0][0x380] ;  /* 0x0000e000ff267b82 */ /* 0x000e240000000a00 */
[----:B0-----:R-:W-:-:S05]  /*5100*/  IMAD.WIDE R38, R65, 0x4, R38 ;  /* 0x0000000441267825 */ /* 0x001fca00078e0226 */
[----:B------:R-:W2:Y:S04]  /*5110*/  LDG.E.CONSTANT R73, desc[UR8][R38.64] ;  /* 0x0000000826497981 */ /* 0x000ea8000c1e9900 */
[----:B------:R-:W3:Y:S04]  /*5120*/  LDG.E.CONSTANT R71, desc[UR8][R38.64+0x4] ;  /* 0x0000040826477981 */ /* 0x000ee8000c1e9900 */
[----:B------:R-:W4:Y:S04]  /*5130*/  LDG.E.CONSTANT R69, desc[UR8][R38.64+0x8] ;  /* 0x0000080826457981 */ /* 0x000f28000c1e9900 */
[----:B------:R-:W5:Y:S04]  /*5140*/  LDG.E.CONSTANT R70, desc[UR8][R38.64+0xc] ;  /* 0x00000c0826467981 */ /* 0x000f68000c1e9900 */
[----:B------:R-:W5:Y:S04]  /*5150*/  LDG.E.CONSTANT R68, desc[UR8][R38.64+0x10] ;  /* 0x0000100826447981 */ /* 0x000f68000c1e9900 */
[----:B------:R-:W5:Y:S01]  /*5160*/  LDG.E.CONSTANT R67, desc[UR8][R38.64+0x14] ;  /* 0x0000140826437981 */ /* 0x000f62000c1e9900 */
[----:B--2---:R-:W-:-:S03]  /*5170*/  FADD R74, R73, -R20 ;  /* 0x80000014494a7221 */ /* 0x004fc60000000000 */
[----:B------:R-:W2:Y:S01]  /*5180*/  LDG.E.CONSTANT R20, desc[UR8][R38.64+0x18] ;  /* 0x0000180826147981 */ /* 0x000ea2000c1e9900 */
[----:B------:R-:W-:-:S04]  /*5190*/  FADD R72, R74, R63 ;  /* 0x0000003f4a487221 */ /* 0x000fc80000000000 */
[----:B------:R-:W-:-:S04]  /*51a0*/  FADD R63, R72, -R63 ;  /* 0x8000003f483f7221 */ /* 0x000fc80000000000 */
[----:B------:R-:W-:Y:S02]  /*51b0*/  FADD R74, -R74, R63 ;  /* 0x0000003f4a4a7221 */ /* 0x000fe40000000100 */
[----:B------:R-:W2:Y:S02]  /*51c0*/  LDG.E.CONSTANT R63, desc[UR8][R38.64+0x1c] ;  /* 0x00001c08263f7981 */ /* 0x000ea4000c1e9900 */
[----:B---3--:R-:W-:-:S04]  /*51d0*/  FADD R73, -R74, R71 ;  /* 0x000000474a497221 */ /* 0x008fc80000000100 */
[----:B------:R-:W-:-:S04]  /*51e0*/  FADD R71, R72, R73 ;  /* 0x0000004948477221 */ /* 0x000fc80000000000 */
[----:B------:R-:W-:-:S04]  /*51f0*/  FADD R72, -R72, R71 ;  /* 0x0000004748487221 */ /* 0x000fc80000000100 */
[----:B------:R-:W-:-:S04]  /*5200*/  FADD R72, -R73, R72 ;  /* 0x0000004849487221 */ /* 0x000fc80000000100 */
[----:B----4-:R-:W-:Y:S02]  /*5210*/  FADD R74, -R72, R69 ;  /* 0x00000045484a7221 */ /* 0x010fe40000000100 */
[----:B------:R-:W3:Y:S02]  /*5220*/  LDG.E.CONSTANT R69, desc[UR8][R38.64+0x20] ;  /* 0x0000200826457981 */ /* 0x000ee4000c1e9900 */
[----:B------:R-:W-:-:S04]  /*5230*/  FADD R72, R71, R74 ;  /* 0x0000004a47487221 */ /* 0x000fc80000000000 */
[----:B------:R-:W-:-:S04]  /*5240*/  FADD R71, -R71, R72 ;  /* 0x0000004847477221 */ /* 0x000fc80000000100 */
[----:B------:R-:W-:-:S04]  /*5250*/  FADD R71, -R74, R71 ;  /* 0x000000474a477221 */ /* 0x000fc80000000100 */
[----:B-----5:R-:W-:Y:S02]  /*5260*/  FADD R73, -R71, R70 ;  /* 0x0000004647497221 */ /* 0x020fe40000000100 */
[----:B------:R-:W4:Y:S02]  /*5270*/  LDG.E.CONSTANT R70, desc[UR8][R38.64+0x24] ;  /* 0x0000240826467981 */ /* 0x000f24000c1e9900 */
        /* <DEDUP_REMOVED lines=13> */
[----:B--2---:R-:W-:Y:S02]  /*5350*/  FADD R74, -R73, R20 ;  /* 0x00000014494a7221 */ /* 0x004fe40000000100 */
[----:B------:R-:W2:Y:S02]  /*5360*/  LDG.E.CONSTANT R20, desc[UR8][R38.64+0x30] ;  /* 0x0000300826147981 */ /* 0x000ea4000c1e9900 */
[----:B------:R-:W-:-:S04]  /*5370*/  FADD R72, R71, R74 ;  /* 0x0000004a47487221 */ /* 0x000fc80000000000 */
[----:B------:R-:W-:-:S04]  /*5380*/  FADD R71, -R71, R72 ;  /* 0x0000004847477221 */ /* 0x000fc80000000100 */
[----:B------:R-:W-:Y:S02]  /*5390*/  FADD R74, -R74, R71 ;  /* 0x000000474a4a7221 */ /* 0x000fe40000000100 */
[----:B------:R-:W2:Y:S02]  /*53a0*/  LDG.E.CONSTANT R71, desc[UR8][R38.64+0x34] ;  /* 0x0000340826477981 */ /* 0x000ea4000c1e9900 */
[----:B------:R-:W-:-:S04]  /*53b0*/  FADD R73, -R74, R63 ;  /* 0x0000003f4a497221 */ /* 0x000fc80000000100 */
[----:B------:R-:W-:-:S04]  /*53c0*/  FADD R63, R72, R73 ;  /* 0x00000049483f7221 */ /* 0x000fc80000000000 */
[----:B------:R-:W-:-:S04]  /*53d0*/  FADD R72, -R72, R63 ;  /* 0x0000003f48487221 */ /* 0x000fc80000000100 */
[----:B------:R-:W-:Y:S02]  /*53e0*/  FADD R74, -R73, R72 ;  /* 0x00000048494a7221 */ /* 0x000fe40000000100 */
[----:B------:R-:W2:Y:S04]  /*53f0*/  LDG.E.CONSTANT R72, desc[UR8][R38.64+0x38] ;  /* 0x0000380826487981 */ /* 0x000ea8000c1e9900 */
[----:B------:R0:W2:Y:S01]  /*5400*/  LDG.E.CONSTANT R73, desc[UR8][R38.64+0x3c] ;  /* 0x00003c0826497981 */ /* 0x0000a2000c1e9900 */
        /* <DEDUP_REMOVED lines=13> */
[----:B0-----:R-:W-:-:S04]  /*54e0*/  FADD R39, R70, R67 ;  /* 0x0000004346277221 */ /* 0x001fc80000000000 */
[----:B------:R-:W-:-:S04]  /*54f0*/  FADD R70, -R70, R39 ;  /* 0x0000002746467221 */ /* 0x000fc80000000100 */
[----:B------:R-:W-:Y:S01]  /*5500*/  FADD R67, -R67, R70 ;  /* 0x0000004643437221 */ /* 0x000fe20000000100 */
[----:B------:R-:W-:Y:S02]  /*5510*/  IADD3 R66, PT, PT, R66, 0x10, RZ ;  /* 0x0000001042427810 */ /* 0x000fe40007ffe0ff */
[----:B------:R-:W-:Y:S01]  /*5520*/  IADD3 R65, PT, PT, R65, 0x10, RZ ;  /* 0x0000001041417810 */ /* 0x000fe20007ffe0ff */
        /* <DEDUP_REMOVED lines=12> */
[----:B------:R-:W-:-:S04]  /*55f0*/  LOP3.LUT R39, R2, 0x7ffffff0, RZ, 0xc0, !PT ;  /* 0x7ffffff002277812 */ /* 0x000fc800078ec0ff */
[----:B------:R-:W-:Y:S01]  /*5600*/  ISETP.NE.AND P1, PT, R66, R39, PT ;  /* 0x000000274200720c */ /* 0x000fe20003f25270 */
[----:B------:R-:W-:-:S04]  /*5610*/  FADD R73, -R72, R73 ;  /* 0x0000004948497221 */ /* 0x000fc80000000100 */
[----:B------:R-:W-:-:S04]  /*5620*/  FADD R63, R20, R73 ;  /* 0x00000049143f7221 */ /* 0x000fc80000000000 */
[----:B------:R-:W-:-:S04]  /*5630*/  FADD R20, -R20, R63 ;  /* 0x0000003f14147221 */ /* 0x000fc80000000100 */
[----:B------:R-:W-:Y:S01]  /*5640*/  FADD R20, -R73, R20 ;  /* 0x0000001449147221 */ /* 0x000fe20000000100 */
[----:B------:R-:W-:Y:S06]  /*5650*/  @P1 BRA `(.L_x_493) ;  /* 0xfffffff800a41947 */ /* 0x000fec000383ffff */
.L_x_492:
[----:B------:R-:W-:Y:S05]  /*5660*/  BSYNC.RECONVERGENT B2 ;  /* 0x0000000000027941 */ /* 0x000fea0003800200 */
.L_x_491:
[----:B------:R-:W-:Y:S04]  /*5670*/  BSSY.RECONVERGENT B2, `(.L_x_494) ;  /* 0x0000067000027945 */ /* 0x000fe80003800200 */
[----:B------:R-:W-:Y:S05]  /*5680*/  @!P3 BRA `(.L_x_495) ;  /* 0x000000040094b947 */ /* 0x000fea0003800000 */
[----:B------:R-:W-:Y:S01]  /*5690*/  IADD3 R22, PT, PT, R22, -0x1, RZ ;  /* 0xffffffff16167810 */ /* 0x000fe20007ffe0ff */
[----:B------:R-:W-:Y:S01]  /*56a0*/  BSSY.RECONVERGENT B4, `(.L_x_496) ;  /* 0x000002f000047945 */ /* 0x000fe20003800200 */
[----:B------:R-:W-:Y:S02]  /*56b0*/  ISETP.NE.AND P3, PT, R53, RZ, PT ;  /* 0x000000ff3500720c */ /* 0x000fe40003f65270 */
        /* <DEDUP_REMOVED lines=45> */
.L_x_497:
[----:B------:R-:W-:Y:S05]  /*5990*/  BSYNC.RECONVERGENT B4 ;  /* 0x0000000000047941 */ /* 0x000fea0003800200 */
.L_x_496:
        /* <DEDUP_REMOVED lines=28> */
.L_x_499:
[----:B------:R-:W-:Y:S05]  /*5b60*/  BSYNC.RECONVERGENT B4 ;  /* 0x0000000000047941 */ /* 0x000fea0003800200 */
.L_x_498:
        /* <DEDUP_REMOVED lines=23> */
.L_x_495:
[----:B------:R-:W-:Y:S05]  /*5ce0*/  BSYNC.RECONVERGENT B2 ;  /* 0x0000000000027941 */ /* 0x000fea0003800200 */
.L_x_494:
[----:B------:R-:W-:-:S07]  /*5cf0*/  FADD R38, R63, R20 ;  /* 0x000000143f267221 */ /* 0x000fce0000000000 */
.L_x_490:
[----:B------:R-:W-:Y:S05]  /*5d00*/  BSYNC.RECONVERGENT B1 ;  /* 0x0000000000017941 */ /* 0x000fea0003800200 */
.L_x_489:
        /* <DEDUP_REMOVED lines=13> */
.L_x_501:
[----:B------:R-:W-:Y:S05]  /*5de0*/  BSYNC.RECONVERGENT B4 ;  /* 0x0000000000047941 */ /* 0x000fea0003800200 */
.L_x_500:
[----:B------:R-:W-:Y:S01]  /*5df0*/  HFMA2 R22, -RZ, RZ, 0, 5.9604644775390625e-08 ;  /* 0x00000001ff167431 */ /* 0x000fe200000001ff */
[----:B------:R-:W-:Y:S01]  /*5e00*/  PLOP3.LUT P1, PT, PT, PT, PT, 0x80, 0x8 ;  /* 0x000000000008781c */ /* 0x000fe20003f2f070 */
[----:B------:R-:W-:-:S12]  /*5e10*/  BRA `(.L_x_488) ;  /* 0x0000000000107947 */ /* 0x000fd80003800000 */
.L_x_487:
[----:B------:R-:W-:Y:S01]  /*5e20*/  FADD R39, -R20, UR4 ;  /* 0x0000000414277e21 */ /* 0x000fe20008000100 */
[----:B------:R-:W-:Y:S01]  /*5e30*/  HFMA2 R22, -RZ, RZ, 0, 5.9604644775390625e-08 ;  /* 0x00000001ff167431 */ /* 0x000fe200000001ff */
[----:B------:R-:W-:Y:S02]  /*5e40*/  PLOP3.LUT P1, PT, PT, PT, PT, 0x80, 0x8 ;  /* 0x000000000008781c */ /* 0x000fe40003f2f070 */
[----:B------:R-:W-:-:S11]  /*5e50*/  FFMA R20, R39, R15, R20 ;  /* 0x0000000f27147223 */ /* 0x000fd60000000014 */
.L_x_488:
[----:B------:R-:W-:Y:S05]  /*5e60*/  BSYNC.RECONVERGENT B3 ;  /* 0x0000000000037941 */ /* 0x000fea0003800200 */
.L_x_486:
[----:B------:R-:W-:Y:S01]  /*5e70*/  FADD R39, R25, R25 ;  /* 0x0000001919277221 */ /* 0x000fe20000000000 */
[----:B------:R-:W-:-:S03]  /*5e80*/  LOP3.LUT P3, RZ, R24, 0xff, RZ, 0xc0, !PT ;  /* 0x000000ff18ff7812 */ /* 0x000fc6000786c0ff */
[----:B------:R-:W-:-:S05]  /*5e90*/  FADD R39, -R20, R39 ;  /* 0x0000002714277221 */ /* 0x000fca0000000100 */
[----:B------:R-:W-:-:S04]  /*5ea0*/  FSEL R39, R39, +QNAN , P1 ;  /* 0x7fc0000027277808 */ /* 0x000fc80000800000 */
[----:B------:R-:W-:-:S07]  /*5eb0*/  FSEL R38, R39, +QNAN , P3 ;  /* 0x7fc0000027267808 */ /* 0x000fce0001800000 */
.L_x_469:
[----:B------:R-:W-:Y:S05]  /*5ec0*/  BSYNC.RECONVERGENT B0 ;  /* 0x0000000000007941 */ /* 0x000fea0003800200 */
.L_x_445:
[----:B------:R-:W-:Y:S01]  /*5ed0*/  FSETP.NAN.AND P1, PT, |R38|, |R38|, PT ;  /* 0x400000262600720b */ /* 0x000fe20003f28200 */
[----:B------:R-:W-:Y:S01]  /*5ee0*/  BSSY.RECONVERGENT B0, `(.L_x_502) ;  /* 0x0000117000007945 */ /* 0x000fe20003800200 */
[----:B------:R-:W-:-:S11]  /*5ef0*/  MOV R63, R27 ;  /* 0x0000001b003f7202 */ /* 0x000fd60000000f00 */
[----:B------:R-:W-:Y:S05]  /*5f00*/  @P1 BRA `(.L_x_503) ;  /* 0x0000001000501947 */ /* 0x000fea0003800000 */
[----:B------:R-:W-:-:S13]  /*5f10*/  ISETP.GE.AND P1, PT, R28, R9, PT ;  /* 0x000000091c00720c */ /* 0x000fda0003f26270 */
[----:B------:R-:W-:Y:S05]  /*5f20*/  @P1 BRA `(.L_x_504) ;  /* 0x0000000c00cc1947 */ /* 0x000fea0003800000 */
[C---:B------:R-:W-:Y:S01]  /*5f30*/  LEA R39, R28.reuse, R4, 0x2 ;  /* 0x000000041c277211 */ /* 0x040fe200078e10ff */
[----:B------:R-:W-:Y:S01]  /*5f40*/  FADD R41, -R41, R38 ;  /* 0x0000002629297221 */ /* 0x000fe20000000100 */
[----:B------:R-:W-:Y:S02]  /*5f50*/  IADD3 R28, PT, PT, R28, 0x1, RZ ;  /* 0x000000011c1c7810 */ /* 0x000fe40007ffe0ff */
[----:B------:R-:W-:Y:S01]  /*5f60*/  MOV R63, R27 ;  /* 0x0000001b003f7202 */ /* 0x000fe20000000f00 */
[----:B------:R0:W-:Y:S01]  /*5f70*/  STS [R39], R38 ;  /* 0x0000002627007388 */ /* 0x0001e20000000800 */
[----:B------:R-:W-:Y:S01]  /*5f80*/  ISETP.NE.AND P1, PT, R28, R9, PT ;  /* 0x000000091c00720c */ /* 0x000fe20003f25270 */
[----:B------:R-:W-:-:S04]  /*5f90*/  FADD R65, R42, R41 ;  /* 0x000000292a417221 */ /* 0x000fc80000000000 */
[----:B------:R-:W-:-:S04]  /*5fa0*/  FADD R42, -R42, R65 ;  /* 0x000000412a2a7221 */ /* 0x000fc80000000100 */
[----:B------:R-:W-:Y:S01]  /*5fb0*/  FADD R41, -R41, R42 ;  /* 0x0000002a29297221 */ /* 0x000fe20000000100 */
[----:B------:R-:W-:-:S03]  /*5fc0*/  MOV R42, R65 ;  /* 0x00000041002a7202 */ /* 0x000fc60000000f00 */
[----:B0-----:R-:W-:Y:S05]  /*5fd0*/  @P1 BRA `(.L_x_503) ;  /* 0x00000010001c1947 */ /* 0x001fea0003800000 */
[----:B------:R-:W-:Y:S05]  /*5fe0*/  @P2 BRA `(.L_x_505) ;  /* 0x0000000c004c2947 */ /* 0x000fea0003800000 */
[----:B------:R-:W-:Y:S01]  /*5ff0*/  ISETP.GE.AND P1, PT, R8, 0x8, PT ;  /* 0x000000080800780c */ /* 0x000fe20003f26270 */
[----:B------:R-:W-:Y:S01]  /*6000*/  BSSY.RECONVERGENT B1, `(.L_x_506) ;  /* 0x0000066000017945 */ /* 0x000fe20003800200 */
[----:B------:R-:W-:Y:S01]  /*6010*/  HFMA2 R34, -RZ, RZ, 0, 0 ;  /* 0x00000000ff227431 */ /* 0x000fe200000001ff */
[----:B------:R-:W-:Y:S01]  /*6020*/  MOV R28, RZ ;  /* 0x000000ff001c7202 */ /* 0x000fe20000000f00 */
[----:B------:R-:W-:Y:S01]  /*6030*/  HFMA2 R40, -RZ, RZ, 0, 0 ;  /* 0x00000000ff287431 */ /* 0x000fe200000001ff */
[----:B------:R-:W-:-:S08]  /*6040*/  CS2R R36, SRZ ;  /* 0x0000000000247805 */ /* 0x000fd0000001ff00 */
[----:B------:R-:W-:Y:S05]  /*6050*/  @!P1 BRA `(.L_x_507) ;  /* 0x0000000400809947 */ /* 0x000fea0003800000 */
[----:B------:R-:W-:Y:S01]  /*6060*/  BSSY.RECONVERGENT B2, `(.L_x_507) ;  /* 0x000005f000027945 */ /* 0x000fe20003800200 */
[----:B------:R-:W-:Y:S02]  /*6070*/  MOV R34, RZ ;  /* 0x000000ff00227202 */ /* 0x000fe40000000f00 */
[----:B------:R-:W-:Y:S02]  /*6080*/  MOV R23, RZ ;  /* 0x000000ff00177202 */ /* 0x000fe40000000f00 */
[----:B------:R-:W-:-:S07]  /*6090*/  LOP3.LUT R28, R9, 0x7ffffff8, RZ, 0xc0, !PT ;  /* 0x7ffffff8091c7812 */ /* 0x000fce00078ec0ff */
.L_x_508:
[C---:B------:R-:W-:Y:S02]  /*60a0*/  LEA R38, R23.reuse, R4, 0x2 ;  /* 0x0000000417267211 */ /* 0x040fe400078e10ff */
[C---:B------:R-:W-:Y:S02]  /*60b0*/  IADD3 R63, PT, PT, R23.reuse, 0x1, RZ ;  /* 0x00000001173f7810 */ /* 0x040fe40007ffe0ff */
[----:B------:R-:W-:Y:S01]  /*60c0*/  IADD3 R68, PT, PT, R23, 0x5, RZ ;  /* 0x0000000517447810 */ /* 0x000fe20007ffe0ff */
[----:B------:R-:W0:Y:S01]  /*60d0*/  LDS R67, [R38] ;  /* 0x0000000026437984 */ /* 0x000e220000000800 */
[----:B------:R-:W-:-:S03]  /*60e0*/  I2FP.F32.U32 R63, R63 ;  /* 0x0000003f003f7245 */ /* 0x000fc60000201000 */
[----:B------:R-:W1:Y:S04]  /*60f0*/  LDS R42, [R38+0x4] ;  /* 0x00000400262a7984 */ /* 0x000e680000000800 */
[----:B------:R-:W2:Y:S01]  /*6100*/  LDS R39, [R38+0x8] ;  /* 0x0000080026277984 */ /* 0x000ea20000000800 */
[----:B0-----:R-:W-:Y:S01]  /*6110*/  FADD R69, R67, -R36 ;  /* 0x8000002443457221 */ /* 0x001fe20000000000 */
[----:B------:R-:W-:Y:S01]  /*6120*/  FFMA R66, R63, R67, -R34 ;  /* 0x000000433f427223 */ /* 0x000fe20000000822 */
[----:B------:R-:W-:Y:S01]  /*6130*/  IADD3 R67, PT, PT, R23, 0x2, RZ ;  /* 0x0000000217437810 */ /* 0x000fe20007ffe0ff */
[----:B------:R-:W0:Y:S01]  /*6140*/  LDS R34, [R38+0xc] ;  /* 0x00000c0026227984 */ /* 0x000e220000000800 */
[----:B------:R-:W-:Y:S01]  /*6150*/  FADD R63, R69, R40 ;  /* 0x00000028453f7221 */ /* 0x000fe20000000000 */
[----:B------:R-:W-:-:S03]  /*6160*/  FADD R36, R66, R37 ;  /* 0x0000002542247221 */ /* 0x000fc60000000000 */
[----:B------:R-:W-:Y:S01]  /*6170*/  FADD R40, R63, -R40 ;  /* 0x800000283f287221 */ /* 0x000fe20000000000 */
[----:B------:R-:W-:-:S03]  /*6180*/  FADD R37, R36, -R37 ;  /* 0x8000002524257221 */ /* 0x000fc60000000000 */
[----:B------:R-:W-:Y:S01]  /*6190*/  FADD R69, -R69, R40 ;  /* 0x0000002845457221 */ /* 0x000fe20000000100 */
[----:B------:R-:W-:Y:S01]  /*61a0*/  I2FP.F32.U32 R40, R67 ;  /* 0x0000004300287245 */ /* 0x000fe20000201000 */
[----:B------:R-:W-:Y:S02]  /*61b0*/  FADD R37, -R66, R37 ;  /* 0x0000002542257221 */ /* 0x000fe40000000100 */
[----:B-1----:R-:W-:Y:S02]  /*61c0*/  FADD R66, -R69, R42 ;  /* 0x0000002a45427221 */ /* 0x002fe40000000100 */
[----:B------:R-:W-:Y:S01]  /*61d0*/  FFMA R69, R40, R42, -R37 ;  /* 0x0000002a28457223 */ /* 0x000fe20000000825 */
[----:B------:R-:W-:Y:S01]  /*61e0*/  IADD3 R42, PT, PT, R23, 0x3, RZ ;  /* 0x00000003172a7810 */ /* 0x000fe20007ffe0ff */
[----:B------:R-:W-:Y:S01]  /*61f0*/  FADD R40, R63, R66 ;  /* 0x000000423f287221 */ /* 0x000fe20000000000 */
[----:B------:R-:W1:Y:S01]  /*6200*/  LDS R37, [R38+0x10] ;  /* 0x0000100026257984 */ /* 0x000e620000000800 */
[----:B------:R-:W-:-:S02]  /*6210*/  FADD R67, R36, R69 ;  /* 0x0000004524437221 */ /* 0x000fc40000000000 */
[----:B------:R-:W-:Y:S02]  /*6220*/  FADD R63, -R63, R40 ;  /* 0x000000283f3f7221 */ /* 0x000fe40000000100 */
[----:B------:R-:W-:Y:S02]  /*6230*/  FADD R36, -R36, R67 ;  /* 0x0000004324247221 */ /* 0x000fe40000000100 */
[----:B------:R-:W-:Y:S01]  /*6240*/  FADD R66, -R66, R63 ;  /* 0x0000003f42427221 */ /* 0x000fe20000000100 */
[----:B------:R-:W-:Y:S01]  /*6250*/  I2FP.F32.U32 R63, R42 ;  /* 0x0000002a003f7245 */ /* 0x000fe20000201000 */
[----:B------:R-:W-:Y:S02]  /*6260*/  FADD R36, -R69, R36 ;  /* 0x0000002445247221 */ /* 0x000fe40000000100 */
[----:B--2---:R-:W-:Y:S02]  /*6270*/  FADD R69, -R66, R39 ;  /* 0x0000002742457221 */ /* 0x004fe40000000100 */
[----:B------:R-:W-:Y:S01]  /*6280*/  FFMA R66, R63, R39, -R36 ;  /* 0x000000273f427223 */ /* 0x000fe20000000824 */
[----:B------:R-:W-:Y:S01]  /*6290*/  IADD3 R63, PT, PT, R23, 0x4, RZ ;  /* 0x00000004173f7810 */ /* 0x000fe20007ffe0ff */
[----:B------:R-:W-:Y:S01]  /*62a0*/  FADD R39, R40, R69 ;  /* 0x0000004528277221 */ /* 0x000fe20000000000 */
[----:B------:R-:W2:Y:S01]  /*62b0*/  LDS R36, [R38+0x14] ;  /* 0x0000140026247984 */ /* 0x000ea20000000800 */
[----:B------:R-:W-:-:S02]  /*62c0*/  FADD R42, R67, R66 ;  /* 0x00000042432a7221 */ /* 0x000fc40000000000 */
[----:B------:R-:W-:Y:S02]  /*62d0*/  FADD R40, -R40, R39 ;  /* 0x0000002728287221 */ /* 0x000fe40000000100 */
[----:B------:R-:W-:Y:S02]  /*62e0*/  FADD R67, -R67, R42 ;  /* 0x0000002a43437221 */ /* 0x000fe40000000100 */
[----:B------:R-:W-:Y:S01]  /*62f0*/  FADD R69, -R69, R40 ;  /* 0x0000002845457221 */ /* 0x000fe20000000100 */
[----:B------:R-:W-:Y:S01]  /*6300*/  I2FP.F32.U32 R40, R63 ;  /* 0x0000003f00287245 */ /* 0x000fe20000201000 */
[----:B------:R-:W-:Y:S02]  /*6310*/  FADD R67, -R66, R67 ;  /* 0x0000004342437221 */ /* 0x000fe40000000100 */
        /* <DEDUP_REMOVED lines=9> */
[----:B------:R-:W-:Y:S01]  /*63b0*/  I2FP.F32.U32 R39, R68 ;  /* 0x0000004400277245 */ /* 0x000fe20000201000 */
[----:B------:R-:W-:-:S02]  /*63c0*/  FADD R42, -R67, R42 ;  /* 0x0000002a432a7221 */ /* 0x000fc40000000100 */
[----:B-1----:R-:W-:Y:S02]  /*63d0*/  FADD R67, -R66, R37 ;  /* 0x0000002542437221 */ /* 0x002fe40000000100 */
[----:B------:R-:W-:Y:S01]  /*63e0*/  FFMA R66, R39, R37, -R42 ;  /* 0x0000002527427223 */ /* 0x000fe2000000082a */
[----:B------:R-:W-:Y:S01]  /*63f0*/  IADD3 R39, PT, PT, R23, 0x6, RZ ;  /* 0x0000000617277810 */ /* 0x000fe20007ffe0ff */
[C---:B------:R-:W-:Y:S02]  /*6400*/  FADD R37, R40.reuse, R67 ;  /* 0x0000004328257221 */ /* 0x040fe40000000000 */
[C---:B------:R-:W-:Y:S02]  /*6410*/  FADD R42, R63.reuse, R66 ;  /* 0x000000423f2a7221 */ /* 0x040fe40000000000 */
[----:B------:R-:W-:Y:S02]  /*6420*/  FADD R40, -R40, R37 ;  /* 0x0000002528287221 */ /* 0x000fe40000000100 */
[----:B------:R-:W-:-:S02]  /*6430*/  FADD R63, -R63, R42 ;  /* 0x0000002a3f3f7221 */ /* 0x000fc40000000100 */
[----:B------:R-:W-:Y:S01]  /*6440*/  FADD R67, -R67, R40 ;  /* 0x0000002843437221 */ /* 0x000fe20000000100 */
[----:B------:R-:W-:Y:S01]  /*6450*/  I2FP.F32.U32 R40, R39 ;  /* 0x0000002700287245 */ /* 0x000fe20000201000 */
[----:B------:R-:W-:Y:S02]  /*6460*/  FADD R63, -R66, R63 ;  /* 0x0000003f423f7221 */ /* 0x000fe40000000100 */
[----:B--2---:R-:W-:Y:S02]  /*6470*/  FADD R66, -R67, R36 ;  /* 0x0000002443427221 */ /* 0x004fe40000000100 */
[----:B------:R-:W-:Y:S01]  /*6480*/  FFMA R63, R40, R36, -R63 ;  /* 0x00000024283f7223 */ /* 0x000fe2000000083f */
[----:B------:R-:W-:Y:S01]  /*6490*/  IADD3 R40, PT, PT, R23, 0x7, RZ ;  /* 0x0000000717287810 */ /* 0x000fe20007ffe0ff */
[----:B------:R-:W-:Y:S01]  /*64a0*/  FADD R36, R37, R66 ;  /* 0x0000004225247221 */ /* 0x000fe20000000000 */
[----:B------:R-:W-:Y:S01]  /*64b0*/  IADD3 R23, PT, PT, R23, 0x8, RZ ;  /* 0x0000000817177810 */ /* 0x000fe20007ffe0ff */
[C---:B------:R-:W-:Y:S01]  /*64c0*/  FADD R39, R42.reuse, R63 ;  /* 0x0000003f2a277221 */ /* 0x040fe20000000000 */
[----:B------:R-:W-:Y:S01]  /*64d0*/  I2FP.F32.U32 R40, R40 ;  /* 0x0000002800287245 */ /* 0x000fe20000201000 */
[----:B------:R-:W-:Y:S01]  /*64e0*/  FADD R37, -R37, R36 ;  /* 0x0000002425257221 */ /* 0x000fe20000000100 */
[----:B------:R-:W-:Y:S01]  /*64f0*/  ISETP.NE.AND P1, PT, R23, R28, PT ;  /* 0x0000001c1700720c */ /* 0x000fe20003f25270 */
[----:B------:R-:W-:-:S02]  /*6500*/  FADD R42, -R42, R39 ;  /* 0x000000272a2a7221 */ /* 0x000fc40000000100 */
[----:B------:R-:W-:Y:S02]  /*6510*/  FADD R37, -R66, R37 ;  /* 0x0000002542257221 */ /* 0x000fe40000000100 */
[----:B------:R-:W-:Y:S02]  /*6520*/  FADD R63, -R63, R42 ;  /* 0x0000002a3f3f7221 */ /* 0x000fe40000000100 */
[----:B0-----:R-:W-:Y:S02]  /*6530*/  FADD R37, -R37, R34 ;  /* 0x0000002225257221 */ /* 0x001fe40000000100 */
[----:B------:R-:W-:Y:S02]  /*6540*/  FFMA R40, R40, R34, -R63 ;  /* 0x0000002228287223 */ /* 0x000fe4000000083f */
[----:B------:R-:W-:Y:S02]  /*6550*/  FADD R63, R36, R37 ;  /* 0x00000025243f7221 */ /* 0x000fe40000000000 */
[----:B------:R-:W-:-:S02]  /*6560*/  FADD R34, R39, R40 ;  /* 0x0000002827227221 */ /* 0x000fc40000000000 */
[----:B------:R-:W-:Y:S02]  /*6570*/  FADD R36, -R36, R63 ;  /* 0x0000003f24247221 */ /* 0x000fe40000000100 */
[----:B------:R-:W-:Y:S02]  /*6580*/  FADD R39, -R39, R34 ;  /* 0x0000002227277221 */ /* 0x000fe40000000100 */
[----:B------:R-:W-:Y:S01]  /*6590*/  FADD R37, -R37, R36 ;  /* 0x0000002425257221 */ /* 0x000fe20000000100 */
[----:B------:R-:W-:Y:S01]  /*65a0*/  I2FP.F32.U32 R36, R23 ;  /* 0x0000001700247245 */ /* 0x000fe20000201000 */
[----:B------:R-:W-:Y:S02]  /*65b0*/  FADD R39, -R40, R39 ;  /* 0x0000002728277221 */ /* 0x000fe40000000100 */
[----:B---3--:R-:W-:Y:S02]  /*65c0*/  FADD R42, -R37, R38 ;  /* 0x00000026252a7221 */ /* 0x008fe40000000100 */
[----:B------:R-:W-:-:S02]  /*65d0*/  FFMA R39, R36, R38, -R39 ;  /* 0x0000002624277223 */ /* 0x000fc40000000827 */
[C---:B------:R-:W-:Y:S02]  /*65e0*/  FADD R40, R63.reuse, R42 ;  /* 0x0000002a3f287221 */ /* 0x040fe40000000000 */
[C---:B------:R-:W-:Y:S02]  /*65f0*/  FADD R37, R34.reuse, R39 ;  /* 0x0000002722257221 */ /* 0x040fe40000000000 */
[----:B------:R-:W-:Y:S02]  /*6600*/  FADD R63, -R63, R40 ;  /* 0x000000283f3f7221 */ /* 0x000fe40000000100 */
[----:B------:R-:W-:Y:S02]  /*6610*/  FADD R34, -R34, R37 ;  /* 0x0000002522227221 */ /* 0x000fe40000000100 */
[----:B------:R-:W-:Y:S02]  /*6620*/  FADD R36, -R42, R63 ;  /* 0x0000003f2a247221 */ /* 0x000fe40000000100 */
[----:B------:R-:W-:Y:S01]  /*6630*/  FADD R34, -R39, R34 ;  /* 0x0000002227227221 */ /* 0x000fe20000000100 */
[----:B------:R-:W-:Y:S06]  /*6640*/  @P1 BRA `(.L_x_508) ;  /* 0xfffffff800941947 */ /* 0x000fec000383ffff */
[----:B------:R-:W-:Y:S05]  /*6650*/  BSYNC.RECONVERGENT B2 ;  /* 0x0000000000027941 */ /* 0x000fea0003800200 */
.L_x_507:
[----:B------:R-:W-:Y:S05]  /*6660*/  BSYNC.RECONVERGENT B1 ;  /* 0x0000000000017941 */ /* 0x000fea0003800200 */
.L_x_506:
[----:B------:R-:W-:Y:S01]  /*6670*/  LOP3.LUT R23, R9, 0x7, RZ, 0xc0, !PT ;  /* 0x0000000709177812 */ /* 0x000fe200078ec0ff */
[----:B------:R-:W-:Y:S03]  /*6680*/  BSSY.RECONVERGENT B1, `(.L_x_509) ;  /* 0x0000063000017945 */ /* 0x000fe60003800200 */
[----:B------:R-:W-:-:S13]  /*6690*/  ISETP.NE.AND P1, PT, R23, RZ, PT ;  /* 0x000000ff1700720c */ /* 0x000fda0003f25270 */
[----:B------:R-:W-:Y:S05]  /*66a0*/  @!P1 BRA `(.L_x_510) ;  /* 0x0000000400809947 */ /* 0x000fea0003800000 */
[----:B------:R-:W-:Y:S01]  /*66b0*/  IADD3 R23, PT, PT, R23, -0x1, RZ ;  /* 0xffffffff17177810 */ /* 0x000fe20007ffe0ff */
[----:B------:R-:W-:Y:S01]  /*66c0*/  BSSY.RECONVERGENT B2, `(.L_x_511) ;  /* 0x0000031000027945 */ /* 0x000fe20003800200 */
[----:B------:R-:W-:Y:S02]  /*66d0*/  LOP3.LUT P2, R68, R9, 0x3, RZ, 0xc0, !PT ;  /* 0x0000000309447812 */ /* 0x000fe4000784c0ff */
[----:B------:R-:W-:-:S13]  /*66e0*/  ISETP.GE.U32.AND P1, PT, R23, 0x3, PT ;  /* 0x000000031700780c */ /* 0x000fda0003f26070 */
[----:B------:R-:W-:Y:S05]  /*66f0*/  @!P1 BRA `(.L_x_512) ;  /* 0x0000000000b49947 */ /* 0x000fea0003800000 */
[C---:B------:R-:W-:Y:S02]  /*6700*/  LEA R42, R28.reuse, R4, 0x2 ;  /* 0x000000041c2a7211 */ /* 0x040fe400078e10ff */
[----:B------:R-:W-:-:S03]  /*6710*/  IADD3 R39, PT, PT, R28, 0x1, RZ ;  /* 0x000000011c277810 */ /* 0x000fc60007ffe0ff */
[----:B------:R-:W0:Y:S01]  /*6720*/  LDS R63, [R42] ;  /* 0x000000002a3f7984 */ /* 0x000e220000000800 */
[----:B------:R-:W-:-:S03]  /*6730*/  I2FP.F32.U32 R39, R39 ;  /* 0x0000002700277245 */ /* 0x000fc60000201000 */
[----:B------:R-:W1:Y:S04]  /*6740*/  LDS R38, [R42+0x4] ;  /* 0x000004002a267984 */ /* 0x000e680000000800 */
[----:B------:R-:W2:Y:S01]  /*6750*/  LDS R23, [R42+0x8] ;  /* 0x000008002a177984 */ /* 0x000ea20000000800 */
[----:B0-----:R-:W-:Y:S01]  /*6760*/  FADD R67, -R36, R63 ;  /* 0x0000003f24437221 */ /* 0x001fe20000000100 */
[----:B------:R-:W-:Y:S01]  /*6770*/  FFMA R66, R39, R63, -R34 ;  /* 0x0000003f27427223 */ /* 0x000fe20000000822 */
[----:B------:R-:W-:Y:S01]  /*6780*/  IADD3 R63, PT, PT, R28, 0x2, RZ ;  /* 0x000000021c3f7810 */ /* 0x000fe20007ffe0ff */
[----:B------:R0:W3:Y:S01]  /*6790*/  LDS R36, [R42+0xc] ;  /* 0x00000c002a247984 */ /* 0x0000e20000000800 */
[----:B------:R-:W-:Y:S01]  /*67a0*/  FADD R39, R40, R67 ;  /* 0x0000004328277221 */ /* 0x000fe20000000000 */
[----:B------:R-:W-:-:S03]  /*67b0*/  FADD R34, R37, R66 ;  /* 0x0000004225227221 */ /* 0x000fc60000000000 */
[----:B------:R-:W-:Y:S01]  /*67c0*/  FADD R40, -R40, R39 ;  /* 0x0000002728287221 */ /* 0x000fe20000000100 */
[----:B------:R-:W-:-:S03]  /*67d0*/  FADD R37, -R37, R34 ;  /* 0x0000002225257221 */ /* 0x000fc60000000100 */
[----:B------:R-:W-:Y:S01]  /*67e0*/  FADD R67, -R67, R40 ;  /* 0x0000002843437221 */ /* 0x000fe20000000100 */
[----:B------:R-:W-:Y:S01]  /*67f0*/  I2FP.F32.U32 R40, R63 ;  /* 0x0000003f00287245 */ /* 0x000fe20000201000 */
[----:B------:R-:W-:Y:S02]  /*6800*/  FADD R37, -R66, R37 ;  /* 0x0000002542257221 */ /* 0x000fe40000000100 */
[----:B-1----:R-:W-:Y:S02]  /*6810*/  FADD R66, -R67, R38 ;  /* 0x0000002643427221 */ /* 0x002fe40000000100 */
[----:B------:R-:W-:Y:S01]  /*6820*/  FFMA R37, R40, R38, -R37 ;  /* 0x0000002628257223 */ /* 0x000fe20000000825 */
[C---:B------:R-:W-:Y:S01]  /*6830*/  IADD3 R40, PT, PT, R28.reuse, 0x3, RZ ;  /* 0x000000031c287810 */ /* 0x040fe20007ffe0ff */
[----:B------:R-:W-:Y:S01]  /*6840*/  FADD R38, R39, R66 ;  /* 0x0000004227267221 */ /* 0x000fe20000000000 */
[----:B------:R-:W-:Y:S01]  /*6850*/  IADD3 R28, PT, PT, R28, 0x4, RZ ;  /* 0x000000041c1c7810 */ /* 0x000fe20007ffe0ff */
[----:B------:R-:W-:-:S02]  /*6860*/  FADD R63, R34, R37 ;  /* 0x00000025223f7221 */ /* 0x000fc40000000000 */
[----:B------:R-:W-:Y:S02]  /*6870*/  FADD R39, -R39, R38 ;  /* 0x0000002627277221 */ /* 0x000fe40000000100 */
[----:B------:R-:W-:Y:S02]  /*6880*/  FADD R34, -R34, R63 ;  /* 0x0000003f22227221 */ /* 0x000fe40000000100 */
[----:B------:R-:W-:Y:S01]  /*6890*/  FADD R66, -R66, R39 ;  /* 0x0000002742427221 */ /* 0x000fe20000000100 */
[----:B------:R-:W-:Y:S01]  /*68a0*/  I2FP.F32.U32 R39, R40 ;  /* 0x0000002800277245 */ /* 0x000fe20000201000 */
[----:B------:R-:W-:Y:S02]  /*68b0*/  FADD R34, -R37, R34 ;  /* 0x0000002225227221 */ /* 0x000fe40000000100 */
[----:B--2---:R-:W-:Y:S02]  /*68c0*/  FADD R37, -R66, R23 ;  /* 0x0000001742257221 */ /* 0x004fe40000000100 */
[----:B------:R-:W-:-:S02]  /*68d0*/  FFMA R34, R39, R23, -R34 ;  /* 0x0000001727227223 */ /* 0x000fc40000000822 */
[C---:B------:R-:W-:Y:S02]  /*68e0*/  FADD R23, R38.reuse, R37 ;  /* 0x0000002526177221 */ /* 0x040fe40000000000 */
[C---:B0-----:R-:W-:Y:S02]  /*68f0*/  FADD R42, R63.reuse, R34 ;  /* 0x000000223f2a7221 */ /* 0x041fe40000000000 */
[----:B------:R-:W-:Y:S02]  /*6900*/  FADD R38, -R38, R23 ;  /* 0x0000001726267221 */ /* 0x000fe40000000100 */
[----:B------:R-:W-:Y:S02]  /*6910*/  FADD R63, -R63, R42 ;  /* 0x0000002a3f3f7221 */ /* 0x000fe40000000100 */
[----:B------:R-:W-:Y:S01]  /*6920*/  FADD R37, -R37, R38 ;  /* 0x0000002625257221 */ /* 0x000fe20000000100 */
[----:B------:R-:W-:Y:S01]  /*6930*/  I2FP.F32.U32 R38, R28 ;  /* 0x0000001c00267245 */ /* 0x000fe20000201000 */
        /* <DEDUP_REMOVED lines=9> */
.L_x_512:
[----:B------:R-:W-:Y:S05]  /*69d0*/  BSYNC.RECONVERGENT B2 ;  /* 0x0000000000027941 */ /* 0x000fea0003800200 */
.L_x_511:
[----:B------:R-:W-:Y:S05]  /*69e0*/  @!P2 BRA `(.L_x_510) ;  /* 0x0000000000b0a947 */ /* 0x000fea0003800000 */
[----:B------:R-:W-:Y:S01]  /*69f0*/  ISETP.NE.AND P1, PT, R68, 0x1, PT ;  /* 0x000000014400780c */ /* 0x000fe20003f25270 */
[----:B------:R-:W-:Y:S01]  /*6a00*/  BSSY.RECONVERGENT B2, `(.L_x_513) ;  /* 0x000001b000027945 */ /* 0x000fe20003800200 */
[----:B------:R-:W-:-:S04]  /*6a10*/  LOP3.LUT R23, R9, 0x1, RZ, 0xc0, !PT ;  /* 0x0000000109177812 */ /* 0x000fc800078ec0ff */
[----:B------:R-:W-:-:S07]  /*6a20*/  ISETP.NE.U32.AND P2, PT, R23, 0x1, PT ;  /* 0x000000011700780c */ /* 0x000fce0003f45070 */
[----:B------:R-:W-:Y:S06]  /*6a30*/  @!P1 BRA `(.L_x_514) ;  /* 0x00000000005c9947 */ /* 0x000fec0003800000 */
        /* <DEDUP_REMOVED lines=23> */
.L_x_514:
[----:B------:R-:W-:Y:S05]  /*6bb0*/  BSYNC.RECONVERGENT B2 ;  /* 0x0000000000027941 */ /* 0x000fea0003800200 */
.L_x_513:
[----:B------:R-:W-:Y:S05]  /*6bc0*/  @P2 BRA `(.L_x_510) ;  /* 0x0000000000382947 */ /* 0x000fea0003800000 */
[C---:B------:R-:W-:Y:S02]  /*6bd0*/  LEA R38, R28.reuse, R4, 0x2 ;  /* 0x000000041c267211 */ /* 0x040fe400078e10ff */
[----:B------:R-:W-:-:S03]  /*6be0*/  IADD3 R28, PT, PT, R28, 0x1, RZ ;  /* 0x000000011c1c7810 */ /* 0x000fc60007ffe0ff */
[----:B------:R-:W0:Y:S01]  /*6bf0*/  LDS R39, [R38] ;  /* 0x0000000026277984 */ /* 0x000e220000000800 */
[----:B------:R-:W-:-:S05]  /*6c00*/  I2FP.F32.U32 R23, R28 ;  /* 0x0000001c00177245 */ /* 0x000fca0000201000 */
[----:B0-----:R-:W-:Y:S01]  /*6c10*/  FFMA R34, R23, R39, -R34 ;  /* 0x0000002717227223 */ /* 0x001fe20000000822 */
        /* <DEDUP_REMOVED lines=9> */
.L_x_510:
[----:B------:R-:W-:Y:S05]  /*6cb0*/  BSYNC.RECONVERGENT B1 ;  /* 0x0000000000017941 */ /* 0x000fea0003800200 */
.L_x_509:
[----:B------:R-:W-:Y:S01]  /*6cc0*/  FADD R38, R34, R37 ;  /* 0x0000002522267221 */ /* 0x000fe20000000000 */
[----:B------:R-:W-:Y:S02]  /*6cd0*/  MOV R42, R65 ;  /* 0x00000041002a7202 */ /* 0x000fe40000000f00 */
[----:B------:R-:W-:Y:S01]  /*6ce0*/  MOV R63, R27 ;  /* 0x0000001b003f7202 */ /* 0x000fe20000000f00 */
[----:B------:R-:W-:Y:S01]  /*6cf0*/  FMUL R23, R38, R11 ;  /* 0x0000000b26177220 */ /* 0x000fe20000400000 */
[----:B------:R-:W-:Y:S01]  /*6d00*/  MOV R28, R9 ;  /* 0x00000009001c7202 */ /* 0x000fe20000000f00 */
[----:B------:R-:W-:Y:S06]  /*6d10*/  BRA `(.L_x_503) ;  /* 0x0000000000cc7947 */ /* 0x000fec0003800000 */
.L_x_505:
        /* <DEDUP_REMOVED lines=14> */
.L_x_516:
[----:B------:R-:W-:Y:S05]  /*6e00*/  BSYNC.RECONVERGENT B3 ;  /* 0x0000000000037941 */ /* 0x000fea0003800200 */
.L_x_515:
[----:B------:R-:W-:Y:S01]  /*6e10*/  HFMA2 R26, -RZ, RZ, 0, 5.9604644775390625e-08 ;  /* 0x00000001ff1a7431 */ /* 0x000fe200000001ff */
[----:B------:R-:W-:Y:S02]  /*6e20*/  MOV R42, R65 ;  /* 0x00000041002a7202 */ /* 0x000fe40000000f00 */
[----:B------:R-:W-:Y:S02]  /*6e30*/  MOV R63, R23 ;  /* 0x00000017003f7202 */ /* 0x000fe40000000f00 */
[----:B------:R-:W-:Y:S01]  /*6e40*/  MOV R28, R9 ;  /* 0x00000009001c7202 */ /* 0x000fe20000000f00 */
[----:B------:R-:W-:Y:S06]  /*6e50*/  BRA `(.L_x_503) ;  /* 0x00000000007c7947 */ /* 0x000fec0003800000 */
.L_x_504:
[C---:B------:R-:W-:Y:S02]  /*6e60*/  LEA R23, R21.reuse, R4, 0x2 ;  /* 0x0000000415177211 */ /* 0x040fe400078e10ff */
[----:B------:R-:W-:-:S03]  /*6e70*/  IADD3 R66, PT, PT, R21, 0x1, RZ ;  /* 0x0000000115427810 */ /* 0x000fc60007ffe0ff */
[----:B------:R0:W1:Y:S01]  /*6e80*/  LDS R39, [R23] ;  /* 0x0000000017277984 */ /* 0x0000620000000800 */
[----:B------:R-:W-:-:S03]  /*6e90*/  ISETP.NE.AND P1, PT, R66, R9, PT ;  /* 0x000000094200720c */ /* 0x000fc60003f25270 */
[----:B------:R0:W-:Y:S01]  /*6ea0*/  STS [R23], R38 ;  /* 0x0000002617007388 */ /* 0x0001e20000000800 */
[----:B------:R-:W-:Y:S01]  /*6eb0*/  SEL R21, R66, RZ, P1 ;  /* 0x000000ff42157207 */ /* 0x000fe20000800000 */
[----:B------:R-:W-:Y:S08]  /*6ec0*/  @P2 BRA `(.L_x_517) ;  /* 0x0000000000402947 */ /* 0x000ff00003800000 */
[----:B0-----:R-:W-:Y:S01]  /*6ed0*/  FFMA R23, R13, R38, -R40 ;  /* 0x000000260d177223 */ /* 0x001fe20000000828 */
[----:B------:R-:W-:-:S03]  /*6ee0*/  MOV R63, R27 ;  /* 0x0000001b003f7202 */ /* 0x000fc60000000f00 */
[----:B------:R-:W-:Y:S01]  /*6ef0*/  FADD R34, -R34, R23 ;  /* 0x0000001722227221 */ /* 0x000fe20000000100 */
[----:B-1----:R-:W-:-:S03]  /*6f00*/  FADD R23, -R39, R38 ;  /* 0x0000002627177221 */ /* 0x002fc60000000100 */
[----:B------:R-:W-:Y:S01]  /*6f10*/  FADD R38, R37, R34 ;  /* 0x0000002225267221 */ /* 0x000fe20000000000 */
[----:B------:R-:W-:-:S03]  /*6f20*/  FADD R23, -R36, R23 ;  /* 0x0000001724177221 */ /* 0x000fc60000000100 */
[----:B------:R-:W-:Y:S01]  /*6f30*/  FADD R39, -R37, R38 ;  /* 0x0000002625277221 */ /* 0x000fe20000000100 */
[----:B------:R-:W-:-:S03]  /*6f40*/  FADD R37, R40, R23 ;  /* 0x0000001728257221 */ /* 0x000fc60000000000 */
[----:B------:R-:W-:Y:S01]  /*6f50*/  FADD R34, -R34, R39 ;  /* 0x0000002722227221 */ /* 0x000fe20000000100 */
[----:B------:R-:W-:Y:S01]  /*6f60*/  FADD R36, -R40, R37 ;  /* 0x0000002528247221 */ /* 0x000fe20000000100 */
[----:B------:R-:W-:Y:S02]  /*6f70*/  MOV R40, R37 ;  /* 0x0000002500287202 */ /* 0x000fe40000000f00 */
[----:B------:R-:W-:Y:S01]  /*6f80*/  FADD R66, R38, R34 ;  /* 0x0000002226427221 */ /* 0x000fe20000000000 */
[----:B------:R-:W-:Y:S01]  /*6f90*/  FADD R36, -R23, R36 ;  /* 0x0000002417247221 */ /* 0x000fe20000000100 */
[----:B------:R-:W-:Y:S02]  /*6fa0*/  MOV R37, R38 ;  /* 0x0000002600257202 */ /* 0x000fe40000000f00 */
[----:B------:R-:W-:Y:S01]  /*6fb0*/  FMUL R23, R66, R11 ;  /* 0x0000000b42177220 */ /* 0x000fe20000400000 */
[----:B------:R-:W-:Y:S06]  /*6fc0*/  BRA `(.L_x_503) ;  /* 0x0000000000207947 */ /* 0x000fec0003800000 */
.L_x_517:
[----:B------:R-:W-:Y:S01]  /*6fd0*/  LOP3.LUT P1, RZ, R26, 0xff, RZ, 0xc0, !PT ;  /* 0x000000ff1aff7812 */ /* 0x000fe2000782c0ff */
[----:B-1----:R-:W-:Y:S01]  /*6fe0*/  HFMA2 R39, -RZ, RZ, 0, 5.9604644775390625e-08 ;  /* 0x00000001ff277431 */ /* 0x002fe200000001ff */
[-C--:B------:R-:W-:Y:S02]  /*6ff0*/  MOV R63, R38.reuse ;  /* 0x00000026003f7202 */ /* 0x080fe40000000f00 */
[----:B0-----:R-:W-:-:S09]  /*7000*/  MOV R23, R38 ;  /* 0x0000002600177202 */ /* 0x001fd20000000f00 */
[----:B------:R-:W-:-:S04]  /*7010*/  @P1 FADD R26, R38, -R27 ;  /* 0x8000001b261a1221 */ /* 0x000fc80000000000 */
[----:B------:R-:W-:Y:S01]  /*7020*/  @P1 FFMA R63, R26, R18, R27 ;  /* 0x000000121a3f1223 */ /* 0x000fe2000000001b */
[----:B------:R-:W-:-:S04]  /*7030*/  PRMT R26, R39, 0x7610, R26 ;  /* 0x00007610271a7816 */ /* 0x000fc8000000001a */
[----:B------:R-:W-:-:S07]  /*7040*/  @P1 MOV R23, R63 ;  /* 0x0000003f00171202 */ /* 0x000fce0000000f00 */
.L_x_503:
[----:B------:R-:W-:Y:S05]  /*7050*/  BSYNC.RECONVERGENT B0 ;  /* 0x0000000000007941 */ /* 0x000fea0003800200 */
.L_x_502:
        /* <DEDUP_REMOVED lines=9> */
[----:B------:R-:W-:Y:S01]  /*70f0*/  FADD R68, -R33, UR4 ;  /* 0x0000000421447e21 */ /* 0x000fe20008000100 */
[----:B------:R-:W-:Y:S01]  /*7100*/  BSSY.RECONVERGENT B3, `(.L_x_520) ;  /* 0x0000037000037945 */ /* 0x000fe20003800200 */
[----:B------:R-:W-:Y:S02]  /*7110*/  MOV R27, RZ ;  /* 0x000000ff001b7202 */ /* 0x000fe40000000f00 */
[----:B------:R-:W-:-:S05]  /*7120*/  FMUL R70, R68, R12 ;  /* 0x0000000c44467220 */ /* 0x000fca0000400000 */
[----:B------:R-:W-:-:S13]  /*7130*/  FSETP.GTU.AND P0, PT, |R70|, 9.999999682655225389e-21, PT ;  /* 0x1e3ce5084600780b */ /* 0x000fda0003f0c200 */
[----:B------:R-:W-:Y:S05]  /*7140*/  @!P0 BRA `(.L_x_521) ;  /* 0x0000000000c88947 */ /* 0x000fea0003800000 */
[----:B------:R-:W0:Y:S01]  /*7150*/  MUFU.RCP R39, R70 ;  /* 0x0000004600277308 */ /* 0x000e220000001000 */
[----:B------:R-:W-:Y:S01]  /*7160*/  FADD R38, -R12, 1 ;  /* 0x3f8000000c267421 */ /* 0x000fe20000000100 */
[----:B------:R-:W-:Y:S03]  /*7170*/  BSSY.RECONVERGENT B4, `(.L_x_522) ;  /* 0x0000010000047945 */ /* 0x000fe60003800200 */
[----:B------:R-:W-:-:S04]  /*7180*/  FMUL R38, R38, R33 ;  /* 0x0000002126267220 */ /* 0x000fc80000400000 */
[----:B------:R-:W-:-:S04]  /*7190*/  FFMA R27, R35, R12, R38 ;  /* 0x0000000c231b7223 */ /* 0x000fc80000000026 */
[----:B------:R-:W-:-:S04]  /*71a0*/  FADD R27, -R27, UR4 ;  /* 0x000000041b1b7e21 */ /* 0x000fc80008000100 */
        /* <DEDUP_REMOVED lines=10> */
[----:B------:R-:W-:Y:S05]  /*7250*/  CALL.REL.NOINC `($__internal_8_$__cuda_sm3x_div_rn_noftz_f32_slowpath) ;  /* 0x0000000800107944 */ /* 0x000fea0003c00000 */
[----:B------:R-:W-:-:S07]  /*7260*/  MOV R39, R67 ;  /* 0x0000004300277202 */ /* 0x000fce0000000f00 */
.L_x_523:
[----:B------:R-:W-:Y:S05]  /*7270*/  BSYNC.RECONVERGENT B4 ;  /* 0x0000000000047941 */ /* 0x000fea0003800200 */
.L_x_522:
        /* <DEDUP_REMOVED lines=13> */
[----:B------:R-:W-:Y:S05]  /*7350*/  CALL.REL.NOINC `($__internal_8_$__cuda_sm3x_div_rn_noftz_f32_slowpath) ;  /* 0x0000000400d07944 */ /* 0x000fea0003c00000 */
[----:B------:R-:W-:-:S07]  /*7360*/  MOV R38, R67 ;  /* 0x0000004300267202 */ /* 0x000fce0000000f00 */
.L_x_525:
[----:B------:R-:W-:Y:S05]  /*7370*/  BSYNC.RECONVERGENT B4 ;  /* 0x0000000000047941 */ /* 0x000fea0003800200 */
.L_x_524:
[----:B------:R-:W0:Y:S02]  /*7380*/  F2I.FLOOR.NTZ R38, R38 ;  /* 0x0000002600267305 */ /* 0x000e240000207100 */
[----:B0-----:R-:W-:Y:S02]  /*7390*/  ISETP.GE.AND P0, PT, R38, RZ, PT ;  /* 0x000000ff2600720c */ /* 0x001fe40003f06270 */
[----:B------:R-:W-:-:S04]  /*73a0*/  VIMNMX R39, PT, PT, R5, R38, PT ;  /* 0x0000002605277248 */ /* 0x000fc80003fe0100 */
        /* <DEDUP_REMOVED lines=12> */
.L_x_521:
[----:B------:R-:W-:Y:S05]  /*7470*/  BSYNC.RECONVERGENT B3 ;  /* 0x0000000000037941 */ /* 0x000fea0003800200 */
.L_x_520:
[----:B------:R-:W-:-:S04]  /*7480*/  FFMA R68, R68, R27, R35 ;  /* 0x0000001b44447223 */ /* 0x000fc80000000023 */
[----:B------:R-:W-:-:S04]  /*7490*/  FADD R68, R68, -R33 ;  /* 0x8000002144447221 */ /* 0x000fc80000000000 */
[----:B------:R-:W-:-:S05]  /*74a0*/  FFMA R65, R68, R12, R33 ;  /* 0x0000000c44417223 */ /* 0x000fca0000000021 */
[----:B------:R-:W-:-:S07]  /*74b0*/  MOV R66, R65 ;  /* 0x0000004100427202 */ /* 0x000fce0000000f00 */
.L_x_519:
[----:B------:R-:W-:Y:S05]  /*74c0*/  BSYNC.RECONVERGENT B0 ;  /* 0x0000000000007941 */ /* 0x000fea0003800200 */
.L_x_518:
[----:B------:R-:W-:Y:S01]  /*74d0*/  FSETP.NAN.AND P0, PT, |R66|, |R66|, PT ;  /* 0x400000424200720b */ /* 0x000fe20003f08200 */
[----:B------:R-:W0:Y:S03]  /*74e0*/  LDCU UR4, c[0x0][0x3a8] ;  /* 0x00007500ff0477ac */ /* 0x000e260008000800 */
[----:B------:R-:W-:-:S13]  /*74f0*/  FSETP.NAN.OR P0, PT, |R23|, |R23|, P0 ;  /* 0x400000171700720b */ /* 0x000fda0000708600 */
[----:B------:R-:W1:Y:S01]  /*7500*/  @!P0 LDC.64 R38, c[0x0][0x3c0] ;  /* 0x0000f000ff268b82 */ /* 0x000e620000000a00 */
[----:B------:R-:W-:Y:S01]  /*7510*/  @!P0 FADD R27, R23, R66 ;  /* 0x00000042171b8221 */ /* 0x000fe20000000000 */
[----:B0-----:R-:W-:-:S03]  /*7520*/  MOV R33, UR4 ;  /* 0x0000000400217c02 */ /* 0x001fc60008000f00 */
[----:B------:R-:W-:Y:S01]  /*7530*/  @!P0 FMUL R67, R27, 0.5 ;  /* 0x3f0000001b438820 */ /* 0x000fe20000400000 */
[----:B------:R-:W-:Y:S01]  /*7540*/  MOV R27, R63 ;  /* 0x0000003f001b7202 */ /* 0x000fe20000000f00 */
[----:B------:R-:W-:Y:S01]  /*7550*/  @!P0 IMAD R33, R0, R33, UR6 ;  /* 0x0000000600218e24 */ /* 0x000fe2000f8e0221 */
[----:B------:R-:W-:-:S04]  /*7560*/  UIADD3 UR6, UPT, UPT, UR6, 0x1, URZ ;  /* 0x0000000106067890 */ /* 0x000fc8000fffe0ff */
[----:B------:R-:W-:Y:S01]  /*7570*/  UISETP.NE.AND UP0, UPT, UR6, UR4, UPT ;  /* 0x000000040600728c */ /* 0x000fe2000bf05270 */
[----:B-1----:R-:W-:Y:S01]  /*7580*/  @!P0 IMAD.WIDE R38, R33, 0x4, R38 ;  /* 0x0000000421268825 */ /* 0x002fe200078e0226 */
[----:B------:R-:W-:-:S04]  /*7590*/  MOV R33, R65 ;  /* 0x0000004100217202 */ /* 0x000fc80000000f00 */
[----:B------:R0:W-:Y:S03]  /*75a0*/  @!P0 STG.E desc[UR8][R38.64], R67 ;  /* 0x0000004326008986 */ /* 0x0001e6000c101908 */
[----:B------:R-:W-:Y:S05]  /*75b0*/  BRA.U UP0, `(.L_x_526) ;  /* 0xffffff9900f07547 */ /* 0x000fea000b83ffff */
[----:B------:R-:W-:Y:S05]  /*75c0*/  EXIT ;  /* 0x000000000000794d */ /* 0x000fea0003800000 */
        .weak           $__internal_6_$__cuda_sm20_rcp_rn_f32_slowpath
        .type           $__internal_6_$__cuda_sm20_rcp_rn_f32_slowpath,@function
        .size           $__internal_6_$__cuda_sm20_rcp_rn_f32_slowpath,($__internal_7_$__cuda_sm20_sqrt_rn_f32_slowpath - $__internal_6_$__cuda_sm20_rcp_rn_f32_slowpath)
$__internal_6_$__cuda_sm20_rcp_rn_f32_slowpath:
[----:B------:R-:W-:Y:S01]  /*75d0*/  SHF.L.U32 R17, R18, 0x1, RZ ;  /* 0x0000000112117819 */ /* 0x000fe200000006ff */
[----:B------:R-:W-:Y:S03]  /*75e0*/  BSSY.RECONVERGENT B1, `(.L_x_527) ;  /* 0x0000030000017945 */ /* 0x000fe60003800200 */
[----:B------:R-:W-:-:S04]  /*75f0*/  SHF.R.U32.HI R25, RZ, 0x18, R17 ;  /* 0x00000018ff197819 */ /* 0x000fc80000011611 */
[----:B------:R-:W-:-:S13]  /*7600*/  ISETP.NE.U32.AND P0, PT, R25, RZ, PT ;  /* 0x000000ff1900720c */ /* 0x000fda0003f05070 */
[----:B------:R-:W-:Y:S05]  /*7610*/  @P0 BRA `(.L_x_528) ;  /* 0x0000000000280947 */ /* 0x000fea0003800000 */
[----:B------:R-:W-:-:S04]  /*7620*/  SHF.L.U32 R17, R18, 0x1, RZ ;  /* 0x0000000112117819 */ /* 0x000fc800000006ff */
[----:B------:R-:W-:-:S13]  /*7630*/  ISETP.NE.AND P0, PT, R17, RZ, PT ;  /* 0x000000ff1100720c */ /* 0x000fda0003f05270 */
[----:B------:R-:W-:Y:S01]  /*7640*/  @P0 FFMA R21, R18, 1.84467440737095516160e+19, RZ ;  /* 0x5f80000012150823 */ /* 0x000fe200000000ff */
[----:B------:R-:W-:Y:S08]  /*7650*/  @!P0 MUFU.RCP R20, R18 ;  /* 0x0000001200148308 */ /* 0x000ff00000001000 */
[----:B------:R-:W0:Y:S02]  /*7660*/  @P0 MUFU.RCP R22, R21 ;  /* 0x0000001500160308 */ /* 0x000e240000001000 */
[----:B0-----:R-:W-:-:S04]  /*7670*/  @P0 FFMA R17, R21, R22, -1 ;  /* 0xbf80000015110423 */ /* 0x001fc80000000016 */
[----:B------:R-:W-:-:S04]  /*7680*/  @P0 FADD.FTZ R17, -R17, -RZ ;  /* 0x800000ff11110221 */ /* 0x000fc80000010100 */
[----:B------:R-:W-:-:S04]  /*7690*/  @P0 FFMA R17, R22, R17, R22 ;  /* 0x0000001116110223 */ /* 0x000fc80000000016 */
[----:B------:R-:W-:Y:S01]  /*76a0*/  @P0 FFMA R20, R17, 1.84467440737095516160e+19, RZ ;  /* 0x5f80000011140823 */ /* 0x000fe200000000ff */
[----:B------:R-:W-:Y:S06]  /*76b0*/  BRA `(.L_x_529) ;  /* 0x0000000000887947 */ /* 0x000fec0003800000 */
.L_x_528:
        /* <DEDUP_REMOVED lines=33> */
.L_x_530:
[----:B------:R0:W1:Y:S02]  /*78d0*/  MUFU.RCP R20, R18 ;  /* 0x0000001200147308 */ /* 0x0000640000001000 */
.L_x_529:
[----:B------:R-:W-:Y:S05]  /*78e0*/  BSYNC.RECONVERGENT B1 ;  /* 0x0000000000017941 */ /* 0x000fea0003800200 */
.L_x_527:
[----:B------:R-:W-:Y:S01]  /*78f0*/  HFMA2 R21, -RZ, RZ, 0, 0 ;  /* 0x00000000ff157431 */ /* 0x000fe200000001ff */
[----:B-1----:R-:W-:Y:S02]  /*7900*/  MOV R17, R20 ;  /* 0x0000001400117202 */ /* 0x002fe40000000f00 */
[----:B------:R-:W-:-:S04]  /*7910*/  MOV R20, R24 ;  /* 0x0000001800147202 */ /* 0x000fc80000000f00 */
[----:B0-----:R-:W-:Y:S05]  /*7920*/  RET.REL.NODEC R20 `(dma_batch_tiled_f32_tx128) ;  /* 0xffffff8414b47950 */ /* 0x001fea0003c3ffff */
        .weak           $__internal_7_$__cuda_sm20_sqrt_rn_f32_slowpath
        .type           $__internal_7_$__cuda_sm20_sqrt_rn_f32_slowpath,@function
        .size           $__internal_7_$__cuda_sm20_sqrt_rn_f32_slowpath,($__internal_8_$__cuda_sm3x_div_rn_noftz_f32_slowpath - $__internal_7_$__cuda_sm20_sqrt_rn_f32_slowpath)
$__internal_7_$__cuda_sm20_sqrt_rn_f32_slowpath:
[----:B------:R-:W-:-:S13]  /*7930*/  LOP3.LUT P0, RZ, R7, 0x7fffffff, RZ, 0xc0, !PT ;  /* 0x7fffffff07ff7812 */ /* 0x000fda000780c0ff */
[----:B------:R-:W-:Y:S01]  /*7940*/  @!P0 MOV R8, R7 ;  /* 0x0000000700088202 */ /* 0x000fe20000000f00 */
[----:B------:R-:W-:Y:S06]  /*7950*/  @!P0 BRA `(.L_x_531) ;  /* 0x0000000000408947 */ /* 0x000fec0003800000 */
[----:B------:R-:W-:-:S13]  /*7960*/  FSETP.GEU.FTZ.AND P0, PT, R7, RZ, PT ;  /* 0x000000ff0700720b */ /* 0x000fda0003f1e000 */
[----:B------:R-:W-:Y:S01]  /*7970*/  @!P0 MOV R8, 0x7fffffff ;  /* 0x7fffffff00088802 */ /* 0x000fe20000000f00 */
[----:B------:R-:W-:Y:S06]  /*7980*/  @!P0 BRA `(.L_x_531) ;  /* 0x0000000000348947 */ /* 0x000fec0003800000 */
[----:B------:R-:W-:-:S13]  /*7990*/  FSETP.GTU.FTZ.AND P0, PT, |R7|, +INF , PT ;  /* 0x7f8000000700780b */ /* 0x000fda0003f1c200 */
[----:B------:R-:W-:Y:S01]  /*79a0*/  @P0 FADD.FTZ R8, R7, 1 ;  /* 0x3f80000007080421 */ /* 0x000fe20000010000 */
[----:B------:R-:W-:Y:S06]  /*79b0*/  @P0 BRA `(.L_x_531) ;  /* 0x0000000000280947 */ /* 0x000fec0003800000 */
[----:B------:R-:W-:-:S13]  /*79c0*/  FSETP.NEU.FTZ.AND P0, PT, |R7|, +INF , PT ;  /* 0x7f8000000700780b */ /* 0x000fda0003f1d200 */
[----:B------:R-:W-:-:S04]  /*79d0*/  @P0 FFMA R9, R7, 1.84467440737095516160e+19, RZ ;  /* 0x5f80000007090823 */ /* 0x000fc800000000ff */
[----:B------:R-:W0:Y:S02]  /*79e0*/  @P0 MUFU.RSQ R8, R9 ;  /* 0x0000000900080308 */ /* 0x000e240000001400 */
[----:B0-----:R-:W-:Y:S01]  /*79f0*/  @P0 FMUL.FTZ R10, R9, R8 ;  /* 0x00000008090a0220 */ /* 0x001fe20000410000 */
[----:B------:R-:W-:Y:S01]  /*7a00*/  @P0 FMUL.FTZ R12, R8, 0.5 ;  /* 0x3f000000080c0820 */ /* 0x000fe20000410000 */
[----:B------:R-:W-:Y:S02]  /*7a10*/  @!P0 MOV R8, R7 ;  /* 0x0000000700088202 */ /* 0x000fe40000000f00 */
[----:B------:R-:W-:-:S04]  /*7a20*/  @P0 FADD.FTZ R11, -R10, -RZ ;  /* 0x800000ff0a0b0221 */ /* 0x000fc80000010100 */
[----:B------:R-:W-:-:S04]  /*7a30*/  @P0 FFMA R11, R10, R11, R9 ;  /* 0x0000000b0a0b0223 */ /* 0x000fc80000000009 */
[----:B------:R-:W-:-:S04]  /*7a40*/  @P0 FFMA R11, R11, R12, R10 ;  /* 0x0000000c0b0b0223 */ /* 0x000fc8000000000a */
[----:B------:R-:W-:-:S07]  /*7a50*/  @P0 FMUL.FTZ R8, R11, 2.3283064365386962891e-10 ;  /* 0x2f8000000b080820 */ /* 0x000fce0000410000 */
.L_x_531:
[----:B------:R-:W-:Y:S01]  /*7a60*/  HFMA2 R9, -RZ, RZ, 0, 0 ;  /* 0x00000000ff097431 */ /* 0x000fe200000001ff */
[----:B------:R-:W-:Y:S02]  /*7a70*/  MOV R10, R8 ;  /* 0x00000008000a7202 */ /* 0x000fe40000000f00 */
[----:B------:R-:W-:-:S04]  /*7a80*/  MOV R8, R13 ;  /* 0x0000000d00087202 */ /* 0x000fc80000000f00 */
[----:B------:R-:W-:Y:S05]  /*7a90*/  RET.REL.NODEC R8 `(dma_batch_tiled_f32_tx128) ;  /* 0xffffff8408587950 */ /* 0x000fea0003c3ffff */
        .weak           $__internal_8_$__cuda_sm3x_div_rn_noftz_f32_slowpath
        .type           $__internal_8_$__cuda_sm3x_div_rn_noftz_f32_slowpath,@function
        .size           $__internal_8_$__cuda_sm3x_div_rn_noftz_f32_slowpath,(.L_x_780 - $__internal_8_$__cuda_sm3x_div_rn_noftz_f32_slowpath)
$__internal_8_$__cuda_sm3x_div_rn_noftz_f32_slowpath:
        /* <DEDUP_REMOVED lines=34> */
.L_x_533:
[----:B------:R-:W-:Y:S01]  /*7cc0*/  LEA R72, R67, 0xc0800000, 0x17 ;  /* 0xc080000043487811 */ /* 0x000fe200078eb8ff */
[----:B------:R-:W-:Y:S01]  /*7cd0*/  BSSY.RECONVERGENT B2, `(.L_x_538) ;  /* 0x0000036000027945 */ /* 0x000fe20003800200 */
[----:B------:R-:W-:Y:S02]  /*7ce0*/  IADD3 R71, PT, PT, R71, -0x7f, RZ ;  /* 0xffffff8147477810 */ /* 0x000fe40007ffe0ff */
[----:B------:R-:W-:Y:S02]  /*7cf0*/  IADD3 R74, PT, PT, -R72, R39, RZ ;  /* 0x00000027484a7210 */ /* 0x000fe40007ffe1ff */
[C---:B------:R-:W-:Y:S01]  /*7d00*/  IADD3 R76, PT, PT, R71.reuse, 0x7f, -R67 ;  /* 0x0000007f474c7810 */ /* 0x040fe20007ffe843 */
[----:B------:R-:W-:Y:S01]  /*7d10*/  IMAD R38, R71, -0x800000, R38 ;  /* 0xff80000047267824 */ /* 0x000fe200078e0226 */
[----:B------:R-:W0:Y:S01]  /*7d20*/  MUFU.RCP R72, R74 ;  /* 0x0000004a00487308 */ /* 0x000e220000001000 */
[----:B------:R-:W-:Y:S01]  /*7d30*/  FADD.FTZ R73, -R74, -RZ ;  /* 0x800000ff4a497221 */ /* 0x000fe20000010100 */
[----:B------:R-:W-:-:S03]  /*7d40*/  IADD3 R76, PT, PT, R76, R69, RZ ;  /* 0x000000454c4c7210 */ /* 0x000fc60007ffe0ff */
[----:B0-----:R-:W-:-:S04]  /*7d50*/  FFMA R39, R72, R73, 1 ;  /* 0x3f80000048277423 */ /* 0x001fc80000000049 */
[----:B------:R-:W-:-:S04]  /*7d60*/  FFMA R39, R72, R39, R72 ;  /* 0x0000002748277223 */ /* 0x000fc80000000048 */
[----:B------:R-:W-:-:S04]  /*7d70*/  FFMA R72, R38, R39, RZ ;  /* 0x0000002726487223 */ /* 0x000fc800000000ff */
[----:B------:R-:W-:-:S04]  /*7d80*/  FFMA R75, R73, R72, R38 ;  /* 0x00000048494b7223 */ /* 0x000fc80000000026 */
[----:B------:R-:W-:-:S04]  /*7d90*/  FFMA R72, R39, R75, R72 ;  /* 0x0000004b27487223 */ /* 0x000fc80000000048 */
[----:B------:R-:W-:-:S04]  /*7da0*/  FFMA R73, R73, R72, R38 ;  /* 0x0000004849497223 */ /* 0x000fc80000000026 */
        /* <DEDUP_REMOVED lines=17> */
[----:B------:R-:W-:Y:S02]  /*7ec0*/  ISETP.NE.AND P4, PT, R67, RZ, PT ;  /* 0x000000ff4300720c */ /* 0x000fe40003f85270 */
[----:B------:R-:W-:Y:S02]  /*7ed0*/  LOP3.LUT R71, R71, 0x7fffff, RZ, 0xc0, !PT ;  /* 0x007fffff47477812 */ /* 0x000fe400078ec0ff */
[----:B------:R-:W-:Y:S02]  /*7ee0*/  FSETP.NEU.FTZ.AND P1, PT, R69, R72, PT ;  /* 0x000000484500720b */ /* 0x000fe40003f3d000 */
[----:B------:R-:W-:Y:S02]  /*7ef0*/  IADD3 R72, PT, PT, R67, 0x20, RZ ;  /* 0x0000002043487810 */ /* 0x000fe40007ffe0ff */
[----:B------:R-:W-:-:S02]  /*7f00*/  LOP3.LUT R71, R71, 0x800000, RZ, 0xfc, !PT ;  /* 0x0080000047477812 */ /* 0x000fc400078efcff */
[C---:B------:R-:W-:Y:S02]  /*7f10*/  ISETP.NE.AND P3, PT, R67.reuse, RZ, PT ;  /* 0x000000ff4300720c */ /* 0x040fe40003f65270 */
[----:B------:R-:W-:Y:S02]  /*7f20*/  IADD3 R74, PT, PT, -R67, RZ, RZ ;  /* 0x000000ff434a7210 */ /* 0x000fe40007ffe1ff */
[----:B------:R-:W-:Y:S02]  /*7f30*/  SHF.L.U32 R72, R71, R72, RZ ;  /* 0x0000004847487219 */ /* 0x000fe400000006ff */
        /* <DEDUP_REMOVED lines=11> */
.L_x_540:
[----:B------:R-:W-:-:S04]  /*7ff0*/  LOP3.LUT R38, R38, 0x80000000, RZ, 0xc0, !PT ;  /* 0x8000000026267812 */ /* 0x000fc800078ec0ff */
[----:B------:R-:W-:Y:S01]  /*8000*/  LOP3.LUT R38, R38, 0x7f800000, RZ, 0xfc, !PT ;  /* 0x7f80000026267812 */ /* 0x000fe200078efcff */
[----:B------:R-:W-:Y:S06]  /*8010*/  BRA `(.L_x_541) ;  /* 0x0000000000047947 */ /* 0x000fec0003800000 */
.L_x_539:
[----:B------:R-:W-:-:S07]  /*8020*/  LEA R38, R76, R38, 0x17 ;  /* 0x000000264c267211 */ /* 0x000fce00078eb8ff */
.L_x_541:
[----:B------:R-:W-:Y:S05]  /*8030*/  BSYNC.RECONVERGENT B2 ;  /* 0x0000000000027941 */ /* 0x000fea0003800200 */
.L_x_538:
[----:B------:R-:W-:Y:S05]  /*8040*/  BRA `(.L_x_542) ;  /* 0x0000000000207947 */ /* 0x000fea0003800000 */
.L_x_537:
[----:B------:R-:W-:-:S04]  /*8050*/  LOP3.LUT R38, R39, 0x80000000, R38, 0x48, !PT ;  /* 0x8000000027267812 */ /* 0x000fc800078e4826 */
[----:B------:R-:W-:Y:S01]  /*8060*/  LOP3.LUT R38, R38, 0x7f800000, RZ, 0xfc, !PT ;  /* 0x7f80000026267812 */ /* 0x000fe200078efcff */
[----:B------:R-:W-:Y:S06]  /*8070*/  BRA `(.L_x_542) ;  /* 0x0000000000147947 */ /* 0x000fec0003800000 */
.L_x_536:
[----:B------:R-:W-:Y:S01]  /*8080*/  LOP3.LUT R38, R39, 0x80000000, R38, 0x48, !PT ;  /* 0x8000000027267812 */ /* 0x000fe200078e4826 */
[----:B------:R-:W-:Y:S06]  /*8090*/  BRA `(.L_x_542) ;  /* 0x00000000000c7947 */ /* 0x000fec0003800000 */
.L_x_535:
[----:B------:R-:W0:Y:S01]  /*80a0*/  MUFU.RSQ R38, -QNAN ;  /* 0xffc0000000267908 */ /* 0x000e220000001400 */
[----:B------:R-:W-:Y:S05]  /*80b0*/  BRA `(.L_x_542) ;  /* 0x0000000000047947 */ /* 0x000fea0003800000 */
.L_x_534:
[----:B------:R-:W-:-:S07]  /*80c0*/  FADD.FTZ R38, R38, R39 ;  /* 0x0000002726267221 */ /* 0x000fce0000010000 */
.L_x_542:
[----:B------:R-:W-:Y:S05]  /*80d0*/  BSYNC.RECONVERGENT B1 ;  /* 0x0000000000017941 */ /* 0x000fea0003800200 */
.L_x_532:
[----:B------:R-:W-:Y:S01]  /*80e0*/  HFMA2 R39, -RZ, RZ, 0, 0 ;  /* 0x00000000ff277431 */ /* 0x000fe200000001ff */
[----:B0-----:R-:W-:Y:S02]  /*80f0*/  MOV R67, R38 ;  /* 0x0000002600437202 */ /* 0x001fe40000000f00 */
[----:B------:R-:W-:-:S04]  /*8100*/  MOV R38, R66 ;  /* 0x0000004200267202 */ /* 0x000fc80000000f00 */
[----:B------:R-:W-:Y:S05]  /*8110*/  RET.REL.NODEC R38 `(dma_batch_tiled_f32_tx128) ;  /* 0xffffff7c26b87950 */ /* 0x000fea0003c3ffff */
.L_x_543:
        /* <DEDUP_REMOVED lines=14> */
.L_x_780:


//--------------------- .text.dma_batch_tiled_f32_tx64 --------------------------
	.section	.text.dma_batch_tiled_f32_tx64,"ax",@progbits
	.align	128
        .global         dma_batch_tiled_f32_tx64
        .type           dma_batch_tiled_f32_tx64,@function
        .size           dma_batch_tiled_f32_tx64,(.L_x_783 - dma_batch_tiled_f32_tx64)
        .other          dma_batch_tiled_f32_tx64,@"STO_CUDA_ENTRY STV_DEFAULT"
dma_batch_tiled_f32_tx64:
.text.dma_batch_tiled_f32_tx64:
        /* <DEDUP_REMOVED lines=40> */
[----:B0----5:R-:W-:Y:S05]  /*0280*/  CALL.REL.NOINC `($__internal_10_$__cuda_sm20_sqrt_rn_f32_slowpath) ;  /* 0x0000007400a87944 */ /* 0x021fea0003c00000 */
[----:B------:R-:W-:Y:S01]  /*0290*/  MOV R8, R10 ;  /* 0x0000000a00087202 */ /* 0x000fe20000000f00 */
[----:B------:R-:W-:Y:S06]  /*02a0*/  BRA `(.L_x_546) ;  /* 0x0000000000107947 */ /* 0x000fec0003800000 */
.L_x_545:
[----:B0-----:R-:W-:Y:S01]  /*02b0*/  FMUL.FTZ R8, R7, R12 ;  /* 0x0000000c07087220 */ /* 0x001fe20000410000 */
[----:B------:R-:W-:-:S03]  /*02c0*/  FMUL.FTZ R12, R12, 0.5 ;  /* 0x3f0000000c0c7820 */ /* 0x000fc60000410000 */
[----:B------:R-:W-:-:S04]  /*02d0*/  FFMA R9, -R8, R8, R7 ;  /* 0x0000000808097223 */ /* 0x000fc80000000107 */
[----:B------:R-:W-:-:S07]  /*02e0*/  FFMA R8, R9, R12, R8 ;  /* 0x0000000c09087223 */ /* 0x000fce0000000008 */
.L_x_546:
[----:B------:R-:W-:Y:S05]  /*02f0*/  BSYNC.RECONVERGENT B0 ;  /* 0x0000000000007941 */ /* 0x000fea0003800200 */
.L_x_544:
        /* <DEDUP_REMOVED lines=20> */
[----:B-----5:R-:W-:Y:S05]  /*0440*/  CALL.REL.NOINC `($__internal_9_$__cuda_sm20_rcp_rn_f32_slowpath) ;  /* 0x0000007000607944 */ /* 0x020fea0003c00000 */
[----:B------:R-:W-:Y:S01]  /*0450*/  MOV R11, R17 ;  /* 0x00000011000b7202 */ /* 0x000fe20000000f00 */
[----:B------:R-:W-:Y:S06]  /*0460*/  BRA `(.L_x_549) ;  /* 0x0000000000107947 */ /* 0x000fec0003800000 */
.L_x_548:
[----:B------:R-:W0:Y:S02]  /*0470*/  MUFU.RCP R11, R18 ;  /* 0x00000012000b7308 */ /* 0x000e240000001000 */
[----:B0-----:R-:W-:-:S04]  /*0480*/  FFMA R12, R18, R11, -1 ;  /* 0xbf800000120c7423 */ /* 0x001fc8000000000b */
[----:B------:R-:W-:-:S04]  /*0490*/  FADD.FTZ R12, -R12, -RZ ;  /* 0x800000ff0c0c7221 */ /* 0x000fc80000010100 */
[----:B------:R-:W-:-:S07]  /*04a0*/  FFMA R11, R11, R12, R11 ;  /* 0x0000000c0b0b7223 */ /* 0x000fce000000000b */
.L_x_549:
[----:B------:R-:W-:Y:S05]  /*04b0*/  BSYNC.RECONVERGENT B0 ;  /* 0x0000000000007941 */ /* 0x000fea0003800200 */
.L_x_547:
        /* <DEDUP_REMOVED lines=10> */
.L_x_551:
        /* <DEDUP_REMOVED lines=13> */
.L_x_550:
        /* <DEDUP_REMOVED lines=14> */
.L_x_553:
        /* <DEDUP_REMOVED lines=13> */
.L_x_554:
[----:B-1----:R-:W-:Y:S01]  /*07e0*/  @!P1 IMAD R13, R0, R23, R17 ;  /* 0x00000017000d9224 */ /* 0x002fe200078e0211 */
[----:B------:R-:W-:-:S03]  /*07f0*/  @!P1 MOV R17, 0x7fc00000 ;  /* 0x7fc0000000119802 */ /* 0x000fc60000000f00 */
[----:B0-----:R-:W-:-:S05]  /*0800*/  @!P1 IMAD.WIDE R12, R13, 0x4, R14 ;  /* 0x000000040d0c9825 */ /* 0x001fca00078e020e */
[----:B------:R2:W-:Y:S02]  /*0810*/  @!P1 STG.E desc[UR8][R12.64], R17 ;  /* 0x000000110c009986 */ /* 0x0005e4000c101908 */
.L_x_552:
        /* <DEDUP_REMOVED lines=19> */
[----:B-----5:R-:W-:Y:S05]  /*0950*/  CALL.REL.NOINC `($__internal_11_$__cuda_sm3x_div_rn_noftz_f32_slowpath) ;  /* 0x0000007000507944 */ /* 0x020fea0003c00000 */
[----:B------:R-:W-:-:S07]  /*0960*/  MOV R12, R67 ;  /* 0x00000043000c7202 */ /* 0x000fce0000000f00 */
.L_x_556:
[----:B------:R-:W-:Y:S05]  /*0970*/  BSYNC.RECONVERGENT B0 ;  /* 0x0000000000007941 */ /* 0x000fea0003800200 */
.L_x_555:
        /* <DEDUP_REMOVED lines=19> */
[----:B-----5:R-:W-:Y:S05]  /*0ab0*/  CALL.REL.NOINC `($__internal_11_$__cuda_sm3x_div_rn_noftz_f32_slowpath) ;  /* 0x0000006c00f87944 */ /* 0x020fea0003c00000 */
[----:B------:R-:W-:-:S07]  /*0ac0*/  MOV R14, R67 ;  /* 0x00000043000e7202 */ /* 0x000fce0000000f00 */
.L_x_559:
[----:B------:R-:W-:Y:S05]  /*0ad0*/  BSYNC.RECONVERGENT B3 ;  /* 0x0000000000037941 */ /* 0x000fea0003800200 */
.L_x_558:
[----:B------:R-:W-:Y:S05]  /*0ae0*/  BSYNC.RECONVERGENT B0 ;  /* 0x0000000000007941 */ /* 0x000fea0003800200 */
.L_x_557:
        /* <DEDUP_REMOVED lines=16> */
.L_x_561:
[----:B------:R-:W-:Y:S05]  /*0bf0*/  BSYNC.RECONVERGENT B0 ;  /* 0x0000000000007941 */ /* 0x000fea0003800200 */
.L_x_560:
        /* <DEDUP_REMOVED lines=10> */
[----:B-----5:R-:W-:Y:S05]  /*0ca0*/  CALL.REL.NOINC `($__internal_9_$__cuda_sm20_rcp_rn_f32_slowpath) ;  /* 0x0000006800487944 */ /* 0x020fea0003c00000 */
[----:B------:R-:W-:Y:S01]  /*0cb0*/  MOV R16, R17 ;  /* 0x0000001100107202 */ /* 0x000fe20000000f00 */
[----:B------:R-:W-:Y:S06]  /*0cc0*/  BRA `(.L_x_564) ;  /* 0x0000000000107947 */ /* 0x000fec0003800000 */
.L_x_563:
[----:B------:R-:W0:Y:S02]  /*0cd0*/  MUFU.RCP R17, R18 ;  /* 0x0000001200117308 */ /* 0x000e240000001000 */
[----:B0-----:R-:W-:-:S04]  /*0ce0*/  FFMA R16, R18, R17, -1 ;  /* 0xbf80000012107423 */ /* 0x001fc80000000011 */
[----:B------:R-:W-:-:S04]  /*0cf0*/  FADD.FTZ R16, -R16, -RZ ;  /* 0x800000ff10107221 */ /* 0x000fc80000010100 */
[----:B------:R-:W-:-:S07]  /*0d00*/  FFMA R16, R17, R16, R17 ;  /* 0x0000001011107223 */ /* 0x000fce0000000011 */
.L_x_564:
[----:B------:R-:W-:Y:S05]  /*0d10*/  BSYNC.RECONVERGENT B0 ;  /* 0x0000000000007941 */ /* 0x000fea0003800200 */
.L_x_562:
[----:B------:R-:W-:Y:S01]  /*0d20*/  IADD3 R17, PT, PT, R19, 0x1800000, RZ ;  /* 0x0180000013117810 */ /* 0x000fe20007ffe0ff */
[----:B------:R-:W-:Y:S03]  /*0d30*/  BSSY.RECONVERGENT B0, `(.L_x_565) ;  /* 0x000000c000007945 */ /* 0x000fe60003800200 */
[----:B------:R-:W-:-:S04]  /*0d40*/  LOP3.LUT R17, R17, 0x7f800000, RZ, 0xc0, !PT ;  /* 0x7f80000011117812 */ /* 0x000fc800078ec0ff */
[----:B------:R-:W-:-:S13]  /*0d50*/  ISETP.GT.U32.AND P0, PT, R17, 0x1ffffff, PT ;  /* 0x01ffffff1100780c */ /* 0x000fda0003f04070 */
[----:B------:R-:W-:Y:S05]  /*0d60*/  @P0 BRA `(.L_x_566) ;  /* 0x0000000000100947 */ /* 0x000fea0003800000 */
[----:B------:R-:W-:Y:S02]  /*0d70*/  MOV R18, R19 ;  /* 0x0000001300127202 */ /* 0x000fe40000000f00 */
[----:B------:R-:W-:-:S07]  /*0d80*/  MOV R24, 0xda0 ;  /* 0x00000da000187802 */ /* 0x000fce0000000f00 */
[----:B-----5:R-:W-:Y:S05]  /*0d90*/  CALL.REL.NOINC `($__internal_9_$__cuda_sm20_rcp_rn_f32_slowpath) ;  /* 0x00000068000c7944 */ /* 0x020fea0003c00000 */
[----:B------:R-:W-:Y:S05]  /*0da0*/  BRA `(.L_x_567) ;  /* 0x0000000000107947 */ /* 0x000fea0003800000 */
.L_x_566:
[----:B------:R-:W0:Y:S02]  /*0db0*/  MUFU.RCP R18, R19 ;  /* 0x0000001300127308 */ /* 0x000e240000001000 */
[----:B0-----:R-:W-:-:S04]  /*0dc0*/  FFMA R17, R18, R19, -1 ;  /* 0xbf80000012117423 */ /* 0x001fc80000000013 */
[----:B------:R-:W-:-:S04]  /*0dd0*/  FADD.FTZ R17, -R17, -RZ ;  /* 0x800000ff11117221 */ /* 0x000fc80000010100 */
[----:B------:R-:W-:-:S07]  /*0de0*/  FFMA R17, R18, R17, R18 ;  /* 0x0000001112117223 */ /* 0x000fce0000000012 */
.L_x_567:
[----:B------:R-:W-:Y:S05]  /*0df0*/  BSYNC.RECONVERGENT B0 ;  /* 0x0000000000007941 */ /* 0x000fea0003800200 */
.L_x_565:
        /* <DEDUP_REMOVED lines=16> */
.L_x_569:
[----:B------:R-:W-:Y:S05]  /*0f00*/  BSYNC.RECONVERGENT B0 ;  /* 0x0000000000007941 */ /* 0x000fea0003800200 */
.L_x_568:
        /* <DEDUP_REMOVED lines=39> */
.L_x_668:
        /* <DEDUP_REMOVED lines=30> */
.L_x_578:
        /* <DEDUP_REMOVED lines=88> */
.L_x_577:
[----:B------:R-:W-:Y:S02]  /*18e0*/  IADD3 R32, PT, PT, R32, 0x1, RZ ;  /* 0x0000000120207810 */ /* 0x000fe40007ffe0ff */
[----:B------:R-:W-:-:S07]  /*18f0*/  MOV R35, R62 ;  /* 0x0000003e00237202 */ /* 0x000fce0000000f00 */
.L_x_576:
[----:B------:R-:W-:Y:S05]  /*1900*/  BSYNC.RECONVERGENT B2 ;  /* 0x0000000000027941 */ /* 0x000fea0003800200 */
.L_x_575:
        /* <DEDUP_REMOVED lines=54> */
.L_x_582:
[----:B------:R-:W-:Y:S05]  /*1c70*/  BSYNC.RECONVERGENT B3 ;  /* 0x0000000000037941 */ /* 0x000fea0003800200 */
.L_x_581:
        /* <DEDUP_REMOVED lines=31> */
.L_x_584:
[----:B------:R-:W-:Y:S05]  /*1e70*/  BSYNC.RECONVERGENT B3 ;  /* 0x0000000000037941 */ /* 0x000fea0003800200 */
.L_x_583:
        /* <DEDUP_REMOVED lines=22> */
.L_x_580:
[----:B------:R-:W-:Y:S05]  /*1fe0*/  BSYNC.RECONVERGENT B2 ;  /* 0x0000000000027941 */ /* 0x000fea0003800200 */
.L_x_579:
[----:B------:R-:W-:-:S07]  /*1ff0*/  FADD R38, R62, R69 ;  /* 0x000000453e267221 */ /* 0x000fce0000000000 */
.L_x_574:
[----:B------:R-:W-:Y:S05]  /*2000*/  BSYNC.RECONVERGENT B1 ;  /* 0x0000000000017941 */ /* 0x000fea0003800200 */
.L_x_573:
        /* <DEDUP_REMOVED lines=11> */
[----:B-----5:R-:W-:Y:S05]  /*20c0*/  CALL.REL.NOINC `($__internal_11_$__cuda_sm3x_div_rn_noftz_f32_slowpath) ;  /* 0x0000005800747944 */ /* 0x020fea0003c00000 */
[----:B------:R-:W-:-:S07]  /*20d0*/  MOV R35, R67 ;  /* 0x0000004300237202 */ /* 0x000fce0000000f00 */
.L_x_586:
[----:B------:R-:W-:Y:S05]  /*20e0*/  BSYNC.RECONVERGENT B3 ;  /* 0x0000000000037941 */ /* 0x000fea0003800200 */
.L_x_585:
[----:B------:R-:W-:Y:S01]  /*20f0*/  HFMA2 R32, -RZ, RZ, 0, 5.9604644775390625e-08 ;  /* 0x00000001ff207431 */ /* 0x000fe200000001ff */
[----:B------:R-:W-:Y:S01]  /*2100*/  PLOP3.LUT P0, PT, PT, PT, PT, 0x8, 0x80 ;  /* 0x000000000080781c */ /* 0x000fe20003f0e170 */
[----:B------:R-:W-:-:S12]  /*2110*/  BRA `(.L_x_572) ;  /* 0x0000000000147947 */ /* 0x000fd80003800000 */
.L_x_571:
[----:B------:R-:W-:Y:S02]  /*2120*/  HFMA2 R38, -RZ, RZ, 0, 5.9604644775390625e-08 ;  /* 0x00000001ff267431 */ /* 0x000fe400000001ff */
[----:B------:R-:W-:Y:S01]  /*2130*/  FADD R32, -R35, UR4 ;  /* 0x0000000423207e21 */ /* 0x000fe20008000100 */
[----:B------:R-:W-:-:S03]  /*2140*/  PLOP3.LUT P0, PT, PT, PT, PT, 0x8, 0x80 ;  /* 0x000000000080781c */ /* 0x000fc60003f0e170 */
[----:B------:R-:W-:Y:S01]  /*2150*/  FFMA R35, R32, R12, R35 ;  /* 0x0000000c20237223 */ /* 0x000fe20000000023 */
[----:B------:R-:W-:-:S09]  /*2160*/  PRMT R32, R38, 0x7610, R32 ;  /* 0x0000761026207816 */ /* 0x000fd20000000020 */
.L_x_572:
[----:B------:R-:W-:Y:S05]  /*2170*/  BSYNC.RECONVERGENT B0 ;  /* 0x0000000000007941 */ /* 0x000fea0003800200 */
.L_x_570:
        /* <DEDUP_REMOVED lines=26> */
.L_x_591:
        /* <DEDUP_REMOVED lines=16> */
.L_x_595:
        /* <DEDUP_REMOVED lines=95> */
.L_x_594:
[----:B------:R-:W-:-:S07]  /*2a10*/  MOV R66, R65 ;  /* 0x0000004100427202 */ /* 0x000fce0000000f00 */
.L_x_593:
[----:B------:R-:W-:Y:S05]  /*2a20*/  BSYNC.RECONVERGENT B2 ;  /* 0x0000000000027941 */ /* 0x000fea0003800200 */
.L_x_592:
        /* <DEDUP_REMOVED lines=54> */
.L_x_597:
[----:B------:R-:W-:Y:S05]  /*2d90*/  BSYNC.RECONVERGENT B2 ;  /* 0x0000000000027941 */ /* 0x000fea0003800200 */
.L_x_596:
        /* <DEDUP_REMOVED lines=30> */
.L_x_599:
[----:B------:R-:W-:Y:S05]  /*2f80*/  BSYNC.RECONVERGENT B2 ;  /* 0x0000000000027941 */ /* 0x000fea0003800200 */
.L_x_598:
        /* <DEDUP_REMOVED lines=17> */
.L_x_590:
[----:B------:R-:W-:Y:S05]  /*30a0*/  BSYNC.RECONVERGENT B1 ;  /* 0x0000000000017941 */ /* 0x000fea0003800200 */
.L_x_589:
        /* <DEDUP_REMOVED lines=23> */
.L_x_601:
        /* <DEDUP_REMOVED lines=17> */
.L_x_606:
        /* <DEDUP_REMOVED lines=95> */
.L_x_605:
[----:B------:R-:W-:-:S07]  /*3920*/  MOV R66, R39 ;  /* 0x0000002700427202 */ /* 0x000fce0000000f00 */
.L_x_604:
[----:B------:R-:W-:Y:S05]  /*3930*/  BSYNC.RECONVERGENT B2 ;  /* 0x0000000000027941 */ /* 0x000fea0003800200 */
.L_x_603:
        /* <DEDUP_REMOVED lines=55> */
.L_x_608:
[----:B------:R-:W-:Y:S05]  /*3cb0*/  BSYNC.RECONVERGENT B2 ;  /* 0x0000000000027941 */ /* 0x000fea0003800200 */
.L_x_607:
        /* <DEDUP_REMOVED lines=31> */
.L_x_610:
[----:B------:R-:W-:Y:S05]  /*3eb0*/  BSYNC.RECONVERGENT B2 ;  /* 0x0000000000027941 */ /* 0x000fea0003800200 */
.L_x_609:
        /* <DEDUP_REMOVED lines=17> */
.L_x_602:
[----:B------:R-:W-:Y:S05]  /*3fd0*/  BSYNC.RECONVERGENT B1 ;  /* 0x0000000000017941 */ /* 0x000fea0003800200 */
.L_x_600:
        /* <DEDUP_REMOVED lines=14> */
.L_x_588:
        /* <DEDUP_REMOVED lines=21> */
.L_x_619:
        /* <DEDUP_REMOVED lines=86> */
.L_x_618:
[----:B------:R-:W-:Y:S05]  /*4770*/  BSYNC.RECONVERGENT B2 ;  /* 0x0000000000027941 */ /* 0x000fea0003800200 */
.L_x_617:
        /* <DEDUP_REMOVED lines=51> */
.L_x_623:
[----:B------:R-:W-:Y:S05]  /*4ab0*/  BSYNC.RECONVERGENT B4 ;  /* 0x0000000000047941 */ /* 0x000fea0003800200 */
.L_x_622:
        /* <DEDUP_REMOVED lines=28> */
.L_x_625:
[----:B------:R-:W-:Y:S05]  /*4c80*/  BSYNC.RECONVERGENT B4 ;  /* 0x0000000000047941 */ /* 0x000fea0003800200 */
.L_x_624:
        /* <DEDUP_REMOVED lines=23> */
.L_x_621:
[----:B------:R-:W-:Y:S05]  /*4e00*/  BSYNC.RECONVERGENT B2 ;  /* 0x0000000000027941 */ /* 0x000fea0003800200 */
.L_x_620:
[----:B------:R-:W-:-:S07]  /*4e10*/  FADD R38, R39, R38 ;  /* 0x0000002627267221 */ /* 0x000fce0000000000 */
.L_x_616:
[----:B------:R-:W-:Y:S05]  /*4e20*/  BSYNC.RECONVERGENT B1 ;  /* 0x0000000000017941 */ /* 0x000fea0003800200 */
.L_x_615:
        /* <DEDUP_REMOVED lines=11> */
[----:B------:R-:W-:Y:S05]  /*4ee0*/  CALL.REL.NOINC `($__internal_11_$__cuda_sm3x_div_rn_noftz_f32_slowpath) ;  /* 0x0000002800ec7944 */ /* 0x000fea0003c00000 */
[----:B------:R-:W-:-:S07]  /*4ef0*/  MOV R25, R67 ;  /* 0x0000004300197202 */ /* 0x000fce0000000f00 */
.L_x_627:
[----:B------:R-:W-:Y:S05]  /*4f00*/  BSYNC.RECONVERGENT B4 ;  /* 0x0000000000047941 */ /* 0x000fea0003800200 */
.L_x_626:
[----:B------:R-:W-:Y:S01]  /*4f10*/  HFMA2 R24, -RZ, RZ, 0, 5.9604644775390625e-08 ;  /* 0x00000001ff187431 */ /* 0x000fe200000001ff */
[----:B------:R-:W-:Y:S06]  /*4f20*/  BRA `(.L_x_613) ;  /* 0x0000000000107947 */ /* 0x000fec0003800000 */
.L_x_614:
[----:B------:R-:W-:Y:S01]  /*4f30*/  FADD R24, -R25, UR4 ;  /* 0x0000000419187e21 */ /* 0x000fe20008000100 */
[----:B------:R-:W-:-:S03]  /*4f40*/  MOV R38, 0x1 ;  /* 0x0000000100267802 */ /* 0x000fc60000000f00 */
[----:B------:R-:W-:Y:S01]  /*4f50*/  FFMA R25, R24, R14, R25 ;  /* 0x0000000e18197223 */ /* 0x000fe20000000019 */
[----:B------:R-:W-:-:S07]  /*4f60*/  PRMT R24, R38, 0x7610, R24 ;  /* 0x0000761026187816 */ /* 0x000fce0000000018 */
.L_x_613:
[----:B------:R-:W-:Y:S05]  /*4f70*/  BSYNC.RECONVERGENT B3 ;  /* 0x0000000000037941 */ /* 0x000fea0003800200 */
.L_x_612:
        /* <DEDUP_REMOVED lines=23> */
.L_x_635:
        /* <DEDUP_REMOVED lines=87> */
.L_x_634:
[----:B------:R-:W-:Y:S05]  /*5660*/  BSYNC.RECONVERGENT B2 ;  /* 0x0000000000027941 */ /* 0x000fea0003800200 */
.L_x_633:
        /* <DEDUP_REMOVED lines=50> */
.L_x_639:
[----:B------:R-:W-:Y:S05]  /*5990*/  BSYNC.RECONVERGENT B4 ;  /* 0x0000000000047941 */ /* 0x000fea0003800200 */
.L_x_638:
        /* <DEDUP_REMOVED lines=28> */
.L_x_641:
[----:B------:R-:W-:Y:S05]  /*5b60*/  BSYNC.RECONVERGENT B4 ;  /* 0x0000000000047941 */ /* 0x000fea0003800200 */
.L_x_640:
        /* <DEDUP_REMOVED lines=23> */
.L_x_637:
[----:B------:R-:W-:Y:S05]  /*5ce0*/  BSYNC.RECONVERGENT B2 ;  /* 0x0000000000027941 */ /* 0x000fea0003800200 */
.L_x_636:
[----:B------:R-:W-:-:S07]  /*5cf0*/  FADD R38, R63, R20 ;  /* 0x000000143f267221 */ /* 0x000fce0000000000 */
.L_x_632:
[----:B------:R-:W-:Y:S05]  /*5d00*/  BSYNC.RECONVERGENT B1 ;  /* 0x0000000000017941 */ /* 0x000fea0003800200 */
.L_x_631:
        /* <DEDUP_REMOVED lines=13> */
.L_x_643:
[----:B------:R-:W-:Y:S05]  /*5de0*/  BSYNC.RECONVERGENT B4 ;  /* 0x0000000000047941 */ /* 0x000fea0003800200 */
.L_x_642:
[----:B------:R-:W-:Y:S01]  /*5df0*/  HFMA2 R22, -RZ, RZ, 0, 5.9604644775390625e-08 ;  /* 0x00000001ff167431 */ /* 0x000fe200000001ff */
[----:B------:R-:W-:Y:S01]  /*5e00*/  PLOP3.LUT P1, PT, PT, PT, PT, 0x80, 0x8 ;  /* 0x000000000008781c */ /* 0x000fe20003f2f070 */
[----:B------:R-:W-:-:S12]  /*5e10*/  BRA `(.L_x_630) ;  /* 0x0000000000107947 */ /* 0x000fd80003800000 */
.L_x_629:
[----:B------:R-:W-:Y:S01]  /*5e20*/  FADD R39, -R20, UR4 ;  /* 0x0000000414277e21 */ /* 0x000fe20008000100 */
[----:B------:R-:W-:Y:S01]  /*5e30*/  HFMA2 R22, -RZ, RZ, 0, 5.9604644775390625e-08 ;  /* 0x00000001ff167431 */ /* 0x000fe200000001ff */
[----:B------:R-:W-:Y:S02]  /*5e40*/  PLOP3.LUT P1, PT, PT, PT, PT, 0x80, 0x8 ;  /* 0x000000000008781c */ /* 0x000fe40003f2f070 */
[----:B------:R-:W-:-:S11]  /*5e50*/  FFMA R20, R39, R15, R20 ;  /* 0x0000000f27147223 */ /* 0x000fd60000000014 */
.L_x_630:
[----:B------:R-:W-:Y:S05]  /*5e60*/  BSYNC.RECONVERGENT B3 ;  /* 0x0000000000037941 */ /* 0x000fea0003800200 */
.L_x_628:
[----:B------:R-:W-:Y:S01]  /*5e70*/  FADD R39, R25, R25 ;  /* 0x0000001919277221 */ /* 0x000fe20000000000 */
[----:B------:R-:W-:-:S03]  /*5e80*/  LOP3.LUT P3, RZ, R24, 0xff, RZ, 0xc0, !PT ;  /* 0x000000ff18ff7812 */ /* 0x000fc6000786c0ff */
[----:B------:R-:W-:-:S05]  /*5e90*/  FADD R39, -R20, R39 ;  /* 0x0000002714277221 */ /* 0x000fca0000000100 */
[----:B------:R-:W-:-:S04]  /*5ea0*/  FSEL R39, R39, +QNAN , P1 ;  /* 0x7fc0000027277808 */ /* 0x000fc80000800000 */
[----:B------:R-:W-:-:S07]  /*5eb0*/  FSEL R38, R39, +QNAN , P3 ;  /* 0x7fc0000027267808 */ /* 0x000fce0001800000 */
.L_x_611:
[----:B------:R-:W-:Y:S05]  /*5ec0*/  BSYNC.RECONVERGENT B0 ;  /* 0x0000000000007941 */ /* 0x000fea0003800200 */
.L_x_587:
        /* <DEDUP_REMOVED lines=29> */
.L_x_650:
        /* <DEDUP_REMOVED lines=92> */
.L_x_649:
[----:B------:R-:W-:Y:S05]  /*6660*/  BSYNC.RECONVERGENT B1 ;  /* 0x0000000000017941 */ /* 0x000fea0003800200 */
.L_x_648:
        /* <DEDUP_REMOVED lines=54> */
.L_x_654:
[----:B------:R-:W-:Y:S05]  /*69d0*/  BSYNC.RECONVERGENT B2 ;  /* 0x0000000000027941 */ /* 0x000fea0003800200 */
.L_x_653:
        /* <DEDUP_REMOVED lines=29> */
.L_x_656:
[----:B------:R-:W-:Y:S05]  /*6bb0*/  BSYNC.RECONVERGENT B2 ;  /* 0x0000000000027941 */ /* 0x000fea0003800200 */
.L_x_655:
        /* <DEDUP_REMOVED lines=15> */
.L_x_652:
[----:B------:R-:W-:Y:S05]  /*6cb0*/  BSYNC.RECONVERGENT B1 ;  /* 0x0000000000017941 */ /* 0x000fea0003800200 */
.L_x_651:
[----:B------:R-:W-:Y:S01]  /*6cc0*/  FADD R38, R34, R37 ;  /* 0x0000002522267221 */ /* 0x000fe20000000000 */
[----:B------:R-:W-:Y:S02]  /*6cd0*/  MOV R42, R65 ;  /* 0x00000041002a7202 */ /* 0x000fe40000000f00 */
[----:B------:R-:W-:Y:S01]  /*6ce0*/  MOV R63, R27 ;  /* 0x0000001b003f7202 */ /* 0x000fe20000000f00 */
[----:B------:R-:W-:Y:S01]  /*6cf0*/  FMUL R23, R38, R11 ;  /* 0x0000000b26177220 */ /* 0x000fe20000400000 */
[----:B------:R-:W-:Y:S01]  /*6d00*/  MOV R28, R9 ;  /* 0x00000009001c7202 */ /* 0x000fe20000000f00 */
[----:B------:R-:W-:Y:S06]  /*6d10*/  BRA `(.L_x_645) ;  /* 0x0000000000cc7947 */ /* 0x000fec0003800000 */
.L_x_647:
        /* <DEDUP_REMOVED lines=14> */
.L_x_658:
[----:B------:R-:W-:Y:S05]  /*6e00*/  BSYNC.RECONVERGENT B3 ;  /* 0x0000000000037941 */ /* 0x000fea0003800200 */
.L_x_657:
[----:B------:R-:W-:Y:S01]  /*6e10*/  HFMA2 R26, -RZ, RZ, 0, 5.9604644775390625e-08 ;  /* 0x00000001ff1a7431 */ /* 0x000fe200000001ff */
[----:B------:R-:W-:Y:S02]  /*6e20*/  MOV R42, R65 ;  /* 0x00000041002a7202 */ /* 0x000fe40000000f00 */
[----:B------:R-:W-:Y:S02]  /*6e30*/  MOV R63, R23 ;  /* 0x00000017003f7202 */ /* 0x000fe40000000f00 */
[----:B------:R-:W-:Y:S01]  /*6e40*/  MOV R28, R9 ;  /* 0x00000009001c7202 */ /* 0x000fe20000000f00 */
[----:B------:R-:W-:Y:S06]  /*6e50*/  BRA `(.L_x_645) ;  /* 0x00000000007c7947 */ /* 0x000fec0003800000 */
.L_x_646:
        /* <DEDUP_REMOVED lines=23> */
.L_x_659:
        /* <DEDUP_REMOVED lines=8> */
.L_x_645:
[----:B------:R-:W-:Y:S05]  /*7050*/  BSYNC.RECONVERGENT B0 ;  /* 0x0000000000007941 */ /* 0x000fea0003800200 */
.L_x_644:
        /* <DEDUP_REMOVED lines=31> */
[----:B------:R-:W-:Y:S05]  /*7250*/  CALL.REL.NOINC `($__internal_11_$__cuda_sm3x_div_rn_noftz_f32_slowpath) ;  /* 0x0000000800107944 */ /* 0x000fea0003c00000 */
[----:B------:R-:W-:-:S07]  /*7260*/  MOV R39, R67 ;  /* 0x0000004300277202 */ /* 0x000fce0000000f00 */
.L_x_665:
[----:B------:R-:W-:Y:S05]  /*7270*/  BSYNC.RECONVERGENT B4 ;  /* 0x0000000000047941 */ /* 0x000fea0003800200 */
.L_x_664:
        /* <DEDUP_REMOVED lines=13> */
[----:B------:R-:W-:Y:S05]  /*7350*/  CALL.REL.NOINC `($__internal_11_$__cuda_sm3x_div_rn_noftz_f32_slowpath) ;  /* 0x0000000400d07944 */ /* 0x000fea0003c00000 */
[----:B------:R-:W-:-:S07]  /*7360*/  MOV R38, R67 ;  /* 0x0000004300267202 */ /* 0x000fce0000000f00 */
.L_x_667:
[----:B------:R-:W-:Y:S05]  /*7370*/  BSYNC.RECONVERGENT B4 ;  /* 0x0000000000047941 */ /* 0x000fea0003800200 */
.L_x_666:
        /* <DEDUP_REMOVED lines=15> */
.L_x_663:
[----:B------:R-:W-:Y:S05]  /*7470*/  BSYNC.RECONVERGENT B3 ;  /* 0x0000000000037941 */ /* 0x000fea0003800200 */
.L_x_662:
[----:B------:R-:W-:-:S04]  /*7480*/  FFMA R68, R68, R27, R35 ;  /* 0x0000001b44447223 */ /* 0x000fc80000000023 */
[----:B------:R-:W-:-:S04]  /*7490*/  FADD R68, R68, -R33 ;  /* 0x8000002144447221 */ /* 0x000fc80000000000 */
[----:B------:R-:W-:-:S05]  /*74a0*/  FFMA R65, R68, R12, R33 ;  /* 0x0000000c44417223 */ /* 0x000fca0000000021 */
[----:B------:R-:W-:-:S07]  /*74b0*/  MOV R66, R65 ;  /* 0x0000004100427202 */ /* 0x000fce0000000f00 */
.L_x_661:
[----:B------:R-:W-:Y:S05]  /*74c0*/  BSYNC.RECONVERGENT B0 ;  /* 0x0000000000007941 */ /* 0x000fea0003800200 */
.L_x_660:
        /* <DEDUP_REMOVED lines=16> */
        .weak           $__internal_9_$__cuda_sm20_rcp_rn_f32_slowpath
        .type           $__internal_9_$__cuda_sm20_rcp_rn_f32_slowpath,@function
        .size           $__internal_9_$__cuda_sm20_rcp_rn_f32_slowpath,($__internal_10_$__cuda_sm20_sqrt_rn_f32_slowpath - $__internal_9_$__cuda_sm20_rcp_rn_f32_slowpath)
$__internal_9_$__cuda_sm20_rcp_rn_f32_slowpath:
        /* <DEDUP_REMOVED lines=15> */
.L_x_670:
        /* <DEDUP_REMOVED lines=33> */
.L_x_672:
[----:B------:R0:W1:Y:S02]  /*78d0*/  MUFU.RCP R20, R18 ;  /* 0x0000001200147308 */ /* 0x0000640000001000 */
.L_x_671:
[----:B------:R-:W-:Y:S05]  /*78e0*/  BSYNC.RECONVERGENT B1 ;  /* 0x0000000000017941 */ /* 0x000fea0003800200 */
.L_x_669:
[----:B------:R-:W-:Y:S01]  /*78f0*/  HFMA2 R21, -RZ, RZ, 0, 0 ;  /* 0x00000000ff157431 */ /* 0x000fe200000001ff */
[----:B-1----:R-:W-:Y:S02]  /*7900*/  MOV R17, R20 ;  /* 0x0000001400117202 */ /* 0x002fe40000000f00 */
[----:B------:R-:W-:-:S04]  /*7910*/  MOV R20, R24 ;  /* 0x0000001800147202 */ /* 0x000fc80000000f00 */
[----:B0-----:R-:W-:Y:S05]  /*7920*/  RET.REL.NODEC R20 `(dma_batch_tiled_f32_tx64) ;  /* 0xffffff8414b47950 */ /* 0x001fea0003c3ffff */
        .weak           $__internal_10_$__cuda_sm20_sqrt_rn_f32_slowpath
        .type           $__internal_10_$__cuda_sm20_sqrt_rn_f32_slowpath,@function
        .size           $__internal_10_$__cuda_sm20_sqrt_rn_f32_slowpath,($__internal_11_$__cuda_sm3x_div_rn_noftz_f32_slowpath - $__internal_10_$__cuda_sm20_sqrt_rn_f32_slowpath)
$__internal_10_$__cuda_sm20_sqrt_rn_f32_slowpath:
        /* <DEDUP_REMOVED lines=19> */
.L_x_673:
[----:B------:R-:W-:Y:S01]  /*7a60*/  HFMA2 R9, -RZ, RZ, 0, 0 ;  /* 0x00000000ff097431 */ /* 0x000fe200000001ff */
[----:B------:R-:W-:Y:S02]  /*7a70*/  MOV R10, R8 ;  /* 0x00000008000a7202 */ /* 0x000fe40000000f00 */
[----:B------:R-:W-:-:S04]  /*7a80*/  MOV R8, R13 ;  /* 0x0000000d00087202 */ /* 0x000fc80000000f00 */
[----:B------:R-:W-:Y:S05]  /*7a90*/  RET.REL.NODEC R8 `(dma_batch_tiled_f32_tx64) ;  /* 0xffffff8408587950 */ /* 0x000fea0003c3ffff */
        .weak           $__internal_11_$__cuda_sm3x_div_rn_noftz_f32_slowpath
        .type           $__internal_11_$__cuda_sm3x_div_rn_noftz_f32_slowpath,@function
        .size           $__internal_11_$__cuda_sm3x_div_rn_noftz_f32_slowpath,(.L_x_783 - $__internal_11_$__cuda_sm3x_div_rn_noftz_f32_slowpath)
$__internal_11_$__cuda_sm3x_div_rn_noftz_f32_slowpath:
        /* <DEDUP_REMOVED lines=34> */
.L_x_675:
        /* <DEDUP_REMOVED lines=51> */
.L_x_682:
[----:B------:R-:W-:-:S04]  /*7ff0*/  LOP3.LUT R38, R38, 0x80000000, RZ, 0xc0, !PT ;  /* 0x8000000026267812 */ /* 0x000fc800078ec0ff */
[----:B------:R-:W-:Y:S01]  /*8000*/  LOP3.LUT R38, R38, 0x7f800000, RZ, 0xfc, !PT ;  /* 0x7f80000026267812 */ /* 0x000fe200078efcff */
[----:B------:R-:W-:Y:S06]  /*8010*/  BRA `(.L_x_683) ;  /* 0x0000000000047947 */ /* 0x000fec0003800000 */
.L_x_681:
[----:B------:R-:W-:-:S07]  /*8020*/  LEA R38, R76, R38, 0x17 ;  /* 0x000000264c267211 */ /* 0x000fce00078eb8ff */
.L_x_683:
[----:B------:R-:W-:Y:S05]  /*8030*/  BSYNC.RECONVERGENT B2 ;  /* 0x0000000000027941 */ /* 0x000fea0003800200 */
.L_x_680:
[----:B------:R-:W-:Y:S05]  /*8040*/  BRA `(.L_x_684) ;  /* 0x0000000000207947 */ /* 0x000fea0003800000 */
.L_x_679:
[----:B------:R-:W-:-:S04]  /*8050*/  LOP3.LUT R38, R39, 0x80000000, R38, 0x48, !PT ;  /* 0x8000000027267812 */ /* 0x000fc800078e4826 */
[----:B------:R-:W-:Y:S01]  /*8060*/  LOP3.LUT R38, R38, 0x7f800000, RZ, 0xfc, !PT ;  /* 0x7f80000026267812 */ /* 0x000fe200078efcff */
[----:B------:R-:W-:Y:S06]  /*8070*/  BRA `(.L_x_684) ;  /* 0x0000000000147947 */ /* 0x000fec0003800000 */
.L_x_678:
[----:B------:R-:W-:Y:S01]  /*8080*/  LOP3.LUT R38, R39, 0x80000000, R38, 0x48, !PT ;  /* 0x8000000027267812 */ /* 0x000fe200078e4826 */
[----:B------:R-:W-:Y:S06]  /*8090*/  BRA `(.L_x_684) ;  /* 0x00000000000c7947 */ /* 0x000fec0003800000 */
.L_x_677:
[----:B------:R-:W0:Y:S01]  /*80a0*/  MUFU.RSQ R38, -QNAN ;  /* 0xffc0000000267908 */ /* 0x000e220000001400 */
[----:B------:R-:W-:Y:S05]  /*80b0*/  BRA `(.L_x_684) ;  /* 0x0000000000047947 */ /* 0x000fea0003800000 */
.L_x_676:
[----:B------:R-:W-:-:S07]  /*80c0*/  FADD.FTZ R38, R38, R39 ;  /* 0x0000002726267221 */ /* 0x000fce0000010000 */
.L_x_684:
[----:B------:R-:W-:Y:S05]  /*80d0*/  BSYNC.RECONVERGENT B1 ;  /* 0x0000000000017941 */ /* 0x000fea0003800200 */
.L_x_674:
[----:B------:R-:W-:Y:S01]  /*80e0*/  HFMA2 R39, -RZ, RZ, 0, 0 ;  /* 0x00000000ff277431 */ /* 0x000fe200000001ff */
[----:B0-----:R-:W-:Y:S02]  /*80f0*/  MOV R67, R38 ;  /* 0x0000002600437202 */ /* 0x001fe40000000f00 */
[----:B------:R-:W-:-:S04]  /*8100*/  MOV R38, R66 ;  /* 0x0000004200267202 */ /* 0x000fc80000000f00 */
[----:B------:R-:W-:Y:S05]  /*8110*/  RET.REL.NODEC R38 `(dma_batch_tiled_f32_tx64) ;  /* 0xffffff7c26b87950 */ /* 0x000fea0003c3ffff */
.L_x_685:
        /* <DEDUP_REMOVED lines=14> */
.L_x_783:


//--------------------- .text.dma_batch_f32       --------------------------
	.section	.text.dma_batch_f32,"ax",@progbits
	.align	128
        .global         dma_batch_f32
        .type           dma_batch_f32,@function
        .size           dma_batch_f32,(.L_x_786 - dma_batch_f32)
        .other          dma_batch_f32,@"STO_CUDA_ENTRY STV_DEFAULT"
dma_batch_f32:
.text.dma_batch_f32:
[----:B------:R-:W-:Y:S01]  /*0000*/  LDC R1, c[0x0][0x37c] ;  /* 0x0000df00ff017b82 */ /* 0x000fe20000000800 */
[----:B------:R-:W0:Y:S01]  /*0010*/  S2R R26, SR_CTAID.X ;  /* 0x00000000001a7919 */ /* 0x000e220000002500 */
[----:B------:R-:W0:Y:S01]  /*0020*/  LDCU UR4, c[0x0][0x3ac] ;  /* 0x00007580ff0477ac */ /* 0x000e220008000800 */
[----:B------:R-:W1:Y:S01]  /*0030*/  S2R R0, SR_TID.X ;  /* 0x0000000000007919 */ /* 0x000e620000002100 */
[----:B------:R-:W2:Y:S02]  /*0040*/  LDCU UR5, c[0x0][0x3b0] ;  /* 0x00007600ff0577ac */ /* 0x000ea40008000800 */
[----:B--2---:R-:W-:Y:S02]  /*0050*/  MOV R33, UR5 ;  /* 0x0000000500217c02 */ /* 0x004fe40008000f00 */
[----:B0-----:R-:W-:-:S04]  /*0060*/  ISETP.GE.AND P0, PT, R26, UR4, PT ;  /* 0x000000041a007c0c */ /* 0x001fc8000bf06270 */
[----:B-1----:R-:W-:-:S13]  /*0070*/  ISETP.NE.OR P0, PT, R0, RZ, P0 ;  /* 0x000000ff0000720c */ /* 0x002fda0000705670 */
[----:B------:R-:W-:Y:S05]  /*0080*/  @P0 EXIT ;  /* 0x000000000000094d */ /* 0x000fea0003800000 */
[----:B------:R-:W0:Y:S01]  /*0090*/  LDC.64 R2, c[0x0][0x388] ;  /* 0x0000e200ff027b82 */ /* 0x000e220000000a00 */
[----:B------:R-:W1:Y:S01]  /*00a0*/  LDCU.64 UR14, c[0x0][0x358] ;  /* 0x00006b00ff0e77ac */ /* 0x000e620008000a00 */
[----:B------:R-:W2:Y:S06]  /*00b0*/  LDCU UR4, c[0x0][0x3a8] ;  /* 0x00007500ff0477ac */ /* 0x000eac0008000800 */
[----:B------:R-:W3:Y:S08]  /*00c0*/  LDC.64 R4, c[0x0][0x390] ;  /* 0x0000e400ff047b82 */ /* 0x000ef00000000a00 */
[----:B------:R-:W4:Y:S01]  /*00d0*/  LDC.64 R6, c[0x0][0x398] ;  /* 0x0000e600ff067b82 */ /* 0x000f220000000a00 */
[----:B0-----:R-:W-:-:S05]  /*00e0*/  IMAD.WIDE.U32 R2, R26, 0x4, R2 ;  /* 0x000000041a027825 */ /* 0x001fca00078e0002 */
[----:B-1----:R-:W2:Y:S01]  /*00f0*/  LDG.E.CONSTANT R32, desc[UR14][R2.64] ;  /* 0x0000000e02207981 */ /* 0x002ea2000c1e9900 */
[----:B---3--:R-:W-:-:S05]  /*0100*/  IMAD.WIDE.U32 R4, R26, 0x4, R4 ;  /* 0x000000041a047825 */ /* 0x008fca00078e0004 */
[----:B------:R-:W2:Y:S02]  /*0110*/  LDG.E.CONSTANT R31, desc[UR14][R4.64] ;  /* 0x0000000e041f7981 */ /* 0x000ea4000c1e9900 */
[----:B--2---:R-:W-:-:S04]  /*0120*/  VIMNMX3 R0, R32, UR4, R31, PT ;  /* 0x0000000420007c0f */ /* 0x004fc8000b80011f */
[----:B------:R-:W-:-:S13]  /*0130*/  ISETP.GE.AND P0, PT, R0, 0x1, PT ;  /* 0x000000010000780c */ /* 0x000fda0003f06270 */
[----:B----4-:R-:W-:Y:S05]  /*0140*/  @!P0 EXIT ;  /* 0x000000000000894d */ /* 0x010fea0003800000 */
[----:B------:R-:W0:Y:S01]  /*0150*/  LDC.64 R4, c[0x0][0x3a0] ;  /* 0x0000e800ff047b82 */ /* 0x000e220000000a00 */
[----:B------:R-:W-:-:S06]  /*0160*/  IMAD.WIDE.U32 R2, R26, 0x4, R6 ;  /* 0x000000041a027825 */ /* 0x000fcc00078e0006 */
[----:B------:R-:W2:Y:S01]  /*0170*/  LDG.E.CONSTANT R2, desc[UR14][R2.64] ;  /* 0x0000000e02027981 */ /* 0x000ea2000c1e9900 */
[----:B0-----:R-:W-:-:S05]  /*0180*/  IMAD.WIDE.U32 R4, R26, 0x4, R4 ;  /* 0x000000041a047825 */ /* 0x001fca00078e0004 */
[----:B------:R0:W5:Y:S01]  /*0190*/  LDG.E.CONSTANT R30, desc[UR14][R4.64] ;  /* 0x0000000e041e7981 */ /* 0x000162000c1e9900 */
[----:B------:R-:W-:-:S04]  /*01a0*/  I2FP.F32.U32 R29, R32 ;  /* 0x00000020001d7245 */ /* 0x000fc80000201000 */
[----:B------:R-:W-:Y:S01]  /*01b0*/  IADD3 R6, PT, PT, R29, -0xd000000, RZ ;  /* 0xf30000001d067810 */ /* 0x000fe20007ffe0ff */
[----:B------:R0:W1:Y:S03]  /*01c0*/  MUFU.RSQ R0, R29 ;  /* 0x0000001d00007308 */ /* 0x0000660000001400 */
[----:B------:R-:W-:Y:S02]  /*01d0*/  ISETP.GT.U32.AND P0, PT, R6, 0x727fffff, PT ;  /* 0x727fffff0600780c */ /* 0x000fe40003f04070 */
[----:B--2---:R-:W-:-:S11]  /*01e0*/  R2UR UR16, R2 ;  /* 0x00000000021072ca */ /* 0x004fd600000e0000 */
[----:B01----:R-:W-:Y:S05]  /*01f0*/  @!P0 BRA `(.L_x_686) ;  /* 0x00000000000c8947 */ /* 0x003fea0003800000 */
[----:B------:R-:W-:-:S07]  /*0200*/  MOV R4, 0x220 ;  /* 0x0000022000047802 */ /* 0x000fce0000000f00 */
[----:B-----5:R-:W-:Y:S05]  /*0210*/  CALL.REL.NOINC `($__internal_13_$__cuda_sm20_sqrt_rn_f32_slowpath) ;  /* 0x00000070002c7944 */ /* 0x020fea0003c00000 */
[----:B------:R-:W-:Y:S05]  /*0220*/  BRA `(.L_x_687) ;  /* 0x0000000000107947 */ /* 0x000fea0003800000 */
.L_x_686:
[----:B------:R-:W-:Y:S01]  /*0230*/  FMUL.FTZ R2, R29, R0 ;  /* 0x000000001d027220 */ /* 0x000fe20000410000 */
[----:B------:R-:W-:-:S03]  /*0240*/  FMUL.FTZ R0, R0, 0.5 ;  /* 0x3f00000000007820 */ /* 0x000fc60000410000 */
[----:B------:R-:W-:-:S04]  /*0250*/  FFMA R3, -R2, R2, R29 ;  /* 0x0000000202037223 */ /* 0x000fc8000000011d */
[----:B------:R-:W-:-:S07]  /*0260*/  FFMA R0, R3, R0, R2 ;  /* 0x0000000003007223 */ /* 0x000fce0000000002 */
.L_x_687:
[----:B------:R-:W-:Y:S01]  /*0270*/  FADD R0, R0, 0.5 ;  /* 0x3f00000000007421 */ /* 0x000fe20000000000 */
[----:B------:R-:W-:Y:S01]  /*0280*/  HFMA2 R3, -RZ, RZ, 1.875, 0 ;  /* 0x3f800000ff037431 */ /* 0x000fe200000001ff */
[----:B------:R-:W-:Y:S02]  /*0290*/  ISETP.GE.U32.AND P0, PT, R32, 0x2, PT ;  /* 0x000000022000780c */ /* 0x000fe40003f06070 */
[----:B------:R-:W-:Y:S02]  /*02a0*/  SHF.R.U32.HI R28, RZ, 0x1, R32 ;  /* 0x00000001ff1c7819 */ /* 0x000fe40000011620 */
[----:B------:R-:W0:Y:S01]  /*02b0*/  F2I.FLOOR.NTZ R0, R0 ;  /* 0x0000000000007305 */ /* 0x000e220000207100 */
[----:B------:R-:W-:-:S08]  /*02c0*/  MOV R2, 0x3f800000 ;  /* 0x3f80000000027802 */ /* 0x000fd00000000f00 */
[----:B------:R-:W-:-:S05]  /*02d0*/  @P0 IADD3 R5, PT, PT, R28, 0x1, RZ ;  /* 0x000000011c050810 */ /* 0x000fca0007ffe0ff */
[----:B------:R-:W-:Y:S01]  /*02e0*/  @P0 IMAD.WIDE.U32 R4, R5, R28, RZ ;  /* 0x0000001c05040225 */ /* 0x000fe200078e00ff */
[----:B0-----:R-:W-:-:S04]  /*02f0*/  R2UR UR11, R0 ;  /* 0x00000000000b72ca */ /* 0x001fc800000e0000 */
[----:B------:R-:W-:-:S04]  /*0300*/  @P0 SHF.R.U64 R4, R4, 0x1, R5 ;  /* 0x0000000104040819 */ /* 0x000fc80000001205 */
[----:B------:R-:W-:-:S05]  /*0310*/  @P0 I2FP.F32.S32 R2, R4 ;  /* 0x0000000400020245 */ /* 0x000fca0000201400 */
[----:B------:R-:W-:-:S06]  /*0320*/  UISETP.GE.AND UP0, UPT, UR11, 0x1, UPT ;  /* 0x000000010b00788c */ /* 0x000fcc000bf06270 */
[----:B------:R-:W-:-:S05]  /*0330*/  PLOP3.LUT P1, PT, PT, PT, UP0, 0x80, 0x8 ;  /* 0x000000000008781c */ /* 0x000fca0003f2f008 */
[----:B------:R-:W-:-:S04]  /*0340*/  @UP0 UIADD3 UR4, UPT, UPT, UR11, 0x1, URZ ;  /* 0x000000010b040890 */ /* 0x000fc8000fffe0ff */
[----:B------:R-:W-:-:S04]  /*0350*/  @UP0 UIMAD.WIDE.U32 UR4, UR4, UR11, URZ ;  /* 0x0000000b040402a5 */ /* 0x000fc8000f8e00ff */
[----:B------:R-:W-:-:S06]  /*0360*/  @UP0 USHF.R.U64 UR4, UR4, 0x1, UR5 ;  /* 0x0000000104040899 */ /* 0x000fcc0008001205 */
[----:B------:R-:W-:-:S04]  /*0370*/  @P1 I2FP.F32.S32 R3, UR4 ;  /* 0x0000000400031c45 */ /* 0x000fc80008201400 */
[----:B------:R-:W-:-:S04]  /*0380*/  IADD3 R0, PT, PT, R3, 0x1800000, RZ ;  /* 0x0180000003007810 */ /* 0x000fc80007ffe0ff */
[----:B------:R-:W-:-:S04]  /*0390*/  LOP3.LUT R0, R0, 0x7f800000, RZ, 0xc0, !PT ;  /* 0x7f80000000007812 */ /* 0x000fc800078ec0ff */
[----:B------:R-:W-:-:S13]  /*03a0*/  ISETP.GT.U32.AND P1, PT, R0, 0x1ffffff, PT ;  /* 0x01ffffff0000780c */ /* 0x000fda0003f24070 */
[----:B------:R-:W-:Y:S05]  /*03b0*/  @P1 BRA `(.L_x_688) ;  /* 0x0000000000141947 */ /* 0x000fea0003800000 */
[----:B------:R-:W-:Y:S02]  /*03c0*/  MOV R0, R3 ;  /* 0x0000000300007202 */ /* 0x000fe40000000f00 */
[----:B------:R-:W-:-:S07]  /*03d0*/  MOV R8, 0x3f0 ;  /* 0x000003f000087802 */ /* 0x000fce0000000f00 */
[----:B-----5:R-:W-:Y:S05]  /*03e0*/  CALL.REL.NOINC `($__internal_12_$__cuda_sm20_rcp_rn_f32_slowpath) ;  /* 0x0000006800e87944 */ /* 0x020fea0003c00000 */
[----:B------:R-:W-:Y:S01]  /*03f0*/  MOV R27, R3 ;  /* 0x00000003001b7202 */ /* 0x000fe20000000f00 */
[----:B------:R-:W-:Y:S06]  /*0400*/  BRA `(.L_x_689) ;  /* 0x0000000000107947 */ /* 0x000fec0003800000 */
.L_x_688:
[----:B------:R-:W0:Y:S02]  /*0410*/  MUFU.RCP R0, R3 ;  /* 0x0000000300007308 */ /* 0x000e240000001000 */
[----:B0-----:R-:W-:-:S04]  /*0420*/  FFMA R4, R0, R3, -1 ;  /* 0xbf80000000047423 */ /* 0x001fc80000000003 */
[----:B------:R-:W-:-:S04]  /*0430*/  FADD.FTZ R27, -R4, -RZ ;  /* 0x800000ff041b7221 */ /* 0x000fc80000010100 */
[----:B------:R-:W-:-:S07]  /*0440*/  FFMA R27, R0, R27, R0 ;  /* 0x0000001b001b7223 */ /* 0x000fce0000000000 */
.L_x_689:
[----:B------:R-:W0:Y:S01]  /*0450*/  LDC R13, c[0x0][0x3a8] ;  /* 0x0000ea00ff0d7b82 */ /* 0x000e220000000800 */
[----:B------:R-:W-:Y:S01]  /*0460*/  HFMA2 R3, -RZ, RZ, 0, 0 ;  /* 0x00000000ff037431 */ /* 0x000fe200000001ff */
[C---:B0-----:R-:W-:Y:S01]  /*0470*/  ISETP.GE.U32.AND P0, PT, R13.reuse, 0x8, PT ;  /* 0x000000080d00780c */ /* 0x041fe20003f06070 */
[----:B------:R-:W-:Y:S01]  /*0480*/  IMAD R26, R26, R13, RZ ;  /* 0x0000000d1a1a7224 */ /* 0x000fe200078e02ff */
[----:B------:R-:W-:-:S04]  /*0490*/  LOP3.LUT R0, R13, 0x7, RZ, 0xc0, !PT ;  /* 0x000000070d007812 */ /* 0x000fc800078ec0ff */
[----:B------:R-:W-:-:S07]  /*04a0*/  ISETP.NE.AND P1, PT, R0, RZ, PT ;  /* 0x000000ff0000720c */ /* 0x000fce0003f25270 */
[----:B------:R-:W-:Y:S06]  /*04b0*/  @!P0 BRA `(.L_x_690) ;  /* 0x0000000000448947 */ /* 0x000fec0003800000 */
[----:B------:R-:W0:Y:S01]  /*04c0*/  LDC.64 R6, c[0x0][0x3b8] ;  /* 0x0000ee00ff067b82 */ /* 0x000e220000000a00 */
[----:B------:R-:W-:Y:S01]  /*04d0*/  LOP3.LUT R3, R13, 0x7ffffff8, RZ, 0xc0, !PT ;  /* 0x7ffffff80d037812 */ /* 0x000fe200078ec0ff */
[----:B------:R-:W-:Y:S01]  /*04e0*/  UMOV UR4, URZ ;  /* 0x000000ff00047c82 */ /* 0x000fe20008000000 */
[----:B------:R-:W-:-:S07]  /*04f0*/  MOV R9, 0x7fc00000 ;  /* 0x7fc0000000097802 */ /* 0x000fce0000000f00 */
.L_x_691:
[----:B-1----:R-:W-:Y:S01]  /*0500*/  IADD3 R5, PT, PT, R26, UR4, RZ ;  /* 0x000000041a057c10 */ /* 0x002fe2000fffe0ff */
[----:B------:R-:W-:-:S04]  /*0510*/  UIADD3 UR4, UPT, UPT, UR4, 0x8, URZ ;  /* 0x0000000804047890 */ /* 0x000fc8000fffe0ff */
[----:B0-----:R-:W-:Y:S02]  /*0520*/  IMAD.WIDE.U32 R4, R5, 0x4, R6 ;  /* 0x0000000405047825 */ /* 0x001fe400078e0006 */
[----:B------:R-:W-:-:S03]  /*0530*/  ISETP.NE.AND P0, PT, R3, UR4, PT ;  /* 0x0000000403007c0c */ /* 0x000fc6000bf05270 */
        /* <DEDUP_REMOVED lines=9> */
.L_x_690:
[----:B------:R-:W-:Y:S05]  /*05d0*/  @!P1 BRA `(.L_x_692) ;  /* 0x0000000000a09947 */ /* 0x000fea0003800000 */
[----:B------:R-:W-:Y:S02]  /*05e0*/  ISETP.GE.U32.AND P0, PT, R0, 0x4, PT ;  /* 0x000000040000780c */ /* 0x000fe40003f06070 */
[----:B------:R-:W-:-:S04]  /*05f0*/  LOP3.LUT R12, R13, 0x3, RZ, 0xc0, !PT ;  /* 0x000000030d0c7812 */ /* 0x000fc800078ec0ff */
[----:B------:R-:W-:-:S07]  /*0600*/  ISETP.NE.AND P1, PT, R12, RZ, PT ;  /* 0x000000ff0c00720c */ /* 0x000fce0003f25270 */
[----:B------:R-:W-:Y:S06]  /*0610*/  @!P0 BRA `(.L_x_693) ;  /* 0x0000000000388947 */ /* 0x000fec0003800000 */
[----:B------:R-:W0:Y:S01]  /*0620*/  LDC.64 R10, c[0x0][0x3b8] ;  /* 0x0000ee00ff0a7b82 */ /* 0x000e220000000a00 */
[CC--:B------:R-:W-:Y:S02]  /*0630*/  IADD3 R0, P0, PT, R26.reuse, R3.reuse, RZ ;  /* 0x000000031a007210 */ /* 0x0c0fe40007f1e0ff */
[----:B------:R-:W-:Y:S02]  /*0640*/  IADD3 R7, PT, PT, R26, R3, RZ ;  /* 0x000000031a077210 */ /* 0x000fe40007ffe0ff */
[----:B------:R-:W-:Y:S02]  /*0650*/  IADD3.X R8, PT, PT, RZ, RZ, RZ, P0, !PT ;  /* 0x000000ffff087210 */ /* 0x000fe400007fe4ff */
[----:B-1----:R-:W-:Y:S01]  /*0660*/  MOV R9, 0x7fc00000 ;  /* 0x7fc0000000097802 */ /* 0x002fe20000000f00 */
[----:B------:R-:W1:Y:S01]  /*0670*/  LDC.64 R4, c[0x0][0x3b8] ;  /* 0x0000ee00ff047b82 */ /* 0x000e620000000a00 */
[----:B------:R-:W-:Y:S02]  /*0680*/  IADD3 R3, PT, PT, R3, 0x4, RZ ;  /* 0x0000000403037810 */ /* 0x000fe40007ffe0ff */
[----:B0-----:R-:W-:Y:S01]  /*0690*/  LEA R6, P0, R0, R10, 0x2 ;  /* 0x0000000a00067211 */ /* 0x001fe200078010ff */
[----:B-1----:R-:W-:-:S03]  /*06a0*/  IMAD.WIDE.U32 R4, R7, 0x4, R4 ;  /* 0x0000000407047825 */ /* 0x002fc600078e0004 */
[----:B------:R-:W-:Y:S02]  /*06b0*/  LEA.HI.X R7, R0, R11, R8, 0x2, P0 ;  /* 0x0000000b00077211 */ /* 0x000fe400000f1408 */
[----:B------:R0:W-:Y:S04]  /*06c0*/  STG.E desc[UR14][R4.64], R9 ;  /* 0x0000000904007986 */ /* 0x0001e8000c10190e */
[----:B------:R0:W-:Y:S04]  /*06d0*/  STG.E desc[UR14][R6.64+0x4], R9 ;  /* 0x0000040906007986 */ /* 0x0001e8000c10190e */
[----:B------:R0:W-:Y:S04]  /*06e0*/  STG.E desc[UR14][R6.64+0x8], R9 ;  /* 0x0000080906007986 */ /* 0x0001e8000c10190e */
[----:B------:R0:W-:Y:S02]  /*06f0*/  STG.E desc[UR14][R6.64+0xc], R9 ;  /* 0x00000c0906007986 */ /* 0x0001e4000c10190e */
.L_x_693:
[----:B------:R-:W-:Y:S05]  /*0700*/  @!P1 BRA `(.L_x_692) ;  /* 0x0000000000549947 */ /* 0x000fea0003800000 */
[----:B------:R-:W-:Y:S02]  /*0710*/  LOP3.LUT R0, R13, 0x1, RZ, 0xc0, !PT ;  /* 0x000000010d007812 */ /* 0x000fe400078ec0ff */
[----:B------:R-:W-:Y:S02]  /*0720*/  ISETP.NE.AND P0, PT, R12, 0x1, PT ;  /* 0x000000010c00780c */ /* 0x000fe40003f05270 */
[----:B------:R-:W-:-:S13]  /*0730*/  ISETP.NE.U32.AND P1, PT, R0, 0x1, PT ;  /* 0x000000010000780c */ /* 0x000fda0003f25070 */
[----:B01----:R-:W0:Y:S01]  /*0740*/  @!P1 LDC.64 R8, c[0x0][0x3b8] ;  /* 0x0000ee00ff089b82 */ /* 0x003e220000000a00 */
[----:B------:R-:W-:Y:S05]  /*0750*/  @!P0 BRA `(.L_x_694) ;  /* 0x0000000000308947 */ /* 0x000fea0003800000 */
[----:B------:R-:W1:Y:S01]  /*0760*/  LDC.64 R14, c[0x0][0x3b8] ;  /* 0x0000ee00ff0e7b82 */ /* 0x000e620000000a00 */
[CC--:B------:R-:W-:Y:S02]  /*0770*/  IADD3 R0, P0, PT, R26.reuse, R3.reuse, RZ ;  /* 0x000000031a007210 */ /* 0x0c0fe40007f1e0ff */
[----:B------:R-:W-:Y:S02]  /*0780*/  IADD3 R7, PT, PT, R26, R3, RZ ;  /* 0x000000031a077210 */ /* 0x000fe40007ffe0ff */
[----:B------:R-:W-:Y:S02]  /*0790*/  IADD3.X R10, PT, PT, RZ, RZ, RZ, P0, !PT ;  /* 0x000000ffff0a7210 */ /* 0x000fe400007fe4ff */
[----:B------:R-:W-:Y:S01]  /*07a0*/  MOV R11, 0x7fc00000 ;  /* 0x7fc00000000b7802 */ /* 0x000fe20000000f00 */
[----:B------:R-:W2:Y:S01]  /*07b0*/  LDC.64 R4, c[0x0][0x3b8] ;  /* 0x0000ee00ff047b82 */ /* 0x000ea20000000a00 */
[----:B------:R-:W-:Y:S02]  /*07c0*/  IADD3 R3, PT, PT, R3, 0x2, RZ ;  /* 0x0000000203037810 */ /* 0x000fe40007ffe0ff */
[----:B-1----:R-:W-:Y:S01]  /*07d0*/  LEA R6, P0, R0, R14, 0x2 ;  /* 0x0000000e00067211 */ /* 0x002fe200078010ff */
[----:B--2---:R-:W-:-:S03]  /*07e0*/  IMAD.WIDE.U32 R4, R7, 0x4, R4 ;  /* 0x0000000407047825 */ /* 0x004fc600078e0004 */
[----:B------:R-:W-:Y:S02]  /*07f0*/  LEA.HI.X R7, R0, R15, R10, 0x2, P0 ;  /* 0x0000000f00077211 */ /* 0x000fe400000f140a */
[----:B------:R1:W-:Y:S04]  /*0800*/  STG.E desc[UR14][R4.64], R11 ;  /* 0x0000000b04007986 */ /* 0x0003e8000c10190e */
[----:B------:R1:W-:Y:S03]  /*0810*/  STG.E desc[UR14][R6.64+0x4], R11 ;  /* 0x0000040b06007986 */ /* 0x0003e6000c10190e */
.L_x_694:
[----:B-1----:R-:W-:Y:S02]  /*0820*/  @!P1 IADD3 R5, PT, PT, R26, R3, RZ ;  /* 0x000000031a059210 */ /* 0x002fe40007ffe0ff */
[----:B------:R-:W-:-:S03]  /*0830*/  @!P1 MOV R3, 0x7fc00000 ;  /* 0x7fc0000000039802 */ /* 0x000fc60000000f00 */
[----:B0-----:R-:W-:-:S05]  /*0840*/  @!P1 IMAD.WIDE.U32 R4, R5, 0x4, R8 ;  /* 0x0000000405049825 */ /* 0x001fca00078e0008 */
[----:B------:R2:W-:Y:S02]  /*0850*/  @!P1 STG.E desc[UR14][R4.64], R3 ;  /* 0x0000000304009986 */ /* 0x0005e4000c10190e */
.L_x_692:
[----:B------:R-:W3:Y:S02]  /*0860*/  LDCU UR4, c[0x0][0x3b0] ;  /* 0x00007600ff0477ac */ /* 0x000ee40008000800 */
[----:B---3--:R-:W-:-:S13]  /*0870*/  ISETP.LE.AND P0, PT, R13, UR4, PT ;  /* 0x000000040d007c0c */ /* 0x008fda000bf03270 */
[----:B------:R-:W-:Y:S05]  /*0880*/  @P0 EXIT ;  /* 0x000000000000094d */ /* 0x000fea0003800000 */
[----:B------:R-:W-:Y:S01]  /*0890*/  I2FP.F32.U32 R0, R31 ;  /* 0x0000001f00007245 */ /* 0x000fe20000201000 */
[----:B------:R-:W-:Y:S01]  /*08a0*/  UMOV UR4, 0x40000000 ;  /* 0x4000000000047882 */ /* 0x000fe20000000000 */
[----:B------:R-:W-:Y:S01]  /*08b0*/  UISETP.GE.AND UP0, UPT, UR11, 0x1, UPT ;  /* 0x000000010b00788c */ /* 0x000fe2000bf06270 */
[----:B012---:R-:W-:Y:S02]  /*08c0*/  MOV R4, UR4 ;  /* 0x0000000400047c02 */ /* 0x007fe40008000f00 */
        /* <DEDUP_REMOVED lines=11> */
[----:B-----5:R-:W-:Y:S05]  /*0980*/  CALL.REL.NOINC `($__internal_14_$__cuda_sm3x_div_rn_noftz_f32_slowpath) ;  /* 0x0000006800ac7944 */ /* 0x020fea0003c00000 */
[----:B------:R-:W-:-:S07]  /*0990*/  MOV R25, R57 ;  /* 0x0000003900197202 */ /* 0x000fce0000000f00 */
.L_x_695:
        /* <DEDUP_REMOVED lines=16> */
[----:B-----5:R-:W-:Y:S05]  /*0aa0*/  CALL.REL.NOINC `($__internal_14_$__cuda_sm3x_div_rn_noftz_f32_slowpath) ;  /* 0x0000006800647944 */ /* 0x020fea0003c00000 */
[----:B------:R-:W-:-:S07]  /*0ab0*/  MOV R24, R57 ;  /* 0x0000003900187202 */ /* 0x000fce0000000f00 */
.L_x_696:
[----:B------:R-:W-:Y:S02]  /*0ac0*/  ISETP.GE.U32.AND P0, PT, R32, 0x2, PT ;  /* 0x000000022000780c */ /* 0x000fe40003f06070 */
[----:B------:R-:W-:-:S11]  /*0ad0*/  MOV R15, RZ ;  /* 0x000000ff000f7202 */ /* 0x000fd60000000f00 */
[----:B------:R-:W-:Y:S05]  /*0ae0*/  @!P0 BRA `(.L_x_697) ;  /* 0x0000000000408947 */ /* 0x000fea0003800000 */
[----:B------:R-:W-:Y:S01]  /*0af0*/  I2FP.F32.U32 R0, R28 ;  /* 0x0000001c00007245 */ /* 0x000fe20000201000 */
        /* <DEDUP_REMOVED lines=15> */
.L_x_697:
        /* <DEDUP_REMOVED lines=15> */
.L_x_698:
[----:B------:R-:W-:Y:S02]  /*0ce0*/  IADD3 R5, PT, PT, R32, 0x1, RZ ;  /* 0x0000000120057810 */ /* 0x000fe40007ffe0ff */
[----:B------:R-:W-:-:S03]  /*0cf0*/  I2FP.F32.U32 R13, UR11 ;  /* 0x0000000b000d7c45 */ /* 0x000fc60008201000 */
        /* <DEDUP_REMOVED lines=8> */
[----:B-----5:R-:W-:Y:S05]  /*0d80*/  CALL.REL.NOINC `($__internal_12_$__cuda_sm20_rcp_rn_f32_slowpath) ;  /* 0x0000006000807944 */ /* 0x020fea0003c00000 */
[----:B------:R-:W-:Y:S01]  /*0d90*/  MOV R12, R3 ;  /* 0x00000003000c7202 */ /* 0x000fe20000000f00 */
[----:B------:R-:W-:Y:S06]  /*0da0*/  BRA `(.L_x_700) ;  /* 0x0000000000107947 */ /* 0x000fec0003800000 */
.L_x_699:
[----:B------:R-:W0:Y:S02]  /*0db0*/  MUFU.RCP R3, R0 ;  /* 0x0000000000037308 */ /* 0x000e240000001000 */
[----:B0-----:R-:W-:-:S04]  /*0dc0*/  FFMA R4, R0, R3, -1 ;  /* 0xbf80000000047423 */ /* 0x001fc80000000003 */
[----:B------:R-:W-:-:S04]  /*0dd0*/  FADD.FTZ R4, -R4, -RZ ;  /* 0x800000ff04047221 */ /* 0x000fc80000010100 */
[----:B------:R-:W-:-:S07]  /*0de0*/  FFMA R12, R3, R4, R3 ;  /* 0x00000004030c7223 */ /* 0x000fce0000000003 */
.L_x_700:
        /* <DEDUP_REMOVED lines=9> */
.L_x_701:
[----:B------:R-:W0:Y:S02]  /*0e80*/  MUFU.RCP R11, R2 ;  /* 0x00000002000b7308 */ /* 0x000e240000001000 */
[----:B0-----:R-:W-:-:S04]  /*0e90*/  FFMA R0, R11, R2, -1 ;  /* 0xbf8000000b007423 */ /* 0x001fc80000000002 */
[----:B------:R-:W-:-:S04]  /*0ea0*/  FADD.FTZ R0, -R0, -RZ ;  /* 0x800000ff00007221 */ /* 0x000fc80000010100 */
[----:B------:R-:W-:-:S07]  /*0eb0*/  FFMA R11, R11, R0, R11 ;  /* 0x000000000b0b7223 */ /* 0x000fce000000000b */
.L_x_702:
[----:B------:R-:W0:Y:S01]  /*0ec0*/  LDC R17, c[0x0][0x3b0] ;  /* 0x0000ec00ff117b82 */ /* 0x000e220000000800 */
[----:B------:R-:W-:Y:S01]  /*0ed0*/  LOP3.LUT R0, R31, 0x7ffffff0, RZ, 0xc0, !PT ;  /* 0x7ffffff01f007812 */ /* 0x000fe200078ec0ff */
[----:B------:R-:W-:Y:S01]  /*0ee0*/  HFMA2 R9, -RZ, RZ, 0, 0 ;  /* 0x00000000ff097431 */ /* 0x000fe200000001ff */
[----:B------:R-:W-:Y:S01]  /*0ef0*/  ISETP.GE.U32.AND P0, PT, R32, 0x2, PT ;  /* 0x000000022000780c */ /* 0x000fe20003f06070 */
[----:B------:R-:W-:Y:S01]  /*0f00*/  HFMA2 R6, -RZ, RZ, 0, 0 ;  /* 0x00000000ff067431 */ /* 0x000fe200000001ff */
[----:B------:R-:W-:Y:S02]  /*0f10*/  R2UR UR13, R0 ;  /* 0x00000000000d72ca */ /* 0x000fe400000e0000 */
[----:B------:R-:W-:Y:S02]  /*0f20*/  CS2R R20, SRZ ;  /* 0x0000000000147805 */ /* 0x000fe4000001ff00 */
[----:B------:R-:W-:Y:S02]  /*0f30*/  IADD3 R10, PT, PT, R28, -0x1, RZ ;  /* 0xffffffff1c0a7810 */ /* 0x000fe40007ffe0ff */
[----:B------:R-:W-:-:S02]  /*0f40*/  CS2R R22, SRZ ;  /* 0x0000000000167805 */ /* 0x000fc4000001ff00 */
[C---:B------:R-:W-:Y:S02]  /*0f50*/  LOP3.LUT R50, R28.reuse, 0xf, RZ, 0xc0, !PT ;  /* 0x0000000f1c327812 */ /* 0x040fe400078ec0ff */
[----:B------:R-:W-:Y:S02]  /*0f60*/  CS2R R34, SRZ ;  /* 0x0000000000227805 */ /* 0x000fe4000001ff00 */
[----:B------:R-:W-:Y:S02]  /*0f70*/  LOP3.LUT R51, R28, 0x7, RZ, 0xc0, !PT ;  /* 0x000000071c337812 */ /* 0x000fe400078ec0ff */
[----:B------:R-:W-:Y:S02]  /*0f80*/  CS2R R36, SRZ ;  /* 0x0000000000247805 */ /* 0x000fe4000001ff00 */
[----:B------:R-:W-:Y:S02]  /*0f90*/  LOP3.LUT R47, R32, 0x7, RZ, 0xc0, !PT ;  /* 0x00000007202f7812 */ /* 0x000fe400078ec0ff */
[----:B------:R-:W-:-:S02]  /*0fa0*/  CS2R R38, SRZ ;  /* 0x0000000000267805 */ /* 0x000fc4000001ff00 */
[----:B------:R-:W-:Y:S02]  /*0fb0*/  SEL R56, R10, RZ, P0 ;  /* 0x000000ff0a387207 */ /* 0x000fe40000000000 */
[----:B------:R-:W-:Y:S02]  /*0fc0*/  CS2R R40, SRZ ;  /* 0x0000000000287805 */ /* 0x000fe4000001ff00 */
[----:B------:R-:W-:Y:S01]  /*0fd0*/  PRMT R8, RZ, 0x7610, R8 ;  /* 0x00007610ff087816 */ /* 0x000fe20000000008 */
[----:B------:R-:W-:Y:S01]  /*0fe0*/  UMOV UR4, URZ ;  /* 0x000000ff00047c82 */ /* 0x000fe20008000000 */
[----:B------:R-:W-:Y:S01]  /*0ff0*/  MOV R55, 0x7fc00000 ;  /* 0x7fc0000000377802 */ /* 0x000fe20000000f00 */
[----:B------:R-:W-:Y:S01]  /*1000*/  UMOV UR5, URZ ;  /* 0x000000ff00057c82 */ /* 0x000fe20008000000 */
[----:B------:R-:W-:Y:S01]  /*1010*/  PRMT R7, RZ, 0x7610, R7 ;  /* 0x00007610ff077816 */ /* 0x000fe20000000007 */
[----:B------:R-:W-:Y:S01]  /*1020*/  UMOV UR6, URZ ;  /* 0x000000ff00067c82 */ /* 0x000fe20008000000 */
[----:B------:R-:W-:Y:S01]  /*1030*/  PRMT R5, RZ, 0x7610, R5 ;  /* 0x00007610ff057816 */ /* 0x000fe20000000005 */
[----:B------:R-:W-:Y:S01]  /*1040*/  UMOV UR7, URZ ;  /* 0x000000ff00077c82 */ /* 0x000fe20008000000 */
[----:B------:R-:W-:Y:S01]  /*1050*/  PRMT R4, RZ, 0x7610, R4 ;  /* 0x00007610ff047816 */ /* 0x000fe20000000004 */
[----:B------:R-:W-:Y:S01]  /*1060*/  UIADD3 UR13, UPT, UPT, -UR13, URZ, URZ ;  /* 0x000000ff0d0d7290 */ /* 0x000fe2000fffe1ff */
[----:B------:R-:W-:Y:S01]  /*1070*/  PRMT R3, RZ, 0x7610, R3 ;  /* 0x00007610ff037816 */ /* 0x000fe20000000003 */
[----:B------:R-:W-:Y:S01]  /*1080*/  UMOV UR8, URZ ;  /* 0x000000ff00087c82 */ /* 0x000fe20008000000 */
[----:B------:R-:W-:Y:S01]  /*1090*/  PRMT R2, RZ, 0x7610, R2 ;  /* 0x00007610ff027816 */ /* 0x000fe20000000002 */
[----:B------:R-:W-:Y:S01]  /*10a0*/  UMOV UR9, URZ ;  /* 0x000000ff00097c82 */ /* 0x000fe20008000000 */
[----:B------:R-:W-:-:S02]  /*10b0*/  PRMT R0, RZ, 0x7610, R0 ;  /* 0x00007610ff007816 */ /* 0x000fc40000000000 */
[----:B------:R-:W-:Y:S02]  /*10c0*/  MOV R42, RZ ;  /* 0x000000ff002a7202 */ /* 0x000fe40000000f00 */
[C---:B------:R-:W-:Y:S02]  /*10d0*/  LOP3.LUT R43, R32.reuse, 0x3, RZ, 0xc0, !PT ;  /* 0x00000003202b7812 */ /* 0x040fe400078ec0ff */
[C---:B------:R-:W-:Y:S02]  /*10e0*/  LOP3.LUT R44, R32.reuse, 0xe, RZ, 0xc0, !PT ;  /* 0x0000000e202c7812 */ /* 0x040fe400078ec0ff */
[----:B------:R-:W-:Y:S02]  /*10f0*/  LOP3.LUT R45, R32, 0x7ffffff0, RZ, 0xc0, !PT ;  /* 0x7ffffff0202d7812 */ /* 0x000fe400078ec0ff */
[----:B------:R-:W-:Y:S02]  /*1100*/  I2FP.F32.U32 R46, R28 ;  /* 0x0000001c002e7245 */ /* 0x000fe40000201000 */
[----:B------:R-:W-:-:S02]  /*1110*/  LOP3.LUT R48, R28, 0x3ffffff0, RZ, 0xc0, !PT ;  /* 0x3ffffff01c307812 */ /* 0x000fc400078ec0ff */
[----:B------:R-:W-:Y:S02]  /*1120*/  LOP3.LUT R49, R28, 0x3, RZ, 0xc0, !PT ;  /* 0x000000031c317812 */ /* 0x000fe400078ec0ff */
[----:B------:R-:W-:Y:S02]  /*1130*/  IADD3 R50, PT, PT, R50, -0x1, RZ ;  /* 0xffffffff32327810 */ /* 0x000fe40007ffe0ff */
[----:B------:R-:W-:Y:S02]  /*1140*/  IADD3 R51, PT, PT, R51, -0x1, RZ ;  /* 0xffffffff33337810 */ /* 0x000fe40007ffe0ff */
[----:B------:R-:W-:Y:S02]  /*1150*/  IADD3 R52, PT, PT, R47, -0x1, RZ ;  /* 0xffffffff2f347810 */ /* 0x000fe40007ffe0ff */
[----:B0-----:R-:W-:Y:S02]  /*1160*/  IADD3 R54, PT, PT, R31, -0x1, R17 ;  /* 0xffffffff1f367810 */ /* 0x001fe40007ffe011 */
[----:B------:R-:W-:-:S02]  /*1170*/  IADD3 R56, PT, PT, R56, R17, RZ ;  /* 0x0000001138387210 */ /* 0x000fc40007ffe0ff */
[----:B------:R-:W-:-:S07]  /*1180*/  IADD3 R58, PT, PT, R32, -0x1, R17 ;  /* 0xffffffff203a7810 */ /* 0x000fce0007ffe011 */
.L_x_758:
[----:B------:R-:W0:Y:S02]  /*1190*/  LDC.64 R16, c[0x0][0x380] ;  /* 0x0000e000ff107b82 */ /* 0x000e240000000a00 */
[----:B0-----:R-:W-:-:S06]  /*11a0*/  IMAD.WIDE R18, R33, 0x4, R16 ;  /* 0x0000000421127825 */ /* 0x001fcc00078e0210 */
[----:B------:R-:W2:Y:S01]  /*11b0*/  LDG.E.CONSTANT R18, desc[UR14][R18.64] ;  /* 0x0000000e12127981 */ /* 0x000ea2000c1e9900 */
[----:B------:R-:W-:Y:S02]  /*11c0*/  LOP3.LUT P0, RZ, R0, 0xff, RZ, 0xc0, !PT ;  /* 0x000000ff00ff7812 */ /* 0x000fe4000780c0ff */
[----:B--2---:R-:W-:-:S11]  /*11d0*/  R2UR UR19, R18 ;  /* 0x00000000121372ca */ /* 0x004fd600000e0000 */
[----:B------:R-:W-:Y:S05]  /*11e0*/  @P0 BRA `(.L_x_703) ;  /* 0x0000000c00840947 */ /* 0x000fea0003800000 */
[----:B------:R-:W-:Y:S01]  /*11f0*/  ISETP.GE.AND P0, PT, R33, R54, PT ;  /* 0x000000362100720c */ /* 0x000fe20003f06270 */
[----:B------:R-:W-:Y:S01]  /*1200*/  UPLOP3.LUT UP0, UPT, UPT, UPT, UPT, 0x80, 0x8 ;  /* 0x000000000008789c */ /* 0x000fe20003f0f070 */
[----:B------:R-:W-:-:S11]  /*1210*/  PRMT R0, RZ, 0x7610, R0 ;  /* 0x00007610ff007816 */ /* 0x000fd60000000000 */
[----:B------:R-:W-:Y:S05]  /*1220*/  @!P0 BRA `(.L_x_704) ;  /* 0x0000000c008c8947 */ /* 0x000fea0003800000 */
[----:B------:R-:W-:Y:S01]  /*1230*/  IADD3 R57, PT, PT, R33, 0x1, -R31 ;  /* 0x0000000121397810 */ /* 0x000fe20007ffe81f */
[----:B------:R-:W-:-:S03]  /*1240*/  HFMA2 R19, -RZ, RZ, 0, 0 ;  /* 0x00000000ff137431 */ /* 0x000fc600000001ff */
[----:B------:R-:W-:-:S13]  /*1250*/  ISETP.GT.AND P0, PT, R57, R33, PT ;  /* 0x000000213900720c */ /* 0x000fda0003f04270 */
[----:B------:R-:W-:Y:S05]  /*1260*/  @P0 BRA `(.L_x_705) ;  /* 0x0000000c001c0947 */ /* 0x000fea0003800000 */
[----:B------:R-:W-:Y:S02]  /*1270*/  IADD3 R0, PT, PT, R31, -0x1, RZ ;  /* 0xffffffff1f007810 */ /* 0x000fe40007ffe0ff */
[----:B------:R-:W-:Y:S02]  /*1280*/  MOV R60, RZ ;  /* 0x000000ff003c7202 */ /* 0x000fe40000000f00 */
[----:B------:R-:W-:Y:S02]  /*1290*/  ISETP.GE.U32.AND P0, PT, R0, 0xf, PT ;  /* 0x0000000f0000780c */ /* 0x000fe40003f06070 */
[----:B------:R-:W-:-:S11]  /*12a0*/  MOV R0, RZ ;  /* 0x000000ff00007202 */ /* 0x000fd60000000f00 */
[----:B------:R-:W-:Y:S05]  /*12b0*/  @!P0 BRA `(.L_x_706) ;  /* 0x0000000400708947 */ /* 0x000fea0003800000 */
[----:B------:R-:W-:Y:S01]  /*12c0*/  HFMA2 R53, -RZ, RZ, 0, 0 ;  /* 0x00000000ff357431 */ /* 0x000fe200000001ff */
[----:B------:R-:W-:Y:S01]  /*12d0*/  IADD3 R57, PT, PT, -R31, R33, RZ ;  /* 0x000000211f397210 */ /* 0x000fe20007ffe1ff */
[----:B------:R-:W-:Y:S01]  /*12e0*/  UMOV UR8, UR13 ;  /* 0x0000000d00087c82 */ /* 0x000fe20008000000 */
[----:B------:R-:W-:-:S07]  /*12f0*/  MOV R0, RZ ;  /* 0x000000ff00007202 */ /* 0x000fce0000000f00 */
.L_x_707:
[----:B------:R-:W-:-:S05]  /*1300*/  IADD3 R19, PT, PT, R57, 0x1, RZ ;  /* 0x0000000139137810 */ /* 0x000fca0007ffe0ff */
[----:B------:R-:W-:-:S05]  /*1310*/  IMAD.WIDE R18, R19, 0x4, R16 ;  /* 0x0000000413127825 */ /* 0x000fca00078e0210 */
[----:B------:R-:W2:Y:S04]  /*1320*/  LDG.E.CONSTANT R65, desc[UR14][R18.64] ;  /* 0x0000000e12417981 */ /* 0x000ea8000c1e9900 */
[----:B------:R-:W3:Y:S04]  /*1330*/  LDG.E.CONSTANT R63, desc[UR14][R18.64+0x4] ;  /* 0x0000040e123f7981 */ /* 0x000ee8000c1e9900 */
        /* <DEDUP_REMOVED lines=61> */
[----:B------:R-:W-:Y:S01]  /*1710*/  FADD R59, -R59, R62 ;  /* 0x0000003e3b3b7221 */ /* 0x000fe20000000100 */
[----:B------:R-:W-:-:S04]  /*1720*/  UIADD3 UR8, UPT, UPT, UR8, 0x10, URZ ;  /* 0x0000001008087890 */ /* 0x000fc8000fffe0ff */
[----:B------:R-:W-:Y:S01]  /*1730*/  UISETP.NE.AND UP0, UPT, UR8, URZ, UPT ;  /* 0x000000ff0800728c */ /* 0x000fe2000bf05270 */
        /* <DEDUP_REMOVED lines=20> */
.L_x_706:
[----:B------:R-:W-:-:S04]  /*1880*/  LOP3.LUT R18, R31, 0xf, RZ, 0xc0, !PT ;  /* 0x0000000f1f127812 */ /* 0x000fc800078ec0ff */
[----:B------:R-:W-:-:S13]  /*1890*/  ISETP.NE.AND P0, PT, R18, RZ, PT ;  /* 0x000000ff1200720c */ /* 0x000fda0003f05270 */
[----:B------:R-:W-:Y:S05]  /*18a0*/  @!P0 BRA `(.L_x_708) ;  /* 0x0000000400888947 */ /* 0x000fea0003800000 */
[----:B------:R-:W-:Y:S02]  /*18b0*/  IADD3 R18, PT, PT, R18, -0x1, RZ ;  /* 0xffffffff12127810 */ /* 0x000fe40007ffe0ff */
[----:B------:R-:W-:Y:S02]  /*18c0*/  LOP3.LUT R59, R31, 0x7, RZ, 0xc0, !PT ;  /* 0x000000071f3b7812 */ /* 0x000fe400078ec0ff */
[----:B------:R-:W-:Y:S02]  /*18d0*/  ISETP.GE.U32.AND P0, PT, R18, 0x7, PT ;  /* 0x000000071200780c */ /* 0x000fe40003f06070 */
[----:B------:R-:W-:-:S11]  /*18e0*/  ISETP.NE.AND P1, PT, R59, RZ, PT ;  /* 0x000000ff3b00720c */ /* 0x000fd60003f25270 */
[----:B------:R-:W-:Y:S05]  /*18f0*/  @!P0 BRA `(.L_x_709) ;  /* 0x0000000000ac8947 */ /* 0x000fea0003800000 */
[----:B------:R-:W-:-:S05]  /*1900*/  IMAD.WIDE R18, R57, 0x4, R16 ;  /* 0x0000000439127825 */ /* 0x000fca00078e0210 */
[----:B------:R-:W2:Y:S04]  /*1910*/  LDG.E.CONSTANT R65, desc[UR14][R18.64] ;  /* 0x0000000e12417981 */ /* 0x000ea8000c1e9900 */
[----:B------:R-:W3:Y:S04]  /*1920*/  LDG.E.CONSTANT R53, desc[UR14][R18.64+0x4] ;  /* 0x0000040e12357981 */ /* 0x000ee8000c1e9900 */
[----:B------:R-:W4:Y:S04]  /*1930*/  LDG.E.CONSTANT R63, desc[UR14][R18.64+0x8] ;  /* 0x0000080e123f7981 */ /* 0x000f28000c1e9900 */
[----:B------:R-:W4:Y:S04]  /*1940*/  LDG.E.CONSTANT R62, desc[UR14][R18.64+0xc] ;  /* 0x00000c0e123e7981 */ /* 0x000f28000c1e9900 */
[----:B------:R-:W4:Y:S04]  /*1950*/  LDG.E.CONSTANT R61, desc[UR14][R18.64+0x10] ;  /* 0x0000100e123d7981 */ /* 0x000f28000c1e9900 */
[----:B------:R-:W4:Y:S01]  /*1960*/  LDG.E.CONSTANT R64, desc[UR14][R18.64+0x1c] ;  /* 0x00001c0e12407981 */ /* 0x000f22000c1e9900 */
[----:B--2---:R-:W-:-:S03]  /*1970*/  FADD R67, -R0, R65 ;  /* 0x0000004100437221 */ /* 0x004fc60000000100 */
[----:B------:R-:W2:Y:S01]  /*1980*/  LDG.E.CONSTANT R0, desc[UR14][R18.64+0x14] ;  /* 0x0000140e12007981 */ /* 0x000ea2000c1e9900 */
[----:B------:R-:W-:-:S04]  /*1990*/  FADD R65, R60, R67 ;  /* 0x000000433c417221 */ /* 0x000fc80000000000 */
[----:B------:R-:W-:-:S04]  /*19a0*/  FADD R60, -R60, R65 ;  /* 0x000000413c3c7221 */ /* 0x000fc80000000100 */
[----:B------:R-:W-:Y:S02]  /*19b0*/  FADD R66, -R67, R60 ;  /* 0x0000003c43427221 */ /* 0x000fe40000000100 */
[----:B------:R0:W2:Y:S02]  /*19c0*/  LDG.E.CONSTANT R60, desc[UR14][R18.64+0x18] ;  /* 0x0000180e123c7981 */ /* 0x0000a4000c1e9900 */
        /* <DEDUP_REMOVED lines=30> */
.L_x_709:
        /* <DEDUP_REMOVED lines=29> */
.L_x_710:
[----:B------:R-:W-:Y:S05]  /*1d80*/  @!P1 BRA `(.L_x_708) ;  /* 0x0000000000509947 */ /* 0x000fea0003800000 */
[----:B------:R-:W-:-:S05]  /*1d90*/  IMAD.WIDE R16, R57, 0x4, R16 ;  /* 0x0000000439107825 */ /* 0x000fca00078e0210 */
        /* <DEDUP_REMOVED lines=19> */
.L_x_708:
[----:B------:R-:W-:-:S07]  /*1ed0*/  FADD R19, R53, R0 ;  /* 0x0000000035137221 */ /* 0x000fce0000000000 */
.L_x_705:
[----:B------:R-:W-:-:S04]  /*1ee0*/  I2FP.F32.U32 R18, R31 ;  /* 0x0000001f00127245 */ /* 0x000fc80000201000 */
        /* <DEDUP_REMOVED lines=12> */
[----:B-----5:R-:W-:Y:S05]  /*1fb0*/  CALL.REL.NOINC `($__internal_14_$__cuda_sm3x_div_rn_noftz_f32_slowpath) ;  /* 0x0000005400207944 */ /* 0x020fea0003c00000 */
[----:B------:R-:W-:-:S15]  /*1fc0*/  R2UR UR8, R57 ;  /* 0x00000000390872ca */ /* 0x000fde00000e0000 */
.L_x_711:
[----:B------:R-:W-:Y:S01]  /*1fd0*/  HFMA2 R0, -RZ, RZ, 0, 5.9604644775390625e-08 ;  /* 0x00000001ff007431 */ /* 0x000fe200000001ff */
[----:B------:R-:W-:Y:S01]  /*1fe0*/  UPLOP3.LUT UP0, UPT, UPT, UPT, UPT, 0x40, 0x4 ;  /* 0x000000000004789c */ /* 0x000fe20003f0e870 */
[----:B------:R-:W-:Y:S10]  /*1ff0*/  BRA `(.L_x_704) ;  /* 0x0000000000187947 */ /* 0x000ff40003800000 */
.L_x_703:
[----:B------:R-:W-:Y:S01]  /*2000*/  MOV R0, UR8 ;  /* 0x0000000800007c02 */ /* 0x000fe20008000f00 */
[----:B------:R-:W-:-:S04]  /*2010*/  UPLOP3.LUT UP0, UPT, UPT, UPT, UPT, 0x40, 0x4 ;  /* 0x000000000004789c */ /* 0x000fc80003f0e870 */
[----:B------:R-:W-:-:S04]  /*2020*/  FADD R0, -R0, UR19 ;  /* 0x0000001300007e21 */ /* 0x000fc80008000100 */
[----:B------:R-:W-:-:S05]  /*2030*/  FFMA R0, R0, R25, UR8 ;  /* 0x0000000800007e23 */ /* 0x000fca0008000019 */
[----:B------:R-:W-:Y:S01]  /*2040*/  R2UR UR8, R0 ;  /* 0x00000000000872ca */ /* 0x000fe200000e0000 */
[----:B------:R-:W-:-:S14]  /*2050*/  HFMA2 R0, -RZ, RZ, 0, 5.9604644775390625e-08 ;  /* 0x00000001ff007431 */ /* 0x000fdc00000001ff */
.L_x_704:
[----:B-----5:R-:W-:-:S13]  /*2060*/  ISETP.NE.AND P1, PT, R30, RZ, PT ;  /* 0x000000ff1e00720c */ /* 0x020fda0003f25270 */
[----:B------:R-:W-:Y:S05]  /*2070*/  @P1 BRA `(.L_x_712) ;  /* 0x0000001c00681947 */ /* 0x000fea0003800000 */
[----:B------:R-:W-:-:S13]  /*2080*/  ISETP.GE.U32.AND P0, PT, R32, 0x2, PT ;  /* 0x000000022000780c */ /* 0x000fda0003f06070 */
[----:B------:R-:W-:Y:S05]  /*2090*/  @!P0 BRA `(.L_x_713) ;  /* 0x0000000c008c8947 */ /* 0x000fea0003800000 */
[----:B------:R-:W-:-:S13]  /*20a0*/  LOP3.LUT P0, RZ, R3, 0xff, RZ, 0xc0, !PT ;  /* 0x000000ff03ff7812 */ /* 0x000fda000780c0ff */
[----:B------:R-:W-:Y:S05]  /*20b0*/  @!P0 BRA `(.L_x_714) ;  /* 0x0000000000488947 */ /* 0x000fea0003800000 */
[----:B------:R-:W0:Y:S01]  /*20c0*/  LDC.64 R16, c[0x0][0x380] ;  /* 0x0000e000ff107b82 */ /* 0x000e220000000a00 */
[----:B------:R-:W-:-:S05]  /*20d0*/  IADD3 R3, PT, PT, R33, -R28, RZ ;  /* 0x8000001c21037210 */ /* 0x000fca0007ffe0ff */
[----:B0-----:R-:W-:-:S06]  /*20e0*/  IMAD.WIDE R16, R3, 0x4, R16 ;  /* 0x0000000403107825 */ /* 0x001fcc00078e0210 */
[----:B------:R-:W2:Y:S01]  /*20f0*/  LDG.E.CONSTANT R16, desc[UR14][R16.64] ;  /* 0x0000000e10107981 */ /* 0x000ea2000c1e9900 */
[----:B------:R-:W-:Y:S01]  /*2100*/  FFMA R60, R46, UR19, -R41 ;  /* 0x000000132e3c7c23 */ /* 0x000fe20008000829 */
[----:B------:R-:W-:-:S03]  /*2110*/  MOV R3, 0x1 ;  /* 0x0000000100037802 */ /* 0x000fc60000000f00 */
        /* <DEDUP_REMOVED lines=9> */
[----:B------:R-:W-:-:S03]  /*21b0*/  MOV R41, R60 ;  /* 0x0000003c00297202 */ /* 0x000fc60000000f00 */
[----:B------:R-:W-:Y:S01]  /*21c0*/  FADD R39, -R18, R39 ;  /* 0x0000002712277221 */ /* 0x000fe20000000100 */
[----:B------:R-:W-:Y:S06]  /*21d0*/  BRA `(.L_x_713) ;  /* 0x0000000c003c7947 */ /* 0x000fec0003800000 */
.L_x_714:
[----:B------:R-:W-:Y:S02]  /*21e0*/  ISETP.GE.AND P0, PT, R33, R56, PT ;  /* 0x000000382100720c */ /* 0x000fe40003f06270 */
[----:B------:R-:W-:-:S11]  /*21f0*/  PRMT R3, RZ, 0x7610, R3 ;  /* 0x00007610ff037816 */ /* 0x000fd60000000003 */
[----:B------:R-:W-:Y:S05]  /*2200*/  @!P0 BRA `(.L_x_713) ;  /* 0x0000000c00308947 */ /* 0x000fea0003800000 */
[----:B------:R-:W-:Y:S01]  /*2210*/  ISETP.GE.U32.AND P0, PT, R10, 0x7, PT ;  /* 0x000000070a00780c */ /* 0x000fe20003f06070 */
[----:B------:R-:W-:Y:S01]  /*2220*/  HFMA2 R37, -RZ, RZ, 0, 0 ;  /* 0x00000000ff257431 */ /* 0x000fe200000001ff */
[----:B------:R-:W-:Y:S01]  /*2230*/  IADD3 R18, PT, PT, R33, 0x1, -R28 ;  /* 0x0000000121127810 */ /* 0x000fe20007ffe81c */
[----:B------:R-:W-:Y:S01]  /*2240*/  HFMA2 R42, -RZ, RZ, 0, 0 ;  /* 0x00000000ff2a7431 */ /* 0x000fe200000001ff */
[----:B------:R-:W-:Y:S01]  /*2250*/  MOV R19, RZ ;  /* 0x000000ff00137202 */ /* 0x000fe20000000f00 */
[----:B------:R-:W-:Y:S01]  /*2260*/  HFMA2 R41, -RZ, RZ, 0, 0 ;  /* 0x00000000ff297431 */ /* 0x000fe200000001ff */
[----:B------:R-:W-:-:S07]  /*2270*/  MOV R39, RZ ;  /* 0x000000ff00277202 */ /* 0x000fce0000000f00 */
[----:B------:R-:W-:Y:S05]  /*2280*/  @!P0 BRA `(.L_x_715) ;  /* 0x0000000400848947 */ /* 0x000fea0003800000 */
[----:B------:R-:W-:Y:S01]  /*2290*/  MOV R37, RZ ;  /* 0x000000ff00257202 */ /* 0x000fe20000000f00 */
[----:B------:R-:W-:-:S06]  /*22a0*/  UMOV UR10, URZ ;  /* 0x000000ff000a7c82 */ /* 0x000fcc0008000000 */
.L_x_716:
[----:B------:R-:W0:Y:S01]  /*22b0*/  LDC.64 R16, c[0x0][0x380] ;  /* 0x0000e000ff107b82 */ /* 0x000e220000000a00 */
[----:B------:R-:W-:-:S05]  /*22c0*/  IADD3 R3, PT, PT, R18, UR10, RZ ;  /* 0x0000000a12037c10 */ /* 0x000fca000fffe0ff */
        /* <DEDUP_REMOVED lines=9> */
[----:B------:R-:W-:-:S06]  /*2360*/  UIADD3 UR12, UPT, UPT, UR10, 0x1, URZ ;  /* 0x000000010a0c7890 */ /* 0x000fcc000fffe0ff */
[----:B------:R-:W-:Y:S01]  /*2370*/  I2FP.F32.U32 R64, UR12 ;  /* 0x0000000c00407c45 */ /* 0x000fe20008201000 */
[----:B------:R-:W-:-:S06]  /*2380*/  UIADD3 UR12, UPT, UPT, UR10, 0x2, URZ ;  /* 0x000000020a0c7890 */ /* 0x000fcc000fffe0ff */
[----:B0-----:R-:W-:Y:S01]  /*2390*/  I2FP.F32.U32 R16, UR12 ;  /* 0x0000000c00107c45 */ /* 0x001fe20008201000 */
[----:B------:R-:W-:Y:S01]  /*23a0*/  UIADD3 UR12, UPT, UPT, UR10, 0x3, URZ ;  /* 0x000000030a0c7890 */ /* 0x000fe2000fffe0ff */
[----:B--2---:R-:W-:Y:S01]  /*23b0*/  FFMA R63, R64, R66, -R37 ;  /* 0x00000042403f7223 */ /* 0x004fe20000000825 */
[----:B------:R-:W-:-:S03]  /*23c0*/  FADD R66, R66, -R39 ;  /* 0x8000002742427221 */ /* 0x000fc60000000000 */
[----:B------:R-:W-:Y:S01]  /*23d0*/  FADD R37, R63, R42 ;  /* 0x0000002a3f257221 */ /* 0x000fe20000000000 */
[----:B------:R-:W-:-:S03]  /*23e0*/  FADD R64, R66, R41 ;  /* 0x0000002942407221 */ /* 0x000fc60000000000 */
[----:B------:R-:W-:Y:S01]  /*23f0*/  FADD R42, R37, -R42 ;  /* 0x8000002a252a7221 */ /* 0x000fe20000000000 */
[----:B------:R-:W-:-:S03]  /*2400*/  FADD R41, R64, -R41 ;  /* 0x8000002940297221 */ /* 0x000fc60000000000 */
[----:B------:R-:W-:Y:S01]  /*2410*/  FADD R63, -R63, R42 ;  /* 0x0000002a3f3f7221 */ /* 0x000fe20000000100 */
[----:B------:R-:W-:-:S03]  /*2420*/  FADD R41, -R66, R41 ;  /* 0x0000002942297221 */ /* 0x000fc60000000100 */
        /* <DEDUP_REMOVED lines=8> */
[----:B------:R-:W-:Y:S01]  /*24b0*/  I2FP.F32.U32 R42, UR12 ;  /* 0x0000000c002a7c45 */ /* 0x000fe20008201000 */
[----:B------:R-:W-:Y:S02]  /*24c0*/  UIADD3 UR12, UPT, UPT, UR10, 0x4, URZ ;  /* 0x000000040a0c7890 */ /* 0x000fe4000fffe0ff */
        /* <DEDUP_REMOVED lines=34> */
[----:B------:R-:W-:Y:S01]  /*26f0*/  I2FP.F32.U32 R17, UR12 ;  /* 0x0000000c00117c45 */ /* 0x000fe20008201000 */
[C---:B------:R-:W-:Y:S02]  /*2700*/  FADD R42, R37.reuse, R60 ;  /* 0x0000003c252a7221 */ /* 0x040fe40000000000 */
[----:B------:R-:W-:Y:S02]  /*2710*/  FADD R16, -R16, R3 ;  /* 0x0000000310107221 */ /* 0x000fe40000000100 */
[----:B------:R-:W-:Y:S02]  /*2720*/  FADD R37, -R37, R42 ;  /* 0x0000002a25257221 */ /* 0x000fe40000000100 */
[----:B------:R-:W-:Y:S02]  /*2730*/  FADD R16, -R39, R16 ;  /* 0x0000001027107221 */ /* 0x000fe40000000100 */
        /* <DEDUP_REMOVED lines=11> */
[----:B------:R-:W-:Y:S01]  /*27f0*/  FFMA R16, R3, R61, -R42 ;  /* 0x0000003d03107223 */ /* 0x000fe2000000082a */
[----:B------:R-:W-:Y:S01]  /*2800*/  LOP3.LUT R3, R28, 0x3ffffff8, RZ, 0xc0, !PT ;  /* 0x3ffffff81c037812 */ /* 0x000fe200078ec0ff */
[C---:B------:R-:W-:Y:S02]  /*2810*/  FADD R41, R60.reuse, R39 ;  /* 0x000000273c297221 */ /* 0x040fe40000000000 */
[----:B------:R-:W-:Y:S01]  /*2820*/  FADD R42, R19, R16 ;  /* 0x00000010132a7221 */ /* 0x000fe20000000000 */
[----:B------:R-:W-:Y:S01]  /*2830*/  ISETP.NE.AND P0, PT, R3, UR10, PT ;  /* 0x0000000a03007c0c */ /* 0x000fe2000bf05270 */
[----:B------:R-:W-:-:S02]  /*2840*/  FADD R60, -R60, R41 ;  /* 0x000000293c3c7221 */ /* 0x000fc40000000100 */
[----:B------:R-:W-:Y:S02]  /*2850*/  FADD R19, -R19, R42 ;  /* 0x0000002a13137221 */ /* 0x000fe40000000100 */
[----:B------:R-:W-:Y:S02]  /*2860*/  FADD R39, -R39, R60 ;  /* 0x0000003c27277221 */ /* 0x000fe40000000100 */
[----:B------:R-:W-:-:S06]  /*2870*/  FADD R37, -R16, R19 ;  /* 0x0000001310257221 */ /* 0x000fcc0000000100 */
[----:B------:R-:W-:Y:S05]  /*2880*/  @P0 BRA `(.L_x_716) ;  /* 0xfffffff800880947 */ /* 0x000fea000383ffff */
[----:B------:R-:W-:-:S07]  /*2890*/  MOV R19, R3 ;  /* 0x0000000300137202 */ /* 0x000fce0000000f00 */
.L_x_715:
[----:B------:R-:W-:Y:S02]  /*28a0*/  ISETP.NE.AND P0, PT, R44, RZ, PT ;  /* 0x000000ff2c00720c */ /* 0x000fe40003f05270 */
[----:B------:R-:W-:-:S11]  /*28b0*/  MOV R3, 0x1 ;  /* 0x0000000100037802 */ /* 0x000fd60000000f00 */
[----:B------:R-:W-:Y:S05]  /*28c0*/  @!P0 BRA `(.L_x_713) ;  /* 0x0000000400808947 */ /* 0x000fea0003800000 */
[----:B------:R-:W-:Y:S02]  /*28d0*/  ISETP.GE.U32.AND P0, PT, R51, 0x3, PT ;  /* 0x000000033300780c */ /* 0x000fe40003f06070 */
        /* <DEDUP_REMOVED lines=22> */
[----:B------:R-:W-:Y:S01]  /*2a40*/  FFMA R60, R16, R60, -R39 ;  /* 0x0000003c103c7223 */ /* 0x000fe20000000827 */
[----:B------:R-:W-:Y:S02]  /*2a50*/  IADD3 R39, PT, PT, R19, 0x3, RZ ;  /* 0x0000000313277810 */ /* 0x000fe40007ffe0ff */
[C---:B------:R-:W-:Y:S01]  /*2a60*/  FADD R17, R62.reuse, R41 ;  /* 0x000000293e117221 */ /* 0x040fe20000000000 */
[C---:B------:R-:W-:Y:S01]  /*2a70*/  FADD R16, R37.reuse, R60 ;  /* 0x0000003c25107221 */ /* 0x040fe20000000000 */
[----:B------:R-:W-:Y:S02]  /*2a80*/  I2FP.F32.U32 R39, R39 ;  /* 0x0000002700277245 */ /* 0x000fe40000201000 */
[----:B------:R-:W-:Y:S01]  /*2a90*/  FADD R62, -R62, R17 ;  /* 0x000000113e3e7221 */ /* 0x000fe20000000100 */
[----:B------:R-:W-:Y:S01]  /*2aa0*/  FADD R37, -R37, R16 ;  /* 0x0000001025257221 */ /* 0x000fe20000000100 */
[----:B------:R-:W-:-:S02]  /*2ab0*/  IADD3 R19, PT, PT, R19, 0x4, RZ ;  /* 0x0000000413137810 */ /* 0x000fc40007ffe0ff */
        /* <DEDUP_REMOVED lines=19> */
.L_x_717:
[----:B------:R-:W-:Y:S05]  /*2bf0*/  @!P2 BRA `(.L_x_713) ;  /* 0x0000000000b4a947 */ /* 0x000fea0003800000 */
[----:B------:R-:W-:Y:S02]  /*2c00*/  ISETP.NE.AND P0, PT, R63, 0x2, PT ;  /* 0x000000023f00780c */ /* 0x000fe40003f05270 */
        /* <DEDUP_REMOVED lines=27> */
.L_x_718:
        /* <DEDUP_REMOVED lines=17> */
.L_x_713:
[----:B------:R-:W-:-:S13]  /*2ed0*/  LOP3.LUT P0, RZ, R4, 0xff, RZ, 0xc0, !PT ;  /* 0x000000ff04ff7812 */ /* 0x000fda000780c0ff */
[----:B------:R-:W-:Y:S05]  /*2ee0*/  @!P0 BRA `(.L_x_719) ;  /* 0x0000000000508947 */ /* 0x000fea0003800000 */
[----:B------:R-:W0:Y:S01]  /*2ef0*/  LDC.64 R16, c[0x0][0x380] ;  /* 0x0000e000ff107b82 */ /* 0x000e220000000a00 */
[----:B------:R-:W-:-:S05]  /*2f00*/  IADD3 R19, PT, PT, -R32, R33, RZ ;  /* 0x0000002120137210 */ /* 0x000fca0007ffe1ff */
[----:B0-----:R-:W-:-:S06]  /*2f10*/  IMAD.WIDE R16, R19, 0x4, R16 ;  /* 0x0000000413107825 */ /* 0x001fcc00078e0210 */
[----:B------:R-:W2:Y:S01]  /*2f20*/  LDG.E.CONSTANT R16, desc[UR14][R16.64] ;  /* 0x0000000e10107981 */ /* 0x000ea2000c1e9900 */
[----:B------:R-:W-:Y:S01]  /*2f30*/  FFMA R4, R29, UR19, -R40 ;  /* 0x000000131d047c23 */ /* 0x000fe20008000828 */
[----:B------:R-:W-:Y:S01]  /*2f40*/  HFMA2 R18, -RZ, RZ, 0, 5.9604644775390625e-08 ;  /* 0x00000001ff127431 */ /* 0x000fe200000001ff */
[----:B------:R-:W-:Y:S02]  /*2f50*/  UPLOP3.LUT UP1, UPT, UPT, UPT, UPT, 0x80, 0x8 ;  /* 0x000000000008789c */ /* 0x000fe40003f2f070 */
[----:B------:R-:W-:-:S04]  /*2f60*/  FADD R35, -R35, R4 ;  /* 0x0000000423237221 */ /* 0x000fc80000000100 */
[----:B------:R-:W-:-:S04]  /*2f70*/  FADD R59, R38, R35 ;  /* 0x00000023263b7221 */ /* 0x000fc80000000000 */
[----:B------:R-:W-:Y:S01]  /*2f80*/  FADD R4, -R38, R59 ;  /* 0x0000003b26047221 */ /* 0x000fe20000000100 */
[----:B------:R-:W-:-:S03]  /*2f90*/  MOV R38, R59 ;  /* 0x0000003b00267202 */ /* 0x000fc60000000f00 */
[--C-:B------:R-:W-:Y:S01]  /*2fa0*/  FADD R35, -R35, R4.reuse ;  /* 0x0000000423237221 */ /* 0x100fe20000000100 */
[----:B------:R-:W-:Y:S01]  /*2fb0*/  PRMT R4, R18, 0x7610, R4 ;  /* 0x0000761012047816 */ /* 0x000fe20000000004 */
[----:B--2---:R-:W-:-:S04]  /*2fc0*/  FADD R19, -R16, UR19 ;  /* 0x0000001310137e21 */ /* 0x004fc80008000100 */
[----:B------:R-:W-:-:S04]  /*2fd0*/  FADD R19, -R36, R19 ;  /* 0x0000001324137221 */ /* 0x000fc80000000100 */
[----:B------:R-:W-:-:S04]  /*2fe0*/  FADD R57, R40, R19 ;  /* 0x0000001328397221 */ /* 0x000fc80000000000 */
[----:B------:R-:W-:Y:S01]  /*2ff0*/  FADD R36, -R40, R57 ;  /* 0x0000003928247221 */ /* 0x000fe20000000100 */
[----:B------:R-:W-:-:S03]  /*3000*/  MOV R40, R57 ;  /* 0x0000003900287202 */ /* 0x000fc60000000f00 */
[----:B------:R-:W-:Y:S01]  /*3010*/  FADD R36, -R19, R36 ;  /* 0x0000002413247221 */ /* 0x000fe20000000100 */
[----:B------:R-:W-:Y:S06]  /*3020*/  BRA `(.L_x_720) ;  /* 0x0000000c00447947 */ /* 0x000fec0003800000 */
.L_x_719:
[----:B------:R-:W-:Y:S01]  /*3030*/  ISETP.GE.AND P0, PT, R33, R58, PT ;  /* 0x0000003a2100720c */ /* 0x000fe20003f06270 */
[----:B------:R-:W-:Y:S01]  /*3040*/  UPLOP3.LUT UP1, UPT, UPT, UPT, UPT, 0x40, 0x4 ;  /* 0x000000000004789c */ /* 0x000fe20003f2e870 */
        /* <DEDUP_REMOVED lines=12> */
.L_x_722:
        /* <DEDUP_REMOVED lines=46> */
[----:B------:R-:W-:Y:S01]  /*33f0*/  FADD R16, R63, R36 ;  /* 0x000000243f107221 */ /* 0x000fe20000000000 */
[----:B------:R-:W-:Y:S01]  /*3400*/  I2FP.F32.U32 R35, UR12 ;  /* 0x0000000c00237c45 */ /* 0x000fe20008201000 */
[----:B------:R-:W-:Y:S01]  /*3410*/  FADD R40, R17, R38 ;  /* 0x0000002611287221 */ /* 0x000fe20000000000 */
[----:B------:R-:W-:Y:S01]  /*3420*/  UIADD3 UR12, UPT, UPT, UR10, 0x6, URZ ;  /* 0x000000060a0c7890 */ /* 0x000fe2000fffe0ff */
        /* <DEDUP_REMOVED lines=12> */
[----:B------:R-:W-:Y:S01]  /*34f0*/  FADD R57, -R57, R40 ;  /* 0x0000002839397221 */ /* 0x000fe20000000100 */
[----:B------:R-:W-:Y:S01]  /*3500*/  UIADD3 UR12, UPT, UPT, UR10, 0x7, URZ ;  /* 0x000000070a0c7890 */ /* 0x000fe2000fffe0ff */
[----:B------:R-:W-:Y:S01]  /*3510*/  FADD R36, -R17, R4 ;  /* 0x0000000411247221 */ /* 0x000fe20000000100 */
[----:B------:R-:W-:Y:S01]  /*3520*/  UIADD3 UR10, UPT, UPT, UR10, 0x8, URZ ;  /* 0x000000080a0a7890 */ /* 0x000fe2000fffe0ff */
[----:B------:R-:W-:Y:S02]  /*3530*/  FFMA R16, R16, R4, -R57 ;  /* 0x0000000410107223 */ /* 0x000fe40000000839 */
[----:B------:R-:W-:Y:S01]  /*3540*/  FADD R4, R35, R36 ;  /* 0x0000002423047221 */ /* 0x000fe20000000000 */
[----:B------:R-:W-:Y:S01]  /*3550*/  I2FP.F32.U32 R17, UR12 ;  /* 0x0000000c00117c45 */ /* 0x000fe20008201000 */
[----:B------:R-:W-:-:S02]  /*3560*/  FADD R38, R59, R16 ;  /* 0x000000103b267221 */ /* 0x000fc40000000000 */
[----:B------:R-:W-:Y:S02]  /*3570*/  FADD R35, -R35, R4 ;  /* 0x0000000423237221 */ /* 0x000fe40000000100 */
[----:B------:R-:W-:Y:S02]  /*3580*/  FADD R59, -R59, R38 ;  /* 0x000000263b3b7221 */ /* 0x000fe40000000100 */
[----:B------:R-:W-:Y:S02]  /*3590*/  FADD R36, -R36, R35 ;  /* 0x0000002324247221 */ /* 0x000fe40000000100 */
[----:B------:R-:W-:Y:S02]  /*35a0*/  FADD R16, -R16, R59 ;  /* 0x0000003b10107221 */ /* 0x000fe40000000100 */
        /* <DEDUP_REMOVED lines=9> */
[----:B------:R-:W-:Y:S01]  /*3640*/  LOP3.LUT R19, R32, 0x7ffffff8, RZ, 0xc0, !PT ;  /* 0x7ffffff820137812 */ /* 0x000fe200078ec0ff */
[----:B------:R-:W-:-:S02]  /*3650*/  FADD R4, -R4, R61 ;  /* 0x0000003d04047221 */ /* 0x000fc40000000100 */
[----:B------:R-:W-:Y:S01]  /*3660*/  FFMA R16, R35, R61, -R38 ;  /* 0x0000003d23107223 */ /* 0x000fe20000000826 */
[----:B------:R-:W-:Y:S01]  /*3670*/  ISETP.NE.AND P0, PT, R19, UR10, PT ;  /* 0x0000000a13007c0c */ /* 0x000fe2000bf05270 */
[----:B------:R-:W-:Y:S02]  /*3680*/  FADD R40, R17, R4 ;  /* 0x0000000411287221 */ /* 0x000fe40000000000 */
[----:B------:R-:W-:Y:S02]  /*3690*/  FADD R38, R57, R16 ;  /* 0x0000001039267221 */ /* 0x000fe40000000000 */
[----:B------:R-:W-:Y:S02]  /*36a0*/  FADD R17, -R17, R40 ;  /* 0x0000002811117221 */ /* 0x000fe40000000100 */
[----:B------:R-:W-:Y:S02]  /*36b0*/  FADD R35, -R57, R38 ;  /* 0x0000002639237221 */ /* 0x000fe40000000100 */
[----:B------:R-:W-:-:S02]  /*36c0*/  FADD R36, -R4, R17 ;  /* 0x0000001104247221 */ /* 0x000fc40000000100 */
[----:B------:R-:W-:Y:S02]  /*36d0*/  FADD R35, -R16, R35 ;  /* 0x0000002310237221 */ /* 0x000fe40000000100 */
[----:B------:R-:W-:Y:S05]  /*36e0*/  @P0 BRA `(.L_x_722) ;  /* 0xfffffff800880947 */ /* 0x000fea000383ffff */
.L_x_721:
[----:B------:R-:W-:Y:S01]  /*36f0*/  ISETP.NE.AND P0, PT, R47, RZ, PT ;  /* 0x000000ff2f00720c */ /* 0x000fe20003f05270 */
[----:B------:R-:W-:Y:S01]  /*3700*/  UPLOP3.LUT UP1, UPT, UPT, UPT, UPT, 0x80, 0x8 ;  /* 0x000000000008789c */ /* 0x000fe20003f2f070 */
[----:B------:R-:W-:-:S11]  /*3710*/  MOV R4, 0x1 ;  /* 0x0000000100047802 */ /* 0x000fd60000000f00 */
[----:B------:R-:W-:Y:S05]  /*3720*/  @!P0 BRA `(.L_x_720) ;  /* 0x0000000400848947 */ /* 0x000fea0003800000 */
[----:B------:R-:W-:Y:S02]  /*3730*/  ISETP.GE.U32.AND P0, PT, R52, 0x3, PT ;  /* 0x000000033400780c */ /* 0x000fe40003f06070 */
        /* <DEDUP_REMOVED lines=49> */
.L_x_723:
[----:B------:R-:W-:Y:S05]  /*3a50*/  @!P2 BRA `(.L_x_720) ;  /* 0x0000000000b8a947 */ /* 0x000fea0003800000 */
[----:B------:R-:W-:Y:S02]  /*3a60*/  ISETP.NE.AND P0, PT, R43, 0x1, PT ;  /* 0x000000012b00780c */ /* 0x000fe40003f05270 */
        /* <DEDUP_REMOVED lines=28> */
.L_x_724:
[----:B------:R-:W-:Y:S05]  /*3c30*/  @P2 BRA `(.L_x_720) ;  /* 0x0000000000402947 */ /* 0x000fea0003800000 */
[----:B------:R-:W0:Y:S01]  /*3c40*/  LDC.64 R16, c[0x0][0x380] ;  /* 0x0000e000ff107b82 */ /* 0x000e220000000a00 */
[----:B------:R-:W-:-:S05]  /*3c50*/  IADD3 R57, PT, PT, R18, R19, RZ ;  /* 0x0000001312397210 */ /* 0x000fca0007ffe0ff */
[----:B0-----:R-:W-:-:S06]  /*3c60*/  IMAD.WIDE R16, R57, 0x4, R16 ;  /* 0x0000000439107825 */ /* 0x001fcc00078e0210 */
        /* <DEDUP_REMOVED lines=13> */
.L_x_720:
[----:B------:R-:W-:Y:S02]  /*3d40*/  LOP3.LUT P0, RZ, R3, 0xff, RZ, 0xc0, !PT ;  /* 0x000000ff03ff7812 */ /* 0x000fe4000780c0ff */
[----:B------:R-:W-:Y:S02]  /*3d50*/  MOV R17, 0x7fc00000 ;  /* 0x7fc0000000117802 */ /* 0x000fe40000000f00 */
[----:B------:R-:W-:-:S13]  /*3d60*/  PLOP3.LUT P0, PT, P0, PT, UP1, 0x5d, 0xd5 ;  /* 0x0000000000d5781c */ /* 0x000fda000070eb1d */
        /* <DEDUP_REMOVED lines=11> */
.L_x_712:
[----:B------:R-:W-:-:S13]  /*3e20*/  ISETP.GE.U32.AND P0, PT, R32, 0x2, PT ;  /* 0x000000022000780c */ /* 0x000fda0003f06070 */
[----:B------:R-:W-:Y:S05]  /*3e30*/  @!P0 BRA `(.L_x_726) ;  /* 0x0000000c00648947 */ /* 0x000fea0003800000 */
[----:B------:R-:W-:-:S13]  /*3e40*/  LOP3.LUT P0, RZ, R7, 0xff, RZ, 0xc0, !PT ;  /* 0x000000ff07ff7812 */ /* 0x000fda000780c0ff */
[----:B------:R-:W-:Y:S05]  /*3e50*/  @P0 BRA `(.L_x_727) ;  /* 0x0000000c004c0947 */ /* 0x000fea0003800000 */
[----:B------:R-:W-:Y:S02]  /*3e60*/  ISETP.GE.AND P0, PT, R33, R56, PT ;  /* 0x000000382100720c */ /* 0x000fe40003f06270 */
[----:B------:R-:W-:-:S11]  /*3e70*/  PRMT R7, RZ, 0x7610, R7 ;  /* 0x00007610ff077816 */ /* 0x000fd60000000007 */
[----:B------:R-:W-:Y:S05]  /*3e80*/  @!P0 BRA `(.L_x_726) ;  /* 0x0000000c00508947 */ /* 0x000fea0003800000 */
[----:B------:R-:W-:Y:S01]  /*3e90*/  IADD3 R19, PT, PT, R33, 0x1, -R28 ;  /* 0x0000000121137810 */ /* 0x000fe20007ffe81c */
[----:B------:R-:W-:-:S03]  /*3ea0*/  HFMA2 R16, -RZ, RZ, 0, 0 ;  /* 0x00000000ff107431 */ /* 0x000fc600000001ff */
[----:B------:R-:W-:-:S13]  /*3eb0*/  ISETP.GT.AND P0, PT, R19, R33, PT ;  /* 0x000000211300720c */ /* 0x000fda0003f04270 */
[----:B------:R-:W-:Y:S05]  /*3ec0*/  @P0 BRA `(.L_x_728) ;  /* 0x0000000800f80947 */ /* 0x000fea0003800000 */
[----:B------:R-:W-:Y:S02]  /*3ed0*/  ISETP.GE.U32.AND P0, PT, R10, 0xf, PT ;  /* 0x0000000f0a00780c */ /* 0x000fe40003f06070 */
[----:B------:R-:W-:Y:S02]  /*3ee0*/  CS2R R16, SRZ ;  /* 0x0000000000107805 */ /* 0x000fe4000001ff00 */
[----:B------:R-:W-:-:S09]  /*3ef0*/  LOP3.LUT P2, RZ, R32, 0x1e, RZ, 0xc0, !PT ;  /* 0x0000001e20ff7812 */ /* 0x000fd2000784c0ff */
[----:B------:R-:W-:Y:S05]  /*3f00*/  @!P0 BRA `(.L_x_729) ;  /* 0x0000000400608947 */ /* 0x000fea0003800000 */
[----:B------:R-:W-:Y:S01]  /*3f10*/  MOV R16, RZ ;  /* 0x000000ff00107202 */ /* 0x000fe20000000f00 */
[----:B------:R-:W-:-:S06]  /*3f20*/  UMOV UR10, URZ ;  /* 0x000000ff000a7c82 */ /* 0x000fcc0008000000 */
.L_x_730:
        /* <DEDUP_REMOVED lines=36> */
[----:B------:R-:W-:-:S04]  /*4170*/  FADD R65, -R66, R59 ;  /* 0x0000003b42417221 */ /* 0x000fc80000000100 */
[----:B------:R-:W-:-:S04]  /*4180*/  FADD R59, R64, R65 ;  /* 0x00000041403b7221 */ /* 0x000fc80000000000 */
[----:B------:R-:W-:-:S04]  /*4190*/  FADD R64, -R64, R59 ;  /* 0x0000003b40407221 */ /* 0x000fc80000000100 */
[----:B------:R-:W-:Y:S02]  /*41a0*/  FADD R67, -R65, R64 ;  /* 0x0000004041437221 */ /* 0x000fe40000000100 */
[----:B------:R-:W5:Y:S04]  /*41b0*/  LDG.E.CONSTANT R64, desc[UR14][R6.64+0x38] ;  /* 0x0000380e06407981 */ /* 0x000f68000c1e9900 */
[----:B------:R0:W5:Y:S01]  /*41c0*/  LDG.E.CONSTANT R65, desc[UR14][R6.64+0x3c] ;  /* 0x00003c0e06417981 */ /* 0x000162000c1e9900 */
        /* <DEDUP_REMOVED lines=8> */
[----:B------:R-:W-:-:S06]  /*4250*/  UIADD3 UR10, UPT, UPT, UR10, 0x10, URZ ;  /* 0x000000100a0a7890 */ /* 0x000fcc000fffe0ff */
[----:B------:R-:W-:Y:S02]  /*4260*/  ISETP.NE.AND P0, PT, R48, UR10, PT ;  /* 0x0000000a30007c0c */ /* 0x000fe4000bf05270 */
        /* <DEDUP_REMOVED lines=34> */
.L_x_729:
[----:B------:R-:W-:Y:S05]  /*4490*/  @!P2 BRA `(.L_x_731) ;  /* 0x000000040080a947 */ /* 0x000fea0003800000 */
[----:B------:R-:W-:Y:S02]  /*44a0*/  ISETP.GE.U32.AND P0, PT, R50, 0x7, PT ;  /* 0x000000073200780c */ /* 0x000fe40003f06070 */
[----:B------:R-:W-:-:S11]  /*44b0*/  ISETP.NE.AND P2, PT, R44, RZ, PT ;  /* 0x000000ff2c00720c */ /* 0x000fd60003f45270 */
        /* <DEDUP_REMOVED lines=44> */
.L_x_732:
        /* <DEDUP_REMOVED lines=27> */
.L_x_733:
        /* <DEDUP_REMOVED lines=23> */
.L_x_731:
[----:B------:R-:W-:-:S07]  /*4aa0*/  FADD R16, R17, R16 ;  /* 0x0000001011107221 */ /* 0x000fce0000000000 */
.L_x_728:
        /* <DEDUP_REMOVED lines=10> */
[----:B------:R-:W-:Y:S05]  /*4b50*/  CALL.REL.NOINC `($__internal_14_$__cuda_sm3x_div_rn_noftz_f32_slowpath) ;  /* 0x0000002800387944 */ /* 0x000fea0003c00000 */
[----:B------:R-:W-:-:S07]  /*4b60*/  MOV R6, R57 ;  /* 0x0000003900067202 */ /* 0x000fce0000000f00 */
.L_x_734:
[----:B------:R-:W-:Y:S01]  /*4b70*/  HFMA2 R7, -RZ, RZ, 0, 5.9604644775390625e-08 ;  /* 0x00000001ff077431 */ /* 0x000fe200000001ff */
[----:B------:R-:W-:Y:S06]  /*4b80*/  BRA `(.L_x_726) ;  /* 0x0000000000107947 */ /* 0x000fec0003800000 */
.L_x_727:
[----:B------:R-:W-:Y:S01]  /*4b90*/  FADD R7, -R6, UR19 ;  /* 0x0000001306077e21 */ /* 0x000fe20008000100 */
[----:B------:R-:W-:-:S03]  /*4ba0*/  MOV R16, 0x1 ;  /* 0x0000000100107802 */ /* 0x000fc60000000f00 */
[----:B------:R-:W-:Y:S01]  /*4bb0*/  FFMA R6, R7, R15, R6 ;  /* 0x0000000f07067223 */ /* 0x000fe20000000006 */
[----:B------:R-:W-:-:S07]  /*4bc0*/  PRMT R7, R16, 0x7610, R7 ;  /* 0x0000761010077816 */ /* 0x000fce0000000007 */
.L_x_726:
[----:B------:R-:W-:-:S13]  /*4bd0*/  LOP3.LUT P0, RZ, R8, 0xff, RZ, 0xc0, !PT ;  /* 0x000000ff08ff7812 */ /* 0x000fda000780c0ff */
[----:B------:R-:W-:Y:S05]  /*4be0*/  @P0 BRA `(.L_x_735) ;  /* 0x0000000c00600947 */ /* 0x000fea0003800000 */
[----:B------:R-:W-:Y:S02]  /*4bf0*/  ISETP.GE.AND P2, PT, R33, R58, PT ;  /* 0x0000003a2100720c */ /* 0x000fe40003f46270 */
[----:B------:R-:W-:Y:S02]  /*4c00*/  PLOP3.LUT P0, PT, PT, PT, PT, 0x8, 0x80 ;  /* 0x000000000080781c */ /* 0x000fe40003f0e170 */
[----:B------:R-:W-:-:S09]  /*4c10*/  PRMT R8, RZ, 0x7610, R8 ;  /* 0x00007610ff087816 */ /* 0x000fd20000000008 */
[----:B------:R-:W-:Y:S05]  /*4c20*/  @!P2 BRA `(.L_x_736) ;  /* 0x0000000c0064a947 */ /* 0x000fea0003800000 */
[----:B------:R-:W-:Y:S01]  /*4c30*/  IADD3 R19, PT, PT, R33, 0x1, -R32 ;  /* 0x0000000121137810 */ /* 0x000fe20007ffe820 */
[----:B------:R-:W-:-:S03]  /*4c40*/  HFMA2 R16, -RZ, RZ, 0, 0 ;  /* 0x00000000ff107431 */ /* 0x000fc600000001ff */
[----:B------:R-:W-:-:S13]  /*4c50*/  ISETP.GT.AND P0, PT, R19, R33, PT ;  /* 0x000000211300720c */ /* 0x000fda0003f04270 */
[----:B------:R-:W-:Y:S05]  /*4c60*/  @P0 BRA `(.L_x_737) ;  /* 0x0000000c00040947 */ /* 0x000fea0003800000 */
[C---:B------:R-:W-:Y:S02]  /*4c70*/  IADD3 R8, PT, PT, R32.reuse, -0x1, RZ ;  /* 0xffffffff20087810 */ /* 0x040fe40007ffe0ff */
[----:B------:R-:W-:Y:S02]  /*4c80*/  CS2R R16, SRZ ;  /* 0x0000000000107805 */ /* 0x000fe4000001ff00 */
[----:B------:R-:W-:Y:S02]  /*4c90*/  LOP3.LUT R18, R32, 0xf, RZ, 0xc0, !PT ;  /* 0x0000000f20127812 */ /* 0x000fe400078ec0ff */
[----:B------:R-:W-:Y:S02]  /*4ca0*/  ISETP.GE.U32.AND P0, PT, R8, 0xf, PT ;  /* 0x0000000f0800780c */ /* 0x000fe40003f06070 */
[----:B------:R-:W-:-:S11]  /*4cb0*/  ISETP.NE.AND P2, PT, R18, RZ, PT ;  /* 0x000000ff1200720c */ /* 0x000fd60003f45270 */
[----:B------:R-:W-:Y:S05]  /*4cc0*/  @!P0 BRA `(.L_x_738) ;  /* 0x0000000400608947 */ /* 0x000fea0003800000 */
[----:B------:R-:W-:Y:S01]  /*4cd0*/  MOV R16, RZ ;  /* 0x000000ff00107202 */ /* 0x000fe20000000f00 */
[----:B------:R-:W-:-:S06]  /*4ce0*/  UMOV UR10, URZ ;  /* 0x000000ff000a7c82 */ /* 0x000fcc0008000000 */
.L_x_739:
        /* <DEDUP_REMOVED lines=86> */
.L_x_738:
[----:B------:R-:W-:Y:S05]  /*5250*/  @!P2 BRA `(.L_x_740) ;  /* 0x000000040084a947 */ /* 0x000fea0003800000 */
[----:B------:R-:W-:Y:S02]  /*5260*/  IADD3 R18, PT, PT, R18, -0x1, RZ ;  /* 0xffffffff12127810 */ /* 0x000fe40007ffe0ff */
        /* <DEDUP_REMOVED lines=46> */
.L_x_741:
        /* <DEDUP_REMOVED lines=27> */
.L_x_742:
        /* <DEDUP_REMOVED lines=23> */
.L_x_740:
[----:B------:R-:W-:-:S07]  /*5870*/  FADD R16, R17, R16 ;  /* 0x0000001011107221 */ /* 0x000fce0000000000 */
.L_x_737:
        /* <DEDUP_REMOVED lines=12> */
.L_x_743:
[----:B------:R-:W-:Y:S01]  /*5940*/  HFMA2 R8, -RZ, RZ, 0, 5.9604644775390625e-08 ;  /* 0x00000001ff087431 */ /* 0x000fe200000001ff */
[----:B------:R-:W-:Y:S01]  /*5950*/  PLOP3.LUT P0, PT, PT, PT, PT, 0x80, 0x8 ;  /* 0x000000000008781c */ /* 0x000fe20003f0f070 */
[----:B------:R-:W-:-:S12]  /*5960*/  BRA `(.L_x_736) ;  /* 0x0000000000147947 */ /* 0x000fd80003800000 */
.L_x_735:
[----:B------:R-:W-:Y:S02]  /*5970*/  HFMA2 R16, -RZ, RZ, 0, 5.9604644775390625e-08 ;  /* 0x00000001ff107431 */ /* 0x000fe400000001ff */
[----:B------:R-:W-:Y:S01]  /*5980*/  FADD R8, -R9, UR19 ;  /* 0x0000001309087e21 */ /* 0x000fe20008000100 */
[----:B------:R-:W-:-:S03]  /*5990*/  PLOP3.LUT P0, PT, PT, PT, PT, 0x80, 0x8 ;  /* 0x000000000008781c */ /* 0x000fc60003f0f070 */
[----:B------:R-:W-:Y:S01]  /*59a0*/  FFMA R9, R8, R14, R9 ;  /* 0x0000000e08097223 */ /* 0x000fe20000000009 */
[----:B------:R-:W-:-:S09]  /*59b0*/  PRMT R8, R16, 0x7610, R8 ;  /* 0x0000761010087816 */ /* 0x000fd20000000008 */
.L_x_736:
[----:B------:R-:W-:Y:S01]  /*59c0*/  FADD R16, R6, R6 ;  /* 0x0000000606107221 */ /* 0x000fe20000000000 */
[----:B------:R-:W-:-:S03]  /*59d0*/  LOP3.LUT P2, RZ, R7, 0xff, RZ, 0xc0, !PT ;  /* 0x000000ff07ff7812 */ /* 0x000fc6000784c0ff */
[----:B------:R-:W-:-:S05]  /*59e0*/  FADD R16, -R9, R16 ;  /* 0x0000001009107221 */ /* 0x000fca0000000100 */
[----:B------:R-:W-:-:S04]  /*59f0*/  FSEL R16, R16, +QNAN , P0 ;  /* 0x7fc0000010107808 */ /* 0x000fc80000000000 */
[----:B------:R-:W-:-:S07]  /*5a00*/  FSEL R17, R16, +QNAN , P2 ;  /* 0x7fc0000010117808 */ /* 0x000fce0001000000 */
.L_x_725:
[----:B------:R-:W-:-:S13]  /*5a10*/  FSETP.NAN.AND P0, PT, |R17|, |R17|, PT ;  /* 0x400000111100720b */ /* 0x000fda0003f08200 */
[----:B------:R-:W-:Y:S01]  /*5a20*/  VOTEU.ANY UP1, P0 ;  /* 0x0000000000ff7886 */ /* 0x000fe20000020100 */
[----:B------:R-:W-:-:S09]  /*5a30*/  UISETP.LT.OR UP1, UPT, UR11, 0x1, UP1 ;  /* 0x000000010b00788c */ /* 0x000fd20008f21670 */
[----:B------:R-:W-:Y:S05]  /*5a40*/  BRA.U UP1, `(.L_x_744) ;  /* 0x00000011010c7547 */ /* 0x000fea000b800000 */
[----:B------:R-:W-:-:S09]  /*5a50*/  UISETP.GE.AND UP1, UPT, UR6, UR11, UPT ;  /* 0x0000000b0600728c */ /* 0x000fd2000bf26270 */
[----:B------:R-:W-:Y:S05]  /*5a60*/  BRA.U UP1, `(.L_x_745) ;  /* 0x0000000d01847547 */ /* 0x000fea000b800000 */
[----:B------:R-:W0:Y:S01]  /*5a70*/  S2UR UR12, SR_CgaCtaId ;  /* 0x00000000000c79c3 */ /* 0x000e220000008800 */
[----:B------:R-:W-:Y:S01]  /*5a80*/  UMOV UR10, 0x400 ;  /* 0x00000400000a7882 */ /* 0x000fe20000000000 */
[----:B------:R-:W-:Y:S01]  /*5a90*/  FADD R34, -R34, R17 ;  /* 0x0000001122227221 */ /* 0x000fe20000000100 */
[----:B------:R-:W-:-:S03]  /*5aa0*/  MOV R19, UR9 ;  /* 0x0000000900137c02 */ /* 0x000fc60008000f00 */
[----:B------:R-:W-:Y:S01]  /*5ab0*/  FADD R16, R34, UR9 ;  /* 0x0000000922107e21 */ /* 0x000fe20008000000 */
[----:B0-----:R-:W-:-:S04]  /*5ac0*/  ULEA UR10, UR12, UR10, 0x18 ;  /* 0x0000000a0c0a7291 */ /* 0x001fc8000f8ec0ff */
[----:B------:R-:W-:Y:S01]  /*5ad0*/  R2UR UR12, R16 ;  /* 0x00000000100c72ca */ /* 0x000fe200000e0000 */
[----:B------:R-:W-:Y:S02]  /*5ae0*/  ULEA UR17, UR6, UR10, 0x2 ;  /* 0x0000000a06117291 */ /* 0x000fe4000f8e10ff */
[----:B------:R-:W-:-:S04]  /*5af0*/  UIADD3 UR6, UPT, UPT, UR6, 0x1, URZ ;  /* 0x0000000106067890 */ /* 0x000fc8000fffe0ff */
[----:B------:R-:W-:-:S03]  /*5b00*/  UISETP.NE.AND UP1, UPT, UR6, UR11, UPT ;  /* 0x0000000b0600728c */ /* 0x000fc6000bf25270 */
[----:B------:R2:W-:Y:S03]  /*5b10*/  STS [UR17], R17 ;  /* 0x00000011ff007988 */ /* 0x0005e60008000811 */
[----:B------:R-:W-:Y:S01]  /*5b20*/  FADD R19, -R19, UR12 ;  /* 0x0000000c13137e21 */ /* 0x000fe20008000100 */
[----:B------:R-:W-:-:S03]  /*5b30*/  UMOV UR9, UR12 ;  /* 0x0000000c00097c82 */ /* 0x000fc60008000000 */
[----:B------:R-:W-:Y:S01]  /*5b40*/  FADD R34, -R34, R19 ;  /* 0x0000001322227221 */ /* 0x000fe20000000100 */
[----:B------:R-:W-:Y:S06]  /*5b50*/  BRA.U UP1, `(.L_x_744) ;  /* 0x0000000d01c87547 */ /* 0x000fec000b800000 */
[----:B------:R-:W-:Y:S05]  /*5b60*/  @P1 BRA `(.L_x_746) ;  /* 0x0000000800fc1947 */ /* 0x000fea0003800000 */
[----:B------:R-:W-:Y:S01]  /*5b70*/  UISETP.GE.U32.AND UP1, UPT, UR11, 0x8, UPT ;  /* 0x000000080b00788c */ /* 0x000fe2000bf26070 */
[----:B------:R-:W-:Y:S02]  /*5b80*/  CS2R R20, SRZ ;  /* 0x0000000000147805 */ /* 0x000fe4000001ff00 */
[----:B------:R-:W-:Y:S01]  /*5b90*/  CS2R R22, SRZ ;  /* 0x0000000000167805 */ /* 0x000fe2000001ff00 */
[----:B------:R-:W-:-:S05]  /*5ba0*/  UMOV UR6, URZ ;  /* 0x000000ff00067c82 */ /* 0x000fca0008000000 */
[----:B------:R-:W-:Y:S05]  /*5bb0*/  BRA.U !UP1, `(.L_x_747) ;  /* 0x0000000509647547 */ /* 0x000fea000b800000 */
[----:B------:R-:W-:Y:S01]  /*5bc0*/  HFMA2 R21, -RZ, RZ, 0, 0 ;  /* 0x00000000ff157431 */ /* 0x000fe200000001ff */
[----:B------:R-:W-:Y:S01]  /*5bd0*/  ULOP3.LUT UR9, UR11, 0x7ffffff8, URZ, 0xc0, !UPT ;  /* 0x7ffffff80b097892 */ /* 0x000fe2000f8ec0ff */
[----:B------:R-:W-:-:S11]  /*5be0*/  UMOV UR6, URZ ;  /* 0x000000ff00067c82 */ /* 0x000fd60008000000 */
.L_x_748:
[----:B------:R-:W-:Y:S02]  /*5bf0*/  ULEA UR18, UR6, UR10, 0x2 ;  /* 0x0000000a06127291 */ /* 0x000fe4000f8e10ff */
[----:B------:R-:W-:-:S06]  /*5c00*/  UIADD3 UR17, UPT, UPT, UR6, 0x1, URZ ;  /* 0x0000000106117890 */ /* 0x000fcc000fffe0ff */
[----:B------:R-:W-:Y:S01]  /*5c10*/  I2FP.F32.U32 R60, UR17 ;  /* 0x00000011003c7c45 */ /* 0x000fe20008201000 */
[----:B--2---:R-:W0:Y:S01]  /*5c20*/  LDS.128 R16, [UR18] ;  /* 0x00000012ff107984 */ /* 0x004e220008000c00 */
        /* <DEDUP_REMOVED lines=32> */
[C---:B------:R-:W-:Y:S02]  /*5e30*/  FADD R62, R19.reuse, -R62 ;  /* 0x8000003e133e7221 */ /* 0x040fe40000000000 */
        /* <DEDUP_REMOVED lines=20> */
[----:B------:R-:W-:-:S02]  /*5f80*/  UISETP.NE.AND UP1, UPT, UR6, UR9, UPT ;  /* 0x000000090600728c */ /* 0x000fc4000bf25270 */
[C---:B------:R-:W-:Y:S01]  /*5f90*/  FADD R16, R21.reuse, -R16 ;  /* 0x8000001015107221 */ /* 0x040fe20000000000 */
[----:B------:R-:W-:Y:S01]  /*5fa0*/  FFMA R60, R21, R18, -R60 ;  /* 0x00000012153c7223 */ /* 0x000fe2000000083c */
[----:B------:R-:W-:Y:S02]  /*5fb0*/  I2FP.F32.U32 R21, UR17 ;  /* 0x0000001100157c45 */ /* 0x000fe40008201000 */
        /* <DEDUP_REMOVED lines=25> */
.L_x_747:
[----:B------:R-:W-:-:S04]  /*6150*/  ULOP3.LUT UR9, UR11, 0x7, URZ, 0xc0, !UPT ;  /* 0x000000070b097892 */ /* 0x000fc8000f8ec0ff */
[----:B------:R-:W-:-:S09]  /*6160*/  UISETP.NE.AND UP1, UPT, UR9, URZ, UPT ;  /* 0x000000ff0900728c */ /* 0x000fd2000bf25270 */
[----:B------:R-:W-:Y:S05]  /*6170*/  BRA.U !UP1, `(.L_x_749) ;  /* 0x0000000509647547 */ /* 0x000fea000b800000 */
[----:B------:R-:W-:Y:S02]  /*6180*/  UIADD3 UR9, UPT, UPT, UR9, -0x1, URZ ;  /* 0xffffffff09097890 */ /* 0x000fe4000fffe0ff */
[----:B------:R-:W-:Y:S02]  /*6190*/  ULOP3.LUT UP2, UR18, UR11, 0x3, URZ, 0xc0, !UPT ;  /* 0x000000030b127892 */ /* 0x000fe4000f84c0ff */
[----:B------:R-:W-:-:S09]  /*61a0*/  UISETP.GE.U32.AND UP1, UPT, UR9, 0x3, UPT ;  /* 0x000000030900788c */ /* 0x000fd2000bf26070 */
[----:B------:R-:W-:Y:S05]  /*61b0*/  BRA.U !UP1, `(.L_x_750) ;  /* 0x0000000109ac7547 */ /* 0x000fea000b800000 */
[----:B------:R-:W-:Y:S02]  /*61c0*/  ULEA UR17, UR6, UR10, 0x2 ;  /* 0x0000000a06117291 */ /* 0x000fe4000f8e10ff */
[----:B------:R-:W-:-:S06]  /*61d0*/  UIADD3 UR9, UPT, UPT, UR6, 0x1, URZ ;  /* 0x0000000106097890 */ /* 0x000fcc000fffe0ff */
[----:B------:R-:W-:Y:S01]  /*61e0*/  I2FP.F32.U32 R60, UR9 ;  /* 0x00000009003c7c45 */ /* 0x000fe20008201000 */
[----:B--2---:R-:W0:Y:S01]  /*61f0*/  LDS.64 R16, [UR17] ;  /* 0x00000011ff107984 */ /* 0x004e220008000a00 */
        /* <DEDUP_REMOVED lines=39> */
.L_x_750:
[----:B------:R-:W-:Y:S05]  /*6470*/  BRA.U !UP2, `(.L_x_749) ;  /* 0x000000010aa47547 */ /* 0x000fea000b800000 */
[----:B------:R-:W-:Y:S02]  /*6480*/  UISETP.NE.AND UP1, UPT, UR18, 0x1, UPT ;  /* 0x000000011200788c */ /* 0x000fe4000bf25270 */
[----:B------:R-:W-:-:S04]  /*6490*/  ULOP3.LUT UR9, UR11, 0x1, URZ, 0xc0, !UPT ;  /* 0x000000010b097892 */ /* 0x000fc8000f8ec0ff */
[----:B------:R-:W-:-:S03]  /*64a0*/  UISETP.NE.U32.AND UP2, UPT, UR9, 0x1, UPT ;  /* 0x000000010900788c */ /* 0x000fc6000bf45070 */
[----:B------:R-:W-:Y:S08]  /*64b0*/  BRA.U !UP1, `(.L_x_751) ;  /* 0x0000000109587547 */ /* 0x000ff0000b800000 */
[----:B------:R-:W-:-:S09]  /*64c0*/  ULEA UR9, UR6, UR10, 0x2 ;  /* 0x0000000a06097291 */ /* 0x000fd2000f8e10ff */
[----:B--2---:R-:W0:Y:S01]  /*64d0*/  LDS.64 R16, [UR9] ;  /* 0x00000009ff107984 */ /* 0x004e220008000a00 */
        /* <DEDUP_REMOVED lines=20> */
.L_x_751:
[----:B------:R-:W-:Y:S05]  /*6620*/  BRA.U UP2, `(.L_x_749) ;  /* 0x0000000102387547 */ /* 0x000fea000b800000 */
[----:B------:R-:W-:Y:S02]  /*6630*/  ULEA UR10, UR6, UR10, 0x2 ;  /* 0x0000000a060a7291 */ /* 0x000fe4000f8e10ff */
[----:B------:R-:W-:-:S06]  /*6640*/  UIADD3 UR6, UPT, UPT, UR6, 0x1, URZ ;  /* 0x0000000106067890 */ /* 0x000fcc000fffe0ff */
[----:B------:R-:W-:Y:S01]  /*6650*/  I2FP.F32.U32 R16, UR6 ;  /* 0x0000000600107c45 */ /* 0x000fe20008201000 */
[----:B------:R-:W0:Y:S02]  /*6660*/  LDS R18, [UR10] ;  /* 0x0000000aff127984 */ /* 0x000e240008000800 */
[----:B0-----:R-:W-:Y:S02]  /*6670*/  FADD R23, -R23, R18 ;  /* 0x0000001217177221 */ /* 0x001fe40000000100 */
[----:B------:R-:W-:Y:S02]  /*6680*/  FFMA R21, R16, R18, -R21 ;  /* 0x0000001210157223 */ /* 0x000fe40000000815 */
[----:B--2---:R-:W-:Y:S02]  /*6690*/  FADD R17, R22, R23 ;  /* 0x0000001716117221 */ /* 0x004fe40000000000 */
[----:B------:R-:W-:Y:S02]  /*66a0*/  FADD R19, R20, R21 ;  /* 0x0000001514137221 */ /* 0x000fe40000000000 */
[----:B------:R-:W-:-:S02]  /*66b0*/  FADD R16, -R22, R17 ;  /* 0x0000001116107221 */ /* 0x000fc40000000100 */
[----:B------:R-:W-:Y:S01]  /*66c0*/  FADD R18, -R20, R19 ;  /* 0x0000001314127221 */ /* 0x000fe20000000100 */
[----:B------:R-:W-:Y:S01]  /*66d0*/  MOV R22, R17 ;  /* 0x0000001100167202 */ /* 0x000fe20000000f00 */
[----:B------:R-:W-:Y:S02]  /*66e0*/  FADD R23, -R23, R16 ;  /* 0x0000001017177221 */ /* 0x000fe40000000100 */
[----:B------:R-:W-:Y:S01]  /*66f0*/  FADD R21, -R21, R18 ;  /* 0x0000001215157221 */ /* 0x000fe20000000100 */
[----:B------:R-:W-:-:S07]  /*6700*/  MOV R20, R19 ;  /* 0x0000001300147202 */ /* 0x000fce0000000f00 */
.L_x_749:
[----:B------:R-:W-:Y:S01]  /*6710*/  FADD R16, R21, R20 ;  /* 0x0000001415107221 */ /* 0x000fe20000000000 */
[----:B------:R-:W-:Y:S01]  /*6720*/  UMOV UR9, UR12 ;  /* 0x0000000c00097c82 */ /* 0x000fe20008000000 */
[----:B------:R-:W-:Y:S02]  /*6730*/  UMOV UR6, UR11 ;  /* 0x0000000b00067c82 */ /* 0x000fe40008000000 */
[----:B------:R-:W-:Y:S01]  /*6740*/  FMUL R55, R16, R27 ;  /* 0x0000001b10377220 */ /* 0x000fe20000400000 */
[----:B------:R-:W-:Y:S06]  /*6750*/  BRA `(.L_x_744) ;  /* 0x0000000000c87947 */ /* 0x000fec0003800000 */
.L_x_746:
[----:B------:R-:W0:Y:S01]  /*6760*/  MUFU.RCP R18, R13 ;  /* 0x0000000d00127308 */ /* 0x000e220000001000 */
[----:B------:R-:W-:-:S07]  /*6770*/  FADD R16, R34, UR12 ;  /* 0x0000000c22107e21 */ /* 0x000fce0008000000 */
[----:B------:R-:W1:Y:S01]  /*6780*/  FCHK P0, R16, R13 ;  /* 0x0000000d10007302 */ /* 0x000e620000000000 */
[----:B0-----:R-:W-:-:S04]  /*6790*/  FFMA R5, -R13, R18, 1 ;  /* 0x3f8000000d057423 */ /* 0x001fc80000000112 */
[----:B------:R-:W-:-:S04]  /*67a0*/  FFMA R5, R18, R5, R18 ;  /* 0x0000000512057223 */ /* 0x000fc80000000012 */
[----:B------:R-:W-:-:S04]  /*67b0*/  FFMA R18, R16, R5, RZ ;  /* 0x0000000510127223 */ /* 0x000fc800000000ff */
[----:B--2---:R-:W-:-:S04]  /*67c0*/  FFMA R17, -R13, R18, R16 ;  /* 0x000000120d117223 */ /* 0x004fc80000000110 */
[----:B------:R-:W-:Y:S01]  /*67d0*/  FFMA R55, R5, R17, R18 ;  /* 0x0000001105377223 */ /* 0x000fe20000000012 */
[----:B-1----:R-:W-:Y:S06]  /*67e0*/  @!P0 BRA `(.L_x_752) ;  /* 0x0000000000108947 */ /* 0x002fec0003800000 */
[----:B------:R-:W-:Y:S02]  /*67f0*/  MOV R17, R13 ;  /* 0x0000000d00117202 */ /* 0x000fe40000000f00 */
[----:B------:R-:W-:-:S07]  /*6800*/  MOV R59, 0x6820 ;  /* 0x00006820003b7802 */ /* 0x000fce0000000f00 */
[----:B------:R-:W-:Y:S05]  /*6810*/  CALL.REL.NOINC `($__internal_14_$__cuda_sm3x_div_rn_noftz_f32_slowpath) ;  /* 0x0000000c00087944 */ /* 0x000fea0003c00000 */
[----:B------:R-:W-:-:S07]  /*6820*/  MOV R55, R57 ;  /* 0x0000003900377202 */ /* 0x000fce0000000f00 */
.L_x_752:
[----:B------:R-:W-:Y:S01]  /*6830*/  R2UR UR5, R55 ;  /* 0x00000000370572ca */ /* 0x000fe200000e0000 */
[----:B------:R-:W-:Y:S01]  /*6840*/  HFMA2 R5, -RZ, RZ, 0, 5.9604644775390625e-08 ;  /* 0x00000001ff057431 */ /* 0x000fe200000001ff */
[----:B------:R-:W-:Y:S01]  /*6850*/  UMOV UR9, UR12 ;  /* 0x0000000c00097c82 */ /* 0x000fe20008000000 */
[----:B------:R-:W-:Y:S01]  /*6860*/  UMOV UR6, UR11 ;  /* 0x0000000b00067c82 */ /* 0x000fe20008000000 */
[----:B------:R-:W-:Y:S11]  /*6870*/  BRA `(.L_x_744) ;  /* 0x0000000000807947 */ /* 0x000ff60003800000 */
.L_x_745:
[----:B------:R-:W0:Y:S01]  /*6880*/  S2UR UR12, SR_CgaCtaId ;  /* 0x00000000000c79c3 */ /* 0x000e220000008800 */
[----:B------:R-:W-:Y:S02]  /*6890*/  UMOV UR10, 0x400 ;  /* 0x00000400000a7882 */ /* 0x000fe40000000000 */
[----:B0-----:R-:W-:-:S04]  /*68a0*/  ULEA UR10, UR12, UR10, 0x18 ;  /* 0x0000000a0c0a7291 */ /* 0x001fc8000f8ec0ff */
[----:B------:R-:W-:Y:S02]  /*68b0*/  ULEA UR10, UR4, UR10, 0x2 ;  /* 0x0000000a040a7291 */ /* 0x000fe4000f8e10ff */
[----:B------:R-:W-:-:S04]  /*68c0*/  UIADD3 UR4, UPT, UPT, UR4, 0x1, URZ ;  /* 0x0000000104047890 */ /* 0x000fc8000fffe0ff */
[----:B------:R-:W-:-:S03]  /*68d0*/  UISETP.NE.AND UP1, UPT, UR4, UR11, UPT ;  /* 0x0000000b0400728c */ /* 0x000fc6000bf25270 */
[----:B------:R-:W0:Y:S01]  /*68e0*/  LDS R18, [UR10] ;  /* 0x0000000aff127984 */ /* 0x000e220008000800 */
[----:B------:R-:W-:-:S03]  /*68f0*/  USEL UR4, UR4, URZ, UP1 ;  /* 0x000000ff04047287 */ /* 0x000fc60008800000 */
[----:B------:R1:W-:Y:S01]  /*6900*/  STS [UR10], R17 ;  /* 0x00000011ff007988 */ /* 0x0003e2000800080a */
[----:B------:R-:W-:Y:S08]  /*6910*/  @P1 BRA `(.L_x_753) ;  /* 0x00000000003c1947 */ /* 0x000ff00003800000 */
[----:B------:R-:W-:-:S04]  /*6920*/  FFMA R16, R13, R17, -R22 ;  /* 0x000000110d107223 */ /* 0x000fc80000000816 */
[----:B------:R-:W-:Y:S01]  /*6930*/  FADD R21, -R21, R16 ;  /* 0x0000001015157221 */ /* 0x000fe20000000100 */
[----:B0-----:R-:W-:-:S03]  /*6940*/  FADD R16, -R18, R17 ;  /* 0x0000001112107221 */ /* 0x001fc60000000100 */
[----:B------:R-:W-:Y:S01]  /*6950*/  FADD R18, R20, R21 ;  /* 0x0000001514127221 */ /* 0x000fe20000000000 */
[----:B------:R-:W-:-:S03]  /*6960*/  FADD R23, -R23, R16 ;  /* 0x0000001017177221 */ /* 0x000fc60000000100 */
[----:B------:R-:W-:Y:S01]  /*6970*/  FADD R16, -R20, R18 ;  /* 0x0000001214107221 */ /* 0x000fe20000000100 */
[C---:B-1----:R-:W-:Y:S01]  /*6980*/  FADD R17, R22.reuse, R23 ;  /* 0x0000001716117221 */ /* 0x042fe20000000000 */
[----:B------:R-:W-:Y:S02]  /*6990*/  MOV R20, R18 ;  /* 0x0000001200147202 */ /* 0x000fe40000000f00 */
[----:B------:R-:W-:Y:S01]  /*69a0*/  FADD R21, -R21, R16 ;  /* 0x0000001015157221 */ /* 0x000fe20000000100 */
[----:B------:R-:W-:Y:S01]  /*69b0*/  FADD R16, -R22, R17 ;  /* 0x0000001116107221 */ /* 0x000fe20000000100 */
[----:B------:R-:W-:Y:S02]  /*69c0*/  MOV R22, R17 ;  /* 0x0000001100167202 */ /* 0x000fe40000000f00 */
[----:B------:R-:W-:Y:S01]  /*69d0*/  FADD R60, R18, R21 ;  /* 0x00000015123c7221 */ /* 0x000fe20000000000 */
[----:B------:R-:W-:-:S03]  /*69e0*/  FADD R23, -R23, R16 ;  /* 0x0000001017177221 */ /* 0x000fc60000000100 */
[----:B------:R-:W-:Y:S01]  /*69f0*/  FMUL R55, R60, R27 ;  /* 0x0000001b3c377220 */ /* 0x000fe20000400000 */
[----:B------:R-:W-:Y:S06]  /*6a00*/  BRA `(.L_x_744) ;  /* 0x00000000001c7947 */ /* 0x000fec0003800000 */
.L_x_753:
[----:B------:R-:W-:Y:S02]  /*6a10*/  LOP3.LUT P0, RZ, R5, 0xff, RZ, 0xc0, !PT ;  /* 0x000000ff05ff7812 */ /* 0x000fe4000780c0ff */
[----:B------:R-:W-:-:S11]  /*6a20*/  MOV R55, R17 ;  /* 0x0000001100377202 */ /* 0x000fd60000000f00 */
[----:B------:R-:W-:-:S04]  /*6a30*/  @P0 FADD R5, R17, -UR5 ;  /* 0x8000000511050e21 */ /* 0x000fc80008000000 */
[----:B------:R-:W-:Y:S01]  /*6a40*/  @P0 FFMA R55, R5, R24, UR5 ;  /* 0x0000000505370e23 */ /* 0x000fe20008000018 */
[----:B------:R-:W-:Y:S01]  /*6a50*/  R2UR UR5, R17 ;  /* 0x00000000110572ca */ /* 0x000fe200000e0000 */
[----:B------:R-:W-:-:S03]  /*6a60*/  HFMA2 R5, -RZ, RZ, 0, 5.9604644775390625e-08 ;  /* 0x00000001ff057431 */ /* 0x000fc600000001ff */
[----:B------:R-:W-:-:S15]  /*6a70*/  @P0 R2UR UR5, R55 ;  /* 0x00000000370502ca */ /* 0x000fde00000e0000 */
.L_x_744:
[----:B0-----:R-:W-:Y:S01]  /*6a80*/  MOV R18, 0x7fc00000 ;  /* 0x7fc0000000127802 */ /* 0x001fe20000000f00 */
[----:B------:R-:W-:Y:S01]  /*6a90*/  UMOV UR10, UR7 ;  /* 0x00000007000a7c82 */ /* 0x000fe20008000000 */
[----:B------:R-:W-:Y:S05]  /*6aa0*/  BRA.U UP0, `(.L_x_754) ;  /* 0x0000000500007547 */ /* 0x000fea000b800000 */
[----:B------:R-:W-:Y:S01]  /*6ab0*/  LOP3.LUT P0, RZ, R2, 0xff, RZ, 0xc0, !PT ;  /* 0x000000ff02ff7812 */ /* 0x000fe2000780c0ff */
[----:B------:R-:W-:Y:S01]  /*6ac0*/  UMOV UR10, UR8 ;  /* 0x00000008000a7c82 */ /* 0x000fe20008000000 */
[----:B------:R-:W-:Y:S02]  /*6ad0*/  MOV R2, 0x1 ;  /* 0x0000000100027802 */ /* 0x000fe40000000f00 */
[----:B------:R-:W-:-:S09]  /*6ae0*/  MOV R18, UR8 ;  /* 0x0000000800127c02 */ /* 0x000fd20008000f00 */
[----:B------:R-:W-:Y:S05]  /*6af0*/  @!P0 BRA `(.L_x_754) ;  /* 0x0000000000ec8947 */ /* 0x000fea0003800000 */
[----:B------:R-:W-:Y:S01]  /*6b00*/  MOV R60, UR19 ;  /* 0x00000013003c7c02 */ /* 0x000fe20008000f00 */
[----:B-12---:R-:W-:-:S04]  /*6b10*/  HFMA2 R17, -RZ, RZ, 0, 0 ;  /* 0x00000000ff117431 */ /* 0x006fc800000001ff */
[----:B------:R-:W-:-:S04]  /*6b20*/  FADD R60, R60, -UR7 ;  /* 0x800000073c3c7e21 */ /* 0x000fc80008000000 */
[----:B------:R-:W-:-:S05]  /*6b30*/  FMUL R19, R60, R25 ;  /* 0x000000193c137220 */ /* 0x000fca0000400000 */
[----:B------:R-:W-:-:S13]  /*6b40*/  FSETP.GTU.AND P0, PT, |R19|, 9.999999682655225389e-21, PT ;  /* 0x1e3ce5081300780b */ /* 0x000fda0003f0c200 */
[----:B------:R-:W-:Y:S05]  /*6b50*/  @!P0 BRA `(.L_x_755) ;  /* 0x0000000000c08947 */ /* 0x000fea0003800000 */
[----:B------:R-:W0:Y:S01]  /*6b60*/  MUFU.RCP R62, R19 ;  /* 0x00000013003e7308 */ /* 0x000e220000001000 */
[----:B------:R-:W-:-:S04]  /*6b70*/  FADD R16, -R25, 1 ;  /* 0x3f80000019107421 */ /* 0x000fc80000000100 */
[----:B------:R-:W-:-:S04]  /*6b80*/  FMUL R16, R16, UR7 ;  /* 0x0000000710107c20 */ /* 0x000fc80008400000 */
[----:B------:R-:W-:-:S04]  /*6b90*/  FFMA R16, R25, UR8, R16 ;  /* 0x0000000819107c23 */ /* 0x000fc80008000010 */
        /* <DEDUP_REMOVED lines=11> */
[----:B------:R-:W-:Y:S05]  /*6c50*/  CALL.REL.NOINC `($__internal_14_$__cuda_sm3x_div_rn_noftz_f32_slowpath) ;  /* 0x0000000400f87944 */ /* 0x000fea0003c00000 */
[----:B------:R-:W-:-:S07]  /*6c60*/  MOV R17, R57 ;  /* 0x0000003900117202 */ /* 0x000fce0000000f00 */
.L_x_756:
        /* <DEDUP_REMOVED lines=12> */
[----:B------:R-:W-:Y:S05]  /*6d30*/  CALL.REL.NOINC `($__internal_14_$__cuda_sm3x_div_rn_noftz_f32_slowpath) ;  /* 0x0000000400c07944 */ /* 0x000fea0003c00000 */
[----:B------:R-:W-:-:S07]  /*6d40*/  MOV R16, R57 ;  /* 0x0000003900107202 */ /* 0x000fce0000000f00 */
.L_x_757:
[----:B------:R-:W0:Y:S02]  /*6d50*/  F2I.FLOOR.NTZ R16, R16 ;  /* 0x0000001000107305 */ /* 0x000e240000207100 */
[----:B0-----:R-:W-:-:S13]  /*6d60*/  R2UR UR10, R16 ;  /* 0x00000000100a72ca */ /* 0x001fda00000e0000 */
[----:B------:R-:W-:Y:S02]  /*6d70*/  UISETP.LT.AND UP1, UPT, UR16, UR10, UPT ;  /* 0x0000000a1000728c */ /* 0x000fe4000bf21270 */
[----:B------:R-:W-:Y:S02]  /*6d80*/  UISETP.GE.AND UP0, UPT, UR10, URZ, UPT ;  /* 0x000000ff0a00728c */ /* 0x000fe4000bf06270 */
[----:B------:R-:W-:-:S04]  /*6d90*/  USEL UR10, UR16, UR10, UP1 ;  /* 0x0000000a100a7287 */ /* 0x000fc80008800000 */
[----:B------:R-:W-:-:S04]  /*6da0*/  USEL UR10, UR10, URZ, UP0 ;  /* 0x000000ff0a0a7287 */ /* 0x000fc80008000000 */
[----:B------:R-:W-:Y:S02]  /*6db0*/  UISETP.GE.AND UP0, UPT, UR10, UR16, UPT ;  /* 0x000000100a00728c */ /* 0x000fe4000bf06270 */
[----:B------:R-:W-:Y:S02]  /*6dc0*/  UIADD3 UR12, UPT, UPT, UR10, 0x1, URZ ;  /* 0x000000010a0c7890 */ /* 0x000fe4000fffe0ff */
[----:B------:R-:W-:-:S05]  /*6dd0*/  I2FP.F32.S32 R17, UR10 ;  /* 0x0000000a00117c45 */ /* 0x000fca0008201400 */
[----:B------:R-:W-:Y:S02]  /*6de0*/  FMUL R17, R17, 0.10000000149011611938 ;  /* 0x3dcccccd11117820 */ /* 0x000fe40000400000 */
[----:B------:R-:W-:Y:S02]  /*6df0*/  @UP0 UIADD3 UR12, UPT, UPT, UR10, URZ, URZ ;  /* 0x000000ff0a0c0290 */ /* 0x000fe4000fffe0ff */
[----:B------:R-:W-:-:S04]  /*6e00*/  FFMA R16, -R19, R17, R18 ;  /* 0x0000001113107223 */ /* 0x000fc80000000112 */
[----:B------:R-:W-:-:S05]  /*6e10*/  I2FP.F32.S32 R57, UR12 ;  /* 0x0000000c00397c45 */ /* 0x000fca0008201400 */
[----:B------:R-:W-:-:S04]  /*6e20*/  FMUL R57, R57, 0.10000000149011611938 ;  /* 0x3dcccccd39397820 */ /* 0x000fc80000400000 */
[----:B------:R-:W-:-:S05]  /*6e30*/  FFMA R19, -R19, R57, R18 ;  /* 0x0000003913137223 */ /* 0x000fca0000000112 */
[----:B------:R-:W-:-:S04]  /*6e40*/  FSETP.GTU.AND P0, PT, |R16|, |R19|, PT ;  /* 0x400000131000720b */ /* 0x000fc80003f0c200 */
[----:B------:R-:W-:-:S09]  /*6e50*/  FSEL R17, R17, R57, !P0 ;  /* 0x0000003911117208 */ /* 0x000fd20004000000 */
.L_x_755:
[----:B------:R-:W-:-:S04]  /*6e60*/  FFMA R17, R60, R17, UR8 ;  /* 0x000000083c117e23 */ /* 0x000fc80008000011 */
[----:B------:R-:W-:-:S04]  /*6e70*/  FADD R16, R17, -UR7 ;  /* 0x8000000711107e21 */ /* 0x000fc80008000000 */
[----:B------:R-:W-:-:S05]  /*6e80*/  FFMA R16, R16, R25, UR7 ;  /* 0x0000000710107e23 */ /* 0x000fca0008000019 */
[----:B------:R-:W-:-:S13]  /*6e90*/  R2UR UR10, R16 ;  /* 0x00000000100a72ca */ /* 0x000fda00000e0000 */
[----:B------:R-:W-:-:S07]  /*6ea0*/  MOV R18, UR10 ;  /* 0x0000000a00127c02 */ /* 0x000fce0008000f00 */
.L_x_754:
[----:B------:R-:W-:Y:S01]  /*6eb0*/  FSETP.NAN.AND P0, PT, |R18|, |R18|, PT ;  /* 0x400000121200720b */ /* 0x000fe20003f08200 */
[----:B------:R-:W0:Y:S03]  /*6ec0*/  LDCU UR7, c[0x0][0x3a8] ;  /* 0x00007500ff0777ac */ /* 0x000e260008000800 */
[----:B------:R-:W-:-:S13]  /*6ed0*/  FSETP.NAN.OR P0, PT, |R55|, |R55|, P0 ;  /* 0x400000373700720b */ /* 0x000fda0000708600 */
[----:B-12---:R-:W1:Y:S01]  /*6ee0*/  @!P0 LDC.64 R16, c[0x0][0x3b8] ;  /* 0x0000ee00ff108b82 */ /* 0x006e620000000a00 */
[----:B------:R-:W-:Y:S01]  /*6ef0*/  @!P0 IADD3 R19, PT, PT, R26, R33, RZ ;  /* 0x000000211a138210 */ /* 0x000fe20007ffe0ff */
[----:B------:R-:W-:Y:S01]  /*6f00*/  @!P0 FADD R18, R55, R18 ;  /* 0x0000001237128221 */ /* 0x000fe20000000000 */
[----:B------:R-:W-:-:S03]  /*6f10*/  IADD3 R33, PT, PT, R33, 0x1, RZ ;  /* 0x0000000121217810 */ /* 0x000fc60007ffe0ff */
[----:B-1----:R-:W-:-:S04]  /*6f20*/  @!P0 IMAD.WIDE R16, R19, 0x4, R16 ;  /* 0x0000000413108825 */ /* 0x002fc800078e0210 */
[----:B------:R-:W-:-:S05]  /*6f30*/  @!P0 FMUL R19, R18, 0.5 ;  /* 0x3f00000012138820 */ /* 0x000fca0000400000 */
[----:B------:R1:W-:Y:S01]  /*6f40*/  @!P0 STG.E desc[UR14][R16.64], R19 ;  /* 0x0000001310008986 */ /* 0x0003e2000c10190e */
[----:B0-----:R-:W-:Y:S01]  /*6f50*/  ISETP.NE.AND P0, PT, R33, UR7, PT ;  /* 0x0000000721007c0c */ /* 0x001fe2000bf05270 */
[----:B------:R-:W-:-:S12]  /*6f60*/  UMOV UR7, UR10 ;  /* 0x0000000a00077c82 */ /* 0x000fd80008000000 */
[----:B-1----:R-:W-:Y:S05]  /*6f70*/  @P0 BRA `(.L_x_758) ;  /* 0xffffffa000840947 */ /* 0x002fea000383ffff */
[----:B------:R-:W-:Y:S05]  /*6f80*/  EXIT ;  /* 0x000000000000794d */ /* 0x000fea0003800000 */
        .weak           $__internal_12_$__cuda_sm20_rcp_rn_f32_slowpath
        .type           $__internal_12_$__cuda_sm20_rcp_rn_f32_slowpath,@function
        .size           $__internal_12_$__cuda_sm20_rcp_rn_f32_slowpath,($__internal_13_$__cuda_sm20_sqrt_rn_f32_slowpath - $__internal_12_$__cuda_sm20_rcp_rn_f32_slowpath)
$__internal_12_$__cuda_sm20_rcp_rn_f32_slowpath:
        /* <DEDUP_REMOVED lines=9> */
[----:B-1----:R-:W0:Y:S02]  /*7020*/  MUFU.RCP R3, R4 ;  /* 0x0000000400037308 */ /* 0x002e240000001000 */
[----:B0-----:R-:W-:-:S04]  /*7030*/  FFMA R0, R4, R3, -1 ;  /* 0xbf80000004007423 */ /* 0x001fc80000000003 */
[----:B------:R-:W-:-:S04]  /*7040*/  FADD.FTZ R0, -R0, -RZ ;  /* 0x800000ff00007221 */ /* 0x000fc80000010100 */
[----:B------:R-:W-:-:S04]  /*7050*/  FFMA R0, R3, R0, R3 ;  /* 0x0000000003007223 */ /* 0x000fc80000000003 */
[----:B------:R-:W-:Y:S01]  /*7060*/  FFMA R3, R0, 1.84467440737095516160e+19, RZ ;  /* 0x5f80000000037823 */ /* 0x000fe200000000ff */
[----:B------:R-:W-:Y:S06]  /*7070*/  BRA `(.L_x_760) ;  /* 0x0000000000887947 */ /* 0x000fec0003800000 */
.L_x_759:
        /* <DEDUP_REMOVED lines=33> */
.L_x_761:
[----:B------:R2:W3:Y:S02]  /*7290*/  MUFU.RCP R3, R0 ;  /* 0x0000000000037308 */ /* 0x0004e40000001000 */
.L_x_760:
[----:B------:R-:W-:Y:S02]  /*72a0*/  MOV R4, R8 ;  /* 0x0000000800047202 */ /* 0x000fe40000000f00 */
[----:B------:R-:W-:-:S04]  /*72b0*/  MOV R5, 0x0 ;  /* 0x0000000000057802 */ /* 0x000fc80000000f00 */
[----:B0123--:R-:W-:Y:S05]  /*72c0*/  RET.REL.NODEC R4 `(dma_batch_f32) ;  /* 0xffffff8c044c7950 */ /* 0x00ffea0003c3ffff */
        .weak           $__internal_13_$__cuda_sm20_sqrt_rn_f32_slowpath
        .type           $__internal_13_$__cuda_sm20_sqrt_rn_f32_slowpath,@function
        .size           $__internal_13_$__cuda_sm20_sqrt_rn_f32_slowpath,($__internal_14_$__cuda_sm3x_div_rn_noftz_f32_slowpath - $__internal_13_$__cuda_sm20_sqrt_rn_f32_slowpath)
$__internal_13_$__cuda_sm20_sqrt_rn_f32_slowpath:
        /* <DEDUP_REMOVED lines=10> */
[----:B------:R-:W-:Y:S01]  /*7370*/  @!P0 MOV R0, R29 ;  /* 0x0000001d00008202 */ /* 0x000fe20000000f00 */
[----:B------:R-:W-:Y:S06]  /*7380*/  @!P0 BRA `(.L_x_762) ;  /* 0x0000000000208947 */ /* 0x000fec0003800000 */
[----:B------:R-:W-:-:S04]  /*7390*/  FFMA R2, R29, 1.84467440737095516160e+19, RZ ;  /* 0x5f8000001d027823 */ /* 0x000fc800000000ff */
[----:B------:R-:W0:Y:S02]  /*73a0*/  MUFU.RSQ R3, R2 ;  /* 0x0000000200037308 */ /* 0x000e240000001400 */
[----:B0-----:R-:W-:Y:S01]  /*73b0*/  FMUL.FTZ R5, R2, R3 ;  /* 0x0000000302057220 */ /* 0x001fe20000410000 */
[----:B------:R-:W-:-:S03]  /*73c0*/  FMUL.FTZ R3, R3, 0.5 ;  /* 0x3f00000003037820 */ /* 0x000fc60000410000 */
[----:B------:R-:W-:-:S04]  /*73d0*/  FADD.FTZ R0, -R5, -RZ ;  /* 0x800000ff05007221 */ /* 0x000fc80000010100 */
[----:B------:R-:W-:-:S04]  /*73e0*/  FFMA R0, R5, R0, R2 ;  /* 0x0000000005007223 */ /* 0x000fc80000000002 */
[----:B------:R-:W-:-:S04]  /*73f0*/  FFMA R0, R0, R3, R5 ;  /* 0x0000000300007223 */ /* 0x000fc80000000005 */
[----:B------:R-:W-:-:S07]  /*7400*/  FMUL.FTZ R0, R0, 2.3283064365386962891e-10 ;  /* 0x2f80000000007820 */ /* 0x000fce0000410000 */
.L_x_762:
[----:B------:R-:W-:Y:S01]  /*7410*/  HFMA2 R3, -RZ, RZ, 0, 0 ;  /* 0x00000000ff037431 */ /* 0x000fe200000001ff */
[----:B------:R-:W-:-:S04]  /*7420*/  MOV R2, R4 ;  /* 0x0000000400027202 */ /* 0x000fc80000000f00 */
[----:B------:R-:W-:Y:S05]  /*7430*/  RET.REL.NODEC R2 `(dma_batch_f32) ;  /* 0xffffff8802f07950 */ /* 0x000fea0003c3ffff */
        .weak           $__internal_14_$__cuda_sm3x_div_rn_noftz_f32_slowpath
        .type           $__internal_14_$__cuda_sm3x_div_rn_noftz_f32_slowpath,@function
        .size           $__internal_14_$__cuda_sm3x_div_rn_noftz_f32_slowpath,(.L_x_786 - $__internal_14_$__cuda_sm3x_div_rn_noftz_f32_slowpath)
$__internal_14_$__cuda_sm3x_div_rn_noftz_f32_slowpath:
        /* <DEDUP_REMOVED lines=33> */
.L_x_763:
[----:B------:R-:W-:Y:S02]  /*7650*/  LEA R64, R61, 0xc0800000, 0x17 ;  /* 0xc08000003d407811 */ /* 0x000fe400078eb8ff */
[----:B------:R-:W-:Y:S02]  /*7660*/  IADD3 R62, PT, PT, R62, -0x7f, RZ ;  /* 0xffffff813e3e7810 */ /* 0x000fe40007ffe0ff */
[----:B------:R-:W-:-:S03]  /*7670*/  IADD3 R65, PT, PT, -R64, R17, RZ ;  /* 0x0000001140417210 */ /* 0x000fc60007ffe1ff */
[C---:B------:R-:W-:Y:S01]  /*7680*/  IMAD R16, R62.reuse, -0x800000, R16 ;  /* 0xff8000003e107824 */ /* 0x040fe200078e0210 */
[----:B------:R-:W0:Y:S01]  /*7690*/  MUFU.RCP R64, R65 ;  /* 0x0000004100407308 */ /* 0x000e220000001000 */
[----:B------:R-:W-:Y:S01]  /*76a0*/  FADD.FTZ R63, -R65, -RZ ;  /* 0x800000ff413f7221 */ /* 0x000fe20000010100 */
[----:B------:R-:W-:-:S04]  /*76b0*/  IADD3 R62, PT, PT, R62, 0x7f, -R61 ;  /* 0x0000007f3e3e7810 */ /* 0x000fc80007ffe83d */
[----:B------:R-:W-:Y:S01]  /*76c0*/  IADD3 R62, PT, PT, R62, R57, RZ ;  /* 0x000000393e3e7210 */ /* 0x000fe20007ffe0ff */
        /* <DEDUP_REMOVED lines=42> */
.L_x_769:
[----:B------:R-:W-:-:S04]  /*7970*/  LOP3.LUT R16, R16, 0x80000000, RZ, 0xc0, !PT ;  /* 0x8000000010107812 */ /* 0x000fc800078ec0ff */
[----:B------:R-:W-:Y:S01]  /*7980*/  LOP3.LUT R16, R16, 0x7f800000, RZ, 0xfc, !PT ;  /* 0x7f80000010107812 */ /* 0x000fe200078efcff */
[----:B------:R-:W-:Y:S06]  /*7990*/  BRA `(.L_x_770) ;  /* 0x0000000000287947 */ /* 0x000fec0003800000 */
.L_x_768:
[----:B------:R-:W-:Y:S01]  /*79a0*/  LEA R16, R62, R16, 0x17 ;  /* 0x000000103e107211 */ /* 0x000fe200078eb8ff */
[----:B------:R-:W-:Y:S06]  /*79b0*/  BRA `(.L_x_770) ;  /* 0x0000000000207947 */ /* 0x000fec0003800000 */
.L_x_767:
[----:B------:R-:W-:-:S04]  /*79c0*/  LOP3.LUT R16, R17, 0x80000000, R16, 0x48, !PT ;  /* 0x8000000011107812 */ /* 0x000fc800078e4810 */
[----:B------:R-:W-:Y:S01]  /*79d0*/  LOP3.LUT R16, R16, 0x7f800000, RZ, 0xfc, !PT ;  /* 0x7f80000010107812 */ /* 0x000fe200078efcff */
[----:B------:R-:W-:Y:S06]  /*79e0*/  BRA `(.L_x_770) ;  /* 0x0000000000147947 */ /* 0x000fec0003800000 */
.L_x_766:
[----:B------:R-:W-:Y:S01]  /*79f0*/  LOP3.LUT R16, R17, 0x80000000, R16, 0x48, !PT ;  /* 0x8000000011107812 */ /* 0x000fe200078e4810 */
[----:B------:R-:W-:Y:S06]  /*7a00*/  BRA `(.L_x_770) ;  /* 0x00000000000c7947 */ /* 0x000fec0003800000 */
.L_x_765:
[----:B------:R-:W0:Y:S01]  /*7a10*/  MUFU.RSQ R16, -QNAN ;  /* 0xffc0000000107908 */ /* 0x000e220000001400 */
[----:B------:R-:W-:Y:S05]  /*7a20*/  BRA `(.L_x_770) ;  /* 0x0000000000047947 */ /* 0x000fea0003800000 */
.L_x_764:
[----:B------:R-:W-:-:S07]  /*7a30*/  FADD.FTZ R16, R16, R17 ;  /* 0x0000001110107221 */ /* 0x000fce0000010000 */
.L_x_770:
[----:B------:R-:W-:Y:S01]  /*7a40*/  HFMA2 R17, -RZ, RZ, 0, 0 ;  /* 0x00000000ff117431 */ /* 0x000fe200000001ff */
[----:B0-----:R-:W-:Y:S02]  /*7a50*/  MOV R57, R16 ;  /* 0x0000001000397202 */ /* 0x001fe40000000f00 */
[----:B------:R-:W-:-:S04]  /*7a60*/  MOV R16, R59 ;  /* 0x0000003b00107202 */ /* 0x000fc80000000f00 */
[----:B------:R-:W-:Y:S05]  /*7a70*/  RET.REL.NODEC R16 `(dma_batch_f32) ;  /* 0xffffff8410607950 */ /* 0x000fea0003c3ffff */
.L_x_771:
        /* <DEDUP_REMOVED lines=16> */
.L_x_786:


//--------------------- .nv.shared.dma_ms1p_tiled_f32_tx1_ty4 --------------------------
	.section	.nv.shared.dma_ms1p_tiled_f32_tx1_ty4,"aw",@nobits
	.sectionflags	@""
	.align	16
	.zero		1024


//--------------------- .nv.shared.reserved.0     --------------------------
	.section	.nv.shared.reserved.0,"aw",@nobits
	.weak		__nv_reservedSMEM_offset_0_alias
	.size		__nv_reservedSMEM_offset_0_alias, 0, 64
	.other		__nv_reservedSMEM_offset_0_alias,@"STO_CUDA_RESERVED_SHARED STV_DEFAULT"
__nv_reservedSMEM_offset_0_alias:
	.zero		0
	.zero		64


//--------------------- .nv.shared.dma_ms1p_tiled_f32_tx1_ty2 --------------------------
	.section	.nv.shared.dma_ms1p_tiled_f32_tx1_ty2,"aw",@nobits
	.sectionflags	@""
	.align	16
	.zero		1024


//--------------------- .nv.shared.dma_many_series_one_param_f32 --------------------------
	.section	.nv.shared.dma_many_series_one_param_f32,"aw",@nobits
	.sectionflags	@""
	.align	16
	.zero		1024


//--------------------- .nv.shared.dma_batch_tiled_f32_tx128 --------------------------
	.section	.nv.shared.dma_batch_tiled_f32_tx128,"aw",@nobits
	.sectionflags	@""
	.align	16
	.zero		1024


//--------------------- .nv.shared.dma_batch_tiled_f32_tx64 --------------------------
	.section	.nv.shared.dma_batch_tiled_f32_tx64,"aw",@nobits
	.sectionflags	@""
	.align	16
	.zero		1024


//--------------------- .nv.shared.dma_batch_f32  --------------------------
	.section	.nv.shared.dma_batch_f32,"aw",@nobits
	.sectionflags	@""
	.align	16
	.zero		1024


//--------------------- .nv.constant0.dma_ms1p_tiled_f32_tx1_ty4 --------------------------
	.section	.nv.constant0.dma_ms1p_tiled_f32_tx1_ty4,"a",@progbits
	.sectionflags	@""
	.align	4
.nv.constant0.dma_ms1p_tiled_f32_tx1_ty4:
	.zero		952


//--------------------- .nv.constant0.dma_ms1p_tiled_f32_tx1_ty2 --------------------------
	.section	.nv.constant0.dma_ms1p_tiled_f32_tx1_ty2,"a",@progbits
	.sectionflags	@""
	.align	4
.nv.constant0.dma_ms1p_tiled_f32_tx1_ty2:
	.zero		952


//--------------------- .nv.constant0.dma_many_series_one_param_f32 --------------------------
	.section	.nv.constant0.dma_many_series_one_param_f32,"a",@progbits
	.sectionflags	@""
	.align	4
.nv.constant0.dma_many_series_one_param_f32:
	.zero		952


//--------------------- .nv.constant0.dma_batch_tiled_f32_tx128 --------------------------
	.section	.nv.constant0.dma_batch_tiled_f32_tx128,"a",@progbits
	.sectionflags	@""
	.align	4
.nv.constant0.dma_batch_tiled_f32_tx128:
	.zero		968


//--------------------- .nv.constant0.dma_batch_tiled_f32_tx64 --------------------------
	.section	.nv.constant0.dma_batch_tiled_f32_tx64,"a",@progbits
	.sectionflags	@""
	.align	4
.nv.constant0.dma_batch_tiled_f32_tx64:
	.zero		968


//--------------------- .nv.constant0.dma_batch_f32 --------------------------
	.section	.nv.constant0.dma_batch_f32,"a",@progbits
	.sectionflags	@""
	.align	4
.nv.constant0.dma_batch_f32:
	.zero		960


//--------------------- SYMBOLS --------------------------

	.type		.nv.reservedSmem.offset0,@object
	.size		.nv.reservedSmem.offset0,0x4
	.type		.nv.reservedSmem.cap,@object
	.size		.nv.reservedSmem.cap,0x4
